def matmul_kernel(
    a_ptr,
    b_ptr,
    c_ptr,
    M,
    N,
    K,
    stride_am,
    stride_ak,
    stride_bk,
    stride_bn,
    stride_cm,
    stride_cn,
    BLOCK_M: tl.constexpr,
    BLOCK_N: tl.constexpr,
    BLOCK_K: tl.constexpr,
    GROUP_M: tl.constexpr,
):
    pid = tl.program_id(axis=0)
    num_pid_m = tl.cdiv(M, BLOCK_M)
    num_pid_n = tl.cdiv(N, BLOCK_N)
    num_pid_in_group = GROUP_M * num_pid_n
    group_id = pid // num_pid_in_group
    first_pid_m = group_id * GROUP_M
    group_size_m = min(num_pid_m - first_pid_m, GROUP_M)
    pid_m = first_pid_m + ((pid % num_pid_in_group) % group_size_m)
    pid_n = (pid % num_pid_in_group) // group_size_m

    offs_am = (pid_m * BLOCK_M + tl.arange(0, BLOCK_M)) % M
    offs_bn = (pid_n * BLOCK_N + tl.arange(0, BLOCK_N)) % N
    offs_k = tl.arange(0, BLOCK_K)
    a_ptrs = a_ptr + offs_am[:, None] * stride_am + offs_k[None, :] * stride_ak
    b_ptrs = b_ptr + offs_k[:, None] * stride_bk + offs_bn[None, :] * stride_bn

    acc = tl.zeros((BLOCK_M, BLOCK_N), dtype=tl.float32)
    for kk in range(0, tl.cdiv(K, BLOCK_K)):
        a = tl.load(a_ptrs, mask=offs_k[None, :] < K - kk * BLOCK_K, other=0.0)
        b = tl.load(b_ptrs, mask=offs_k[:, None] < K - kk * BLOCK_K, other=0.0)
        acc = tl.dot(a, b, acc)
        a_ptrs += BLOCK_K * stride_ak
        b_ptrs += BLOCK_K * stride_bk

    c = acc.to(c_ptr.dtype.element_ty)
    offs_cm = pid_m * BLOCK_M + tl.arange(0, BLOCK_M)
    offs_cn = pid_n * BLOCK_N + tl.arange(0, BLOCK_N)
    c_ptrs = c_ptr + offs_cm[:, None] * stride_cm + offs_cn[None, :] * stride_cn
    mask = (offs_cm[:, None] < M) & (offs_cn[None, :] < N)
    tl.store(c_ptrs, c, mask=mask)

# config = {"BLOCK_K": 32, "BLOCK_M": 256, "BLOCK_N": 64, "GROUP_M": 8, "arch": "sm_100", "dtype": "fp32", "num_ctas": 1, "num_stages": 3, "num_warps": 1}
# arch = sm_100


// ===== COMPILED SASS (sm_100a) =====

	.target	sm_100a

	.elftype	@"ET_EXEC"


//--------------------- .note.nv.tkinfo           --------------------------
	.section	.note.nv.tkinfo,"",@"SHT_NOTE"
	.sectionflags	@"SHF_NOTE_NV_TKINFO"
	.tkinfo
        /*0018*/ 	.word	0x00000081
        /*0030*/ 	.string	""
        /*0030*/ 	.string	"ptxas-blackwell"
        /*0030*/ 	.string	"Cuda compilation tools, release 12.9, V12.9.86"
        /*0030*/ 	.string	"Build cuda_12.9.r12.9/compiler.36037853_0"
        /*0030*/ 	.string	"-v  -suppress-debug-info  -lineinfo  -arch sm_100a "



//--------------------- .note.nv.cuver            --------------------------
	.section	.note.nv.cuver,"",@"SHT_NOTE"
	.sectionflags	@"SHF_NOTE_NV_CUVER"
        /*0018*/ 	.short	0x0001
        /*001a*/ 	.short	0x0064
        /*001c*/ 	.short	0x0001
        /*001e*/ 	.short	0x0000
        /*0020*/ 	.short	0x0001
        /*0022*/ 	.short	0x0000


//--------------------- .nv.info                  --------------------------
	.section	.nv.info,"",@"SHT_CUDA_INFO"
	.align	4


	//----- nvinfo : EIATTR_REGCOUNT
	.align		4
        /*0000*/ 	.byte	0x04, 0x2f
        /*0002*/ 	.short	(.L_1 - .L_0)
	.align		4
.L_0:
        /*0004*/ 	.word	index@(matmul_kernel)
        /*0008*/ 	.word	0x000000ff


	//----- nvinfo : EIATTR_FRAME_SIZE
	.align		4
.L_1:
        /*000c*/ 	.byte	0x04, 0x11
        /*000e*/ 	.short	(.L_3 - .L_2)
	.align		4
.L_2:
        /*0010*/ 	.word	index@(matmul_kernel)
        /*0014*/ 	.word	0x00001978


	//----- nvinfo : EIATTR_MIN_STACK_SIZE
	.align		4
.L_3:
        /*0018*/ 	.byte	0x04, 0x12
        /*001a*/ 	.short	(.L_5 - .L_4)
	.align		4
.L_4:
        /*001c*/ 	.word	index@(matmul_kernel)
        /*0020*/ 	.word	0x00001978
.L_5:


//--------------------- .nv.info.matmul_kernel    --------------------------
	.section	.nv.info.matmul_kernel,"",@"SHT_CUDA_INFO"
	.sectionflags	@""
	.align	4


	//----- nvinfo : EIATTR_CUDA_API_VERSION
	.align		4
        /*0000*/ 	.byte	0x04, 0x37
        /*0002*/ 	.short	(.L_7 - .L_6)
.L_6:
        /*0004*/ 	.word	0x00000081


	//----- nvinfo : EIATTR_KPARAM_INFO
	.align		4
.L_7:
        /*0008*/ 	.byte	0x04, 0x17
        /*000a*/ 	.short	(.L_9 - .L_8)
.L_8:
        /*000c*/ 	.word	0x00000000
        /*0010*/ 	.short	0x000d
        /*0012*/ 	.short	0x0048
        /*0014*/ 	.byte	0x00, 0xf4, 0x21, 0x00


	//----- nvinfo : EIATTR_KPARAM_INFO
	.align		4
.L_9:
        /*0018*/ 	.byte	0x04, 0x17
        /*001a*/ 	.short	(.L_11 - .L_10)
.L_10:
        /*001c*/ 	.word	0x00000000
        /*0020*/ 	.short	0x000c
        /*0022*/ 	.short	0x0040
        /*0024*/ 	.byte	0x00, 0xf4, 0x21, 0x00


	//----- nvinfo : EIATTR_KPARAM_INFO
	.align		4
.L_11:
        /*0028*/ 	.byte	0x04, 0x17
        /*002a*/ 	.short	(.L_13 - .L_12)
.L_12:
        /*002c*/ 	.word	0x00000000
        /*0030*/ 	.short	0x000b
        /*0032*/ 	.short	0x0038
        /*0034*/ 	.byte	0x00, 0xf0, 0x11, 0x00


	//----- nvinfo : EIATTR_KPARAM_INFO
	.align		4
.L_13:
        /*0038*/ 	.byte	0x04, 0x17
        /*003a*/ 	.short	(.L_15 - .L_14)
.L_14:
        /*003c*/ 	.word	0x00000000
        /*0040*/ 	.short	0x000a
        /*0042*/ 	.short	0x0034
        /*0044*/ 	.byte	0x00, 0xf0, 0x11, 0x00


	//----- nvinfo : EIATTR_KPARAM_INFO
	.align		4
.L_15:
        /*0048*/ 	.byte	0x04, 0x17
        /*004a*/ 	.short	(.L_17 - .L_16)
.L_16:
        /*004c*/ 	.word	0x00000000
        /*0050*/ 	.short	0x0009
        /*0052*/ 	.short	0x0030
        /*0054*/ 	.byte	0x00, 0xf0, 0x11, 0x00


	//----- nvinfo : EIATTR_KPARAM_INFO
	.align		4
.L_17:
        /*0058*/ 	.byte	0x04, 0x17
        /*005a*/ 	.short	(.L_19 - .L_18)
.L_18:
        /*005c*/ 	.word	0x00000000
        /*0060*/ 	.short	0x0008
        /*0062*/ 	.short	0x002c
        /*0064*/ 	.byte	0x00, 0xf0, 0x11, 0x00


	//----- nvinfo : EIATTR_KPARAM_INFO
	.align		4
.L_19:
        /*0068*/ 	.byte	0x04, 0x17
        /*006a*/ 	.short	(.L_21 - .L_20)
.L_20:
        /*006c*/ 	.word	0x00000000
        /*0070*/ 	.short	0x0007
        /*0072*/ 	.short	0x0028
        /*0074*/ 	.byte	0x00, 0xf0, 0x11, 0x00


	//----- nvinfo : EIATTR_KPARAM_INFO
	.align		4
.L_21:
        /*0078*/ 	.byte	0x04, 0x17
        /*007a*/ 	.short	(.L_23 - .L_22)
.L_22:
        /*007c*/ 	.word	0x00000000
        /*0080*/ 	.short	0x0006
        /*0082*/ 	.short	0x0024
        /*0084*/ 	.byte	0x00, 0xf0, 0x11, 0x00


	//----- nvinfo : EIATTR_KPARAM_INFO
	.align		4
.L_23:
        /*0088*/ 	.byte	0x04, 0x17
        /*008a*/ 	.short	(.L_25 - .L_24)
.L_24:
        /*008c*/ 	.word	0x00000000
        /*0090*/ 	.short	0x0005
        /*0092*/ 	.short	0x0020
        /*0094*/ 	.byte	0x00, 0xf0, 0x11, 0x00


	//----- nvinfo : EIATTR_KPARAM_INFO
	.align		4
.L_25:
        /*0098*/ 	.byte	0x04, 0x17
        /*009a*/ 	.short	(.L_27 - .L_26)
.L_26:
        /*009c*/ 	.word	0x00000000
        /*00a0*/ 	.short	0x0004
        /*00a2*/ 	.short	0x001c
        /*00a4*/ 	.byte	0x00, 0xf0, 0x11, 0x00


	//----- nvinfo : EIATTR_KPARAM_INFO
	.align		4
.L_27:
        /*00a8*/ 	.byte	0x04, 0x17
        /*00aa*/ 	.short	(.L_29 - .L_28)
.L_28:
        /*00ac*/ 	.word	0x00000000
        /*00b0*/ 	.short	0x0003
        /*00b2*/ 	.short	0x0018
        /*00b4*/ 	.byte	0x00, 0xf0, 0x11, 0x00


	//----- nvinfo : EIATTR_KPARAM_INFO
	.align		4
.L_29:
        /*00b8*/ 	.byte	0x04, 0x17
        /*00ba*/ 	.short	(.L_31 - .L_30)
.L_30:
        /*00bc*/ 	.word	0x00000000
        /*00c0*/ 	.short	0x0002
        /*00c2*/ 	.short	0x0010
        /*00c4*/ 	.byte	0x00, 0xf4, 0x21, 0x00


	//----- nvinfo : EIATTR_KPARAM_INFO
	.align		4
.L_31:
        /*00c8*/ 	.byte	0x04, 0x17
        /*00ca*/ 	.short	(.L_33 - .L_32)
.L_32:
        /*00cc*/ 	.word	0x00000000
        /*00d0*/ 	.short	0x0001
        /*00d2*/ 	.short	0x0008
        /*00d4*/ 	.byte	0x00, 0xf4, 0x21, 0x00


	//----- nvinfo : EIATTR_KPARAM_INFO
	.align		4
.L_33:
        /*00d8*/ 	.byte	0x04, 0x17
        /*00da*/ 	.short	(.L_35 - .L_34)
.L_34:
        /*00dc*/ 	.word	0x00000000
        /*00e0*/ 	.short	0x0000
        /*00e2*/ 	.short	0x0000
        /*00e4*/ 	.byte	0x00, 0xf4, 0x21, 0x00


	//----- nvinfo : EIATTR_SPARSE_MMA_MASK
	.align		4
.L_35:
        /*00e8*/ 	.byte	0x03, 0x50
        /*00ea*/ 	.short	0x0000


	//----- nvinfo : EIATTR_MAXREG_COUNT
	.align		4
        /*00ec*/ 	.byte	0x03, 0x1b
        /*00ee*/ 	.short	0x00ff


	//----- nvinfo : EIATTR_NUM_BARRIERS
	.align		4
        /*00f0*/ 	.byte	0x02, 0x4c
        /*00f2*/ 	.byte	0x01
	.zero		1


	//----- nvinfo : EIATTR_ANNOTATIONS
	.align		4
        /*00f4*/ 	.byte	0x04, 0x55
        /*00f6*/ 	.short	(.L_37 - .L_36)


	//   ....[0]....
.L_36:
        /*00f8*/ 	.word	0x00000001
        /*00fc*/ 	.byte	0xb0, 0x2d, 0x00, 0x00, 0x01, 0x00, 0x00, 0x00, 0xf0, 0x2f, 0x00, 0x00, 0x01, 0x00, 0x00, 0x00
        /* <DEDUP_REMOVED lines=3350> */
        /*d26c*/ 	.byte	0xb0, 0xe4, 0x03, 0x00, 0x01, 0x00, 0x00, 0x00, 0xc0, 0xe4, 0x03, 0x00


	//----- nvinfo : EIATTR_COOP_GROUP_MASK_REGIDS
	.align		4
.L_37:
        /*d278*/ 	.byte	0x04, 0x29
        /*d27a*/ 	.short	(.L_39 - .L_38)


	//   ....[0]....
.L_38:
        /*d27c*/ 	.word	0xffffffff


	//   ....[1]....
        /*d280*/ 	.word	0xffffffff


	//   ....[2]....
        /*d284*/ 	.word	0xffffffff


	//   ....[3]....
        /*d288*/ 	.word	0xffffffff


	//   ....[4]....
        /*d28c*/ 	.word	0xffffffff


	//   ....[5]....
        /*d290*/ 	.word	0xffffffff


	//   ....[6]....
        /*d294*/ 	.word	0xffffffff


	//   ....[7]....
        /*d298*/ 	.word	0xffffffff


	//   ....[8]....
        /*d29c*/ 	.word	0xffffffff


	//   ....[9]....
        /*d2a0*/ 	.word	0xffffffff


	//   ....[10]....
        /*d2a4*/ 	.word	0xffffffff


	//   ....[11]....
        /*d2a8*/ 	.word	0xffffffff


	//   ....[12]....
        /*d2ac*/ 	.word	0xffffffff


	//   ....[13]....
        /*d2b0*/ 	.word	0xffffffff


	//   ....[14]....
        /*d2b4*/ 	.word	0xffffffff


	//   ....[15]....
        /*d2b8*/ 	.word	0xffffffff


	//   ....[16]....
        /*d2bc*/ 	.word	0xffffffff


	//   ....[17]....
        /*d2c0*/ 	.word	0xffffffff


	//   ....[18]....
        /*d2c4*/ 	.word	0xffffffff


	//   ....[19]....
        /*d2c8*/ 	.word	0xffffffff


	//   ....[20]....
        /*d2cc*/ 	.word	0xffffffff


	//   ....[21]....
        /*d2d0*/ 	.word	0xffffffff


	//   ....[22]....
        /*d2d4*/ 	.word	0xffffffff


	//   ....[23]....
        /*d2d8*/ 	.word	0xffffffff


	//   ....[24]....
        /*d2dc*/ 	.word	0xffffffff


	//   ....[25]....
        /*d2e0*/ 	.word	0xffffffff


	//   ....[26]....
        /*d2e4*/ 	.word	0xffffffff


	//   ....[27]....
        /*d2e8*/ 	.word	0xffffffff


	//   ....[28]....
        /*d2ec*/ 	.word	0xffffffff


	//   ....[29]....
        /*d2f0*/ 	.word	0xffffffff


	//   ....[30]....
        /*d2f4*/ 	.word	0xffffffff


	//   ....[31]....
        /*d2f8*/ 	.word	0xffffffff


	//   ....[32]....
        /*d2fc*/ 	.word	0xffffffff


	//   ....[33]....
        /*d300*/ 	.word	0xffffffff


	//   ....[34]....
        /*d304*/ 	.word	0xffffffff


	//   ....[35]....
        /*d308*/ 	.word	0xffffffff


	//   ....[36]....
        /*d30c*/ 	.word	0xffffffff


	//   ....[37]....
        /*d310*/ 	.word	0xffffffff


	//   ....[38]....
        /*d314*/ 	.word	0xffffffff


	//   ....[39]....
        /*d318*/ 	.word	0xffffffff


	//   ....[40]....
        /*d31c*/ 	.word	0xffffffff


	//   ....[41]....
        /*d320*/ 	.word	0xffffffff


	//   ....[42]....
        /*d324*/ 	.word	0xffffffff


	//   ....[43]....
        /*d328*/ 	.word	0xffffffff


	//   ....[44]....
        /*d32c*/ 	.word	0xffffffff


	//   ....[45]....
        /*d330*/ 	.word	0xffffffff


	//   ....[46]....
        /*d334*/ 	.word	0xffffffff


	//   ....[47]....
        /*d338*/ 	.word	0xffffffff


	//   ....[48]....
        /*d33c*/ 	.word	0xffffffff


	//   ....[49]....
        /*d340*/ 	.word	0xffffffff


	//   ....[50]....
        /*d344*/ 	.word	0xffffffff


	//   ....[51]....
        /*d348*/ 	.word	0xffffffff


	//   ....[52]....
        /*d34c*/ 	.word	0xffffffff


	//   ....[53]....
        /*d350*/ 	.word	0xffffffff


	//   ....[54]....
        /*d354*/ 	.word	0xffffffff


	//   ....[55]....
        /*d358*/ 	.word	0xffffffff


	//   ....[56]....
        /*d35c*/ 	.word	0xffffffff


	//   ....[57]....
        /*d360*/ 	.word	0xffffffff


	//   ....[58]....
        /*d364*/ 	.word	0xffffffff


	//   ....[59]....
        /*d368*/ 	.word	0xffffffff


	//   ....[60]....
        /*d36c*/ 	.word	0xffffffff


	//   ....[61]....
        /*d370*/ 	.word	0xffffffff


	//   ....[62]....
        /*d374*/ 	.word	0xffffffff


	//   ....[63]....
        /*d378*/ 	.word	0xffffffff


	//   ....[64]....
        /*d37c*/ 	.word	0xffffffff


	//   ....[65]....
        /*d380*/ 	.word	0xffffffff


	//   ....[66]....
        /*d384*/ 	.word	0xffffffff


	//   ....[67]....
        /*d388*/ 	.word	0xffffffff


	//   ....[68]....
        /*d38c*/ 	.word	0xffffffff


	//   ....[69]....
        /*d390*/ 	.word	0xffffffff


	//   ....[70]....
        /*d394*/ 	.word	0xffffffff


	//   ....[71]....
        /*d398*/ 	.word	0xffffffff


	//   ....[72]....
        /*d39c*/ 	.word	0xffffffff


	//   ....[73]....
        /*d3a0*/ 	.word	0xffffffff


	//   ....[74]....
        /*d3a4*/ 	.word	0xffffffff


	//   ....[75]....
        /*d3a8*/ 	.word	0xffffffff


	//   ....[76]....
        /*d3ac*/ 	.word	0xffffffff


	//   ....[77]....
        /*d3b0*/ 	.word	0xffffffff


	//   ....[78]....
        /*d3b4*/ 	.word	0xffffffff


	//   ....[79]....
        /*d3b8*/ 	.word	0xffffffff


	//   ....[80]....
        /*d3bc*/ 	.word	0xffffffff


	//   ....[81]....
        /*d3c0*/ 	.word	0xffffffff


	//   ....[82]....
        /*d3c4*/ 	.word	0xffffffff


	//   ....[83]....
        /*d3c8*/ 	.word	0xffffffff


	//   ....[84]....
        /*d3cc*/ 	.word	0xffffffff


	//   ....[85]....
        /*d3d0*/ 	.word	0xffffffff


	//   ....[86]....
        /*d3d4*/ 	.word	0xffffffff


	//   ....[87]....
        /*d3d8*/ 	.word	0xffffffff


	//   ....[88]....
        /*d3dc*/ 	.word	0xffffffff


	//   ....[89]....
        /*d3e0*/ 	.word	0xffffffff


	//   ....[90]....
        /*d3e4*/ 	.word	0xffffffff


	//   ....[91]....
        /*d3e8*/ 	.word	0xffffffff


	//   ....[92]....
        /*d3ec*/ 	.word	0xffffffff


	//   ....[93]....
        /*d3f0*/ 	.word	0xffffffff


	//   ....[94]....
        /*d3f4*/ 	.word	0xffffffff


	//   ....[95]....
        /*d3f8*/ 	.word	0xffffffff


	//   ....[96]....
        /*d3fc*/ 	.word	0xffffffff


	//   ....[97]....
        /*d400*/ 	.word	0xffffffff


	//   ....[98]....
        /*d404*/ 	.word	0xffffffff


	//   ....[99]....
        /*d408*/ 	.word	0xffffffff


	//   ....[100]....
        /*d40c*/ 	.word	0xffffffff


	//   ....[101]....
        /*d410*/ 	.word	0xffffffff


	//   ....[102]....
        /*d414*/ 	.word	0xffffffff


	//   ....[103]....
        /*d418*/ 	.word	0xffffffff


	//   ....[104]....
        /*d41c*/ 	.word	0xffffffff


	//   ....[105]....
        /*d420*/ 	.word	0xffffffff


	//   ....[106]....
        /*d424*/ 	.word	0xffffffff


	//   ....[107]....
        /*d428*/ 	.word	0xffffffff


	//   ....[108]....
        /*d42c*/ 	.word	0xffffffff


	//   ....[109]....
        /*d430*/ 	.word	0xffffffff


	//   ....[110]....
        /*d434*/ 	.word	0xffffffff


	//   ....[111]....
        /*d438*/ 	.word	0xffffffff


	//   ....[112]....
        /*d43c*/ 	.word	0xffffffff


	//   ....[113]....
        /*d440*/ 	.word	0xffffffff


	//   ....[114]....
        /*d444*/ 	.word	0xffffffff


	//   ....[115]....
        /*d448*/ 	.word	0xffffffff


	//   ....[116]....
        /*d44c*/ 	.word	0xffffffff


	//   ....[117]....
        /*d450*/ 	.word	0xffffffff


	//   ....[118]....
        /*d454*/ 	.word	0xffffffff


	//   ....[119]....
        /*d458*/ 	.word	0xffffffff


	//   ....[120]....
        /*d45c*/ 	.word	0xffffffff


	//   ....[121]....
        /*d460*/ 	.word	0xffffffff


	//   ....[122]....
        /*d464*/ 	.word	0xffffffff


	//   ....[123]....
        /*d468*/ 	.word	0xffffffff


	//   ....[124]....
        /*d46c*/ 	.word	0xffffffff


	//   ....[125]....
        /*d470*/ 	.word	0xffffffff


	//   ....[126]....
        /*d474*/ 	.word	0xffffffff


	//   ....[127]....
        /*d478*/ 	.word	0xffffffff


	//   ....[128]....
        /*d47c*/ 	.word	0xffffffff


	//   ....[129]....
        /*d480*/ 	.word	0xffffffff


	//   ....[130]....
        /*d484*/ 	.word	0xffffffff


	//   ....[131]....
        /*d488*/ 	.word	0xffffffff


	//   ....[132]....
        /*d48c*/ 	.word	0xffffffff


	//   ....[133]....
        /*d490*/ 	.word	0xffffffff


	//   ....[134]....
        /*d494*/ 	.word	0xffffffff


	//   ....[135]....
        /*d498*/ 	.word	0xffffffff


	//   ....[136]....
        /*d49c*/ 	.word	0xffffffff


	//   ....[137]....
        /*d4a0*/ 	.word	0xffffffff


	//   ....[138]....
        /*d4a4*/ 	.word	0xffffffff


	//   ....[139]....
        /*d4a8*/ 	.word	0xffffffff


	//   ....[140]....
        /*d4ac*/ 	.word	0xffffffff


	//   ....[141]....
        /*d4b0*/ 	.word	0xffffffff


	//   ....[142]....
        /*d4b4*/ 	.word	0xffffffff


	//   ....[143]....
        /*d4b8*/ 	.word	0xffffffff


	//   ....[144]....
        /*d4bc*/ 	.word	0xffffffff


	//   ....[145]....
        /*d4c0*/ 	.word	0xffffffff


	//   ....[146]....
        /*d4c4*/ 	.word	0xffffffff


	//   ....[147]....
        /*d4c8*/ 	.word	0xffffffff


	//   ....[148]....
        /*d4cc*/ 	.word	0xffffffff


	//   ....[149]....
        /*d4d0*/ 	.word	0xffffffff


	//   ....[150]....
        /*d4d4*/ 	.word	0xffffffff


	//   ....[151]....
        /*d4d8*/ 	.word	0xffffffff


	//   ....[152]....
        /*d4dc*/ 	.word	0xffffffff


	//   ....[153]....
        /*d4e0*/ 	.word	0xffffffff


	//   ....[154]....
        /*d4e4*/ 	.word	0xffffffff


	//   ....[155]....
        /*d4e8*/ 	.word	0xffffffff


	//   ....[156]....
        /*d4ec*/ 	.word	0xffffffff


	//   ....[157]....
        /*d4f0*/ 	.word	0xffffffff


	//   ....[158]....
        /*d4f4*/ 	.word	0xffffffff


	//   ....[159]....
        /*d4f8*/ 	.word	0xffffffff


	//   ....[160]....
        /*d4fc*/ 	.word	0xffffffff


	//   ....[161]....
        /*d500*/ 	.word	0xffffffff


	//   ....[162]....
        /*d504*/ 	.word	0xffffffff


	//   ....[163]....
        /*d508*/ 	.word	0xffffffff


	//   ....[164]....
        /*d50c*/ 	.word	0xffffffff


	//   ....[165]....
        /*d510*/ 	.word	0xffffffff


	//   ....[166]....
        /*d514*/ 	.word	0xffffffff


	//   ....[167]....
        /*d518*/ 	.word	0xffffffff


	//   ....[168]....
        /*d51c*/ 	.word	0xffffffff


	//   ....[169]....
        /*d520*/ 	.word	0xffffffff


	//   ....[170]....
        /*d524*/ 	.word	0xffffffff


	//   ....[171]....
        /*d528*/ 	.word	0xffffffff


	//   ....[172]....
        /*d52c*/ 	.word	0xffffffff


	//   ....[173]....
        /*d530*/ 	.word	0xffffffff


	//   ....[174]....
        /*d534*/ 	.word	0xffffffff


	//   ....[175]....
        /*d538*/ 	.word	0xffffffff


	//   ....[176]....
        /*d53c*/ 	.word	0xffffffff


	//   ....[177]....
        /*d540*/ 	.word	0xffffffff


	//   ....[178]....
        /*d544*/ 	.word	0xffffffff


	//   ....[179]....
        /*d548*/ 	.word	0xffffffff


	//   ....[180]....
        /*d54c*/ 	.word	0xffffffff


	//   ....[181]....
        /*d550*/ 	.word	0xffffffff


	//   ....[182]....
        /*d554*/ 	.word	0xffffffff


	//   ....[183]....
        /*d558*/ 	.word	0xffffffff


	//   ....[184]....
        /*d55c*/ 	.word	0xffffffff


	//   ....[185]....
        /*d560*/ 	.word	0xffffffff


	//   ....[186]....
        /*d564*/ 	.word	0xffffffff


	//   ....[187]....
        /*d568*/ 	.word	0xffffffff


	//   ....[188]....
        /*d56c*/ 	.word	0xffffffff


	//   ....[189]....
        /*d570*/ 	.word	0xffffffff


	//   ....[190]....
        /*d574*/ 	.word	0xffffffff


	//   ....[191]....
        /*d578*/ 	.word	0xffffffff


	//   ....[192]....
        /*d57c*/ 	.word	0xffffffff


	//   ....[193]....
        /*d580*/ 	.word	0xffffffff


	//   ....[194]....
        /*d584*/ 	.word	0xffffffff


	//   ....[195]....
        /*d588*/ 	.word	0xffffffff


	//   ....[196]....
        /*d58c*/ 	.word	0xffffffff


	//   ....[197]....
        /*d590*/ 	.word	0xffffffff


	//   ....[198]....
        /*d594*/ 	.word	0xffffffff


	//   ....[199]....
        /*d598*/ 	.word	0xffffffff


	//   ....[200]....
        /*d59c*/ 	.word	0xffffffff


	//   ....[201]....
        /*d5a0*/ 	.word	0xffffffff


	//   ....[202]....
        /*d5a4*/ 	.word	0xffffffff


	//   ....[203]....
        /*d5a8*/ 	.word	0xffffffff


	//   ....[204]....
        /*d5ac*/ 	.word	0xffffffff


	//   ....[205]....
        /*d5b0*/ 	.word	0xffffffff


	//   ....[206]....
        /*d5b4*/ 	.word	0xffffffff


	//   ....[207]....
        /*d5b8*/ 	.word	0xffffffff


	//   ....[208]....
        /*d5bc*/ 	.word	0xffffffff


	//   ....[209]....
        /*d5c0*/ 	.word	0xffffffff


	//   ....[210]....
        /*d5c4*/ 	.word	0xffffffff


	//   ....[211]....
        /*d5c8*/ 	.word	0xffffffff


	//   ....[212]....
        /*d5cc*/ 	.word	0xffffffff


	//   ....[213]....
        /*d5d0*/ 	.word	0xffffffff


	//   ....[214]....
        /*d5d4*/ 	.word	0xffffffff


	//   ....[215]....
        /*d5d8*/ 	.word	0xffffffff


	//   ....[216]....
        /*d5dc*/ 	.word	0xffffffff


	//   ....[217]....
        /*d5e0*/ 	.word	0xffffffff


	//   ....[218]....
        /*d5e4*/ 	.word	0xffffffff


	//   ....[219]....
        /*d5e8*/ 	.word	0xffffffff


	//   ....[220]....
        /*d5ec*/ 	.word	0xffffffff


	//   ....[221]....
        /*d5f0*/ 	.word	0xffffffff


	//   ....[222]....
        /*d5f4*/ 	.word	0xffffffff


	//   ....[223]....
        /*d5f8*/ 	.word	0xffffffff


	//   ....[224]....
        /*d5fc*/ 	.word	0xffffffff


	//   ....[225]....
        /*d600*/ 	.word	0xffffffff


	//   ....[226]....
        /*d604*/ 	.word	0xffffffff


	//   ....[227]....
        /*d608*/ 	.word	0xffffffff


	//   ....[228]....
        /*d60c*/ 	.word	0xffffffff


	//   ....[229]....
        /*d610*/ 	.word	0xffffffff


	//   ....[230]....
        /*d614*/ 	.word	0xffffffff


	//   ....[231]....
        /*d618*/ 	.word	0xffffffff


	//   ....[232]....
        /*d61c*/ 	.word	0xffffffff


	//   ....[233]....
        /*d620*/ 	.word	0xffffffff


	//   ....[234]....
        /*d624*/ 	.word	0xffffffff


	//   ....[235]....
        /*d628*/ 	.word	0xffffffff


	//   ....[236]....
        /*d62c*/ 	.word	0xffffffff


	//   ....[237]....
        /*d630*/ 	.word	0xffffffff


	//   ....[238]....
        /*d634*/ 	.word	0xffffffff


	//   ....[239]....
        /*d638*/ 	.word	0xffffffff


	//   ....[240]....
        /*d63c*/ 	.word	0xffffffff


	//   ....[241]....
        /*d640*/ 	.word	0xffffffff


	//   ....[242]....
        /*d644*/ 	.word	0xffffffff


	//   ....[243]....
        /*d648*/ 	.word	0xffffffff


	//   ....[244]....
        /*d64c*/ 	.word	0xffffffff


	//   ....[245]....
        /*d650*/ 	.word	0xffffffff


	//   ....[246]....
        /*d654*/ 	.word	0xffffffff


	//   ....[247]....
        /*d658*/ 	.word	0xffffffff


	//   ....[248]....
        /*d65c*/ 	.word	0xffffffff


	//   ....[249]....
        /*d660*/ 	.word	0xffffffff


	//   ....[250]....
        /*d664*/ 	.word	0xffffffff


	//   ....[251]....
        /*d668*/ 	.word	0xffffffff


	//   ....[252]....
        /*d66c*/ 	.word	0xffffffff


	//   ....[253]....
        /*d670*/ 	.word	0xffffffff


	//   ....[254]....
        /*d674*/ 	.word	0xffffffff


	//----- nvinfo : EIATTR_COOP_GROUP_INSTR_OFFSETS
	.align		4
.L_39:
        /*d678*/ 	.byte	0x04, 0x28
        /*d67a*/ 	.short	(.L_41 - .L_40)


	//   ....[0]....
.L_40:
        /*d67c*/ 	.word	0x0002f8b0


	//   ....[1]....
        /*d680*/ 	.word	0x0002f8d0


	//   ....[2]....
        /*d684*/ 	.word	0x0002f940


	//   ....[3]....
        /*d688*/ 	.word	0x0002f980


	//   ....[4]....
        /*d68c*/ 	.word	0x0002f9f0


	//   ....[5]....
        /*d690*/ 	.word	0x0002fa90


	//   ....[6]....
        /*d694*/ 	.word	0x0002fac0


	//   ....[7]....
        /*d698*/ 	.word	0x0002fae0


	//   ....[8]....
        /*d69c*/ 	.word	0x0002fb40


	//   ....[9]....
        /*d6a0*/ 	.word	0x0002fbc0


	//   ....[10]....
        /*d6a4*/ 	.word	0x0002fbe0


	//   ....[11]....
        /*d6a8*/ 	.word	0x0002fc20


	//   ....[12]....
        /*d6ac*/ 	.word	0x0002fca0


	//   ....[13]....
        /*d6b0*/ 	.word	0x0002fd10


	//   ....[14]....
        /*d6b4*/ 	.word	0x0002fd50


	//   ....[15]....
        /*d6b8*/ 	.word	0x0002fd70


	//   ....[16]....
        /*d6bc*/ 	.word	0x0002fe00


	//   ....[17]....
        /*d6c0*/ 	.word	0x0002fe20


	//   ....[18]....
        /*d6c4*/ 	.word	0x0002fe80


	//   ....[19]....
        /*d6c8*/ 	.word	0x0002fea0


	//   ....[20]....
        /*d6cc*/ 	.word	0x0002ff20


	//   ....[21]....
        /*d6d0*/ 	.word	0x0002ff40


	//   ....[22]....
        /*d6d4*/ 	.word	0x0002ffe0


	//   ....[23]....
        /*d6d8*/ 	.word	0x00030000


	//   ....[24]....
        /*d6dc*/ 	.word	0x000300a0


	//   ....[25]....
        /*d6e0*/ 	.word	0x000300c0


	//   ....[26]....
        /*d6e4*/ 	.word	0x00030190


	//   ....[27]....
        /*d6e8*/ 	.word	0x000301b0


	//   ....[28]....
        /*d6ec*/ 	.word	0x000301d0


	//   ....[29]....
        /*d6f0*/ 	.word	0x000301f0


	//   ....[30]....
        /*d6f4*/ 	.word	0x00030210


	//   ....[31]....
        /*d6f8*/ 	.word	0x00030230


	//   ....[32]....
        /*d6fc*/ 	.word	0x00030250


	//   ....[33]....
        /*d700*/ 	.word	0x000302b0


	//   ....[34]....
        /*d704*/ 	.word	0x00030330


	//   ....[35]....
        /*d708*/ 	.word	0x00030350


	//   ....[36]....
        /*d70c*/ 	.word	0x00030390


	//   ....[37]....
        /*d710*/ 	.word	0x00030430


	//   ....[38]....
        /*d714*/ 	.word	0x00030470


	//   ....[39]....
        /*d718*/ 	.word	0x00030490


	//   ....[40]....
        /*d71c*/ 	.word	0x000304d0


	//   ....[41]....
        /*d720*/ 	.word	0x00030570


	//   ....[42]....
        /*d724*/ 	.word	0x000305b0


	//   ....[43]....
        /*d728*/ 	.word	0x000305d0


	//   ....[44]....
        /*d72c*/ 	.word	0x00030600


	//   ....[45]....
        /*d730*/ 	.word	0x000306d0


	//   ....[46]....
        /*d734*/ 	.word	0x00030710


	//   ....[47]....
        /*d738*/ 	.word	0x00030730


	//   ....[48]....
        /*d73c*/ 	.word	0x00030770


	//   ....[49]....
        /*d740*/ 	.word	0x000307b0


	//   ....[50]....
        /*d744*/ 	.word	0x00030830


	//   ....[51]....
        /*d748*/ 	.word	0x00030850


	//   ....[52]....
        /*d74c*/ 	.word	0x00030890


	//   ....[53]....
        /*d750*/ 	.word	0x00030940


	//   ....[54]....
        /*d754*/ 	.word	0x000309b0


	//   ....[55]....
        /*d758*/ 	.word	0x000309d0


	//   ....[56]....
        /*d75c*/ 	.word	0x000309f0


	//   ....[57]....
        /*d760*/ 	.word	0x00030a30


	//   ....[58]....
        /*d764*/ 	.word	0x00030ad0


	//   ....[59]....
        /*d768*/ 	.word	0x00030af0


	//   ....[60]....
        /*d76c*/ 	.word	0x00030b10


	//   ....[61]....
        /*d770*/ 	.word	0x00030b70


	//   ....[62]....
        /*d774*/ 	.word	0x00030bf0


	//   ....[63]....
        /*d778*/ 	.word	0x00030c10


	//   ....[64]....
        /*d77c*/ 	.word	0x00030c50


	//   ....[65]....
        /*d780*/ 	.word	0x00030cb0


	//   ....[66]....
        /*d784*/ 	.word	0x00030d10


	//   ....[67]....
        /*d788*/ 	.word	0x00030d30


	//   ....[68]....
        /*d78c*/ 	.word	0x00030d90


	//   ....[69]....
        /*d790*/ 	.word	0x00030e00


	//   ....[70]....
        /*d794*/ 	.word	0x00030e50


	//   ....[71]....
        /*d798*/ 	.word	0x00030e70


	//   ....[72]....
        /*d79c*/ 	.word	0x00030ed0


	//   ....[73]....
        /*d7a0*/ 	.word	0x00030f50


	//   ....[74]....
        /*d7a4*/ 	.word	0x00030f90


	//   ....[75]....
        /*d7a8*/ 	.word	0x00030fb0


	//   ....[76]....
        /*d7ac*/ 	.word	0x00031030


	//   ....[77]....
        /*d7b0*/ 	.word	0x000310a0


	//   ....[78]....
        /*d7b4*/ 	.word	0x000310d0


	//   ....[79]....
        /*d7b8*/ 	.word	0x000310f0


	//   ....[80]....
        /*d7bc*/ 	.word	0x00031150


	//   ....[81]....
        /*d7c0*/ 	.word	0x000311b0


	//   ....[82]....
        /*d7c4*/ 	.word	0x00031210


	//   ....[83]....
        /*d7c8*/ 	.word	0x00031230


	//   ....[84]....
        /*d7cc*/ 	.word	0x00031290


	//   ....[85]....
        /*d7d0*/ 	.word	0x00031300


	//   ....[86]....
        /*d7d4*/ 	.word	0x00031350


	//   ....[87]....
        /*d7d8*/ 	.word	0x00031370


	//   ....[88]....
        /*d7dc*/ 	.word	0x000313f0


	//   ....[89]....
        /*d7e0*/ 	.word	0x00031450


	//   ....[90]....
        /*d7e4*/ 	.word	0x000314b0


	//   ....[91]....
        /*d7e8*/ 	.word	0x000314d0


	//   ....[92]....
        /*d7ec*/ 	.word	0x00031550


	//   ....[93]....
        /*d7f0*/ 	.word	0x00031570


	//   ....[94]....
        /*d7f4*/ 	.word	0x000315d0


	//   ....[95]....
        /*d7f8*/ 	.word	0x000315f0


	//   ....[96]....
        /*d7fc*/ 	.word	0x00031650


	//   ....[97]....
        /*d800*/ 	.word	0x000316b0


	//   ....[98]....
        /*d804*/ 	.word	0x00031710


	//   ....[99]....
        /*d808*/ 	.word	0x00031730


	//   ....[100]....
        /*d80c*/ 	.word	0x00031790


	//   ....[101]....
        /*d810*/ 	.word	0x00031800


	//   ....[102]....
        /*d814*/ 	.word	0x00031850


	//   ....[103]....
        /*d818*/ 	.word	0x00031870


	//   ....[104]....
        /*d81c*/ 	.word	0x000318d0


	//   ....[105]....
        /*d820*/ 	.word	0x00031950


	//   ....[106]....
        /*d824*/ 	.word	0x00031990


	//   ....[107]....
        /*d828*/ 	.word	0x000319b0


	//   ....[108]....
        /*d82c*/ 	.word	0x00031a30


	//   ....[109]....
        /*d830*/ 	.word	0x00031aa0


	//   ....[110]....
        /*d834*/ 	.word	0x00031ad0


	//   ....[111]....
        /*d838*/ 	.word	0x00031af0


	//   ....[112]....
        /*d83c*/ 	.word	0x00031b50


	//   ....[113]....
        /*d840*/ 	.word	0x00031bb0


	//   ....[114]....
        /*d844*/ 	.word	0x00031c10


	//   ....[115]....
        /*d848*/ 	.word	0x00031c30


	//   ....[116]....
        /*d84c*/ 	.word	0x00031c90


	//   ....[117]....
        /*d850*/ 	.word	0x00031d00


	//   ....[118]....
        /*d854*/ 	.word	0x00031d50


	//   ....[119]....
        /*d858*/ 	.word	0x00031d70


	//   ....[120]....
        /*d85c*/ 	.word	0x00031dd0


	//   ....[121]....
        /*d860*/ 	.word	0x00031e50


	//   ....[122]....
        /*d864*/ 	.word	0x00031eb0


	//   ....[123]....
        /*d868*/ 	.word	0x00031ed0


	//   ....[124]....
        /*d86c*/ 	.word	0x00031f50


	//   ....[125]....
        /*d870*/ 	.word	0x00031f70


	//   ....[126]....
        /*d874*/ 	.word	0x00031fd0


	//   ....[127]....
        /*d878*/ 	.word	0x00031ff0


	//   ....[128]....
        /*d87c*/ 	.word	0x00032050


	//   ....[129]....
        /*d880*/ 	.word	0x000320b0


	//   ....[130]....
        /*d884*/ 	.word	0x00032110


	//   ....[131]....
        /*d888*/ 	.word	0x00032130


	//   ....[132]....
        /*d88c*/ 	.word	0x00032190


	//   ....[133]....
        /*d890*/ 	.word	0x000321e0


	//   ....[134]....
        /*d894*/ 	.word	0x00032250


	//   ....[135]....
        /*d898*/ 	.word	0x00032270


	//   ....[136]....
        /*d89c*/ 	.word	0x000322d0


	//   ....[137]....
        /*d8a0*/ 	.word	0x00032350


	//   ....[138]....
        /*d8a4*/ 	.word	0x00032390


	//   ....[139]....
        /*d8a8*/ 	.word	0x000323b0


	//   ....[140]....
        /*d8ac*/ 	.word	0x00032430


	//   ....[141]....
        /*d8b0*/ 	.word	0x000324b0


	//   ....[142]....
        /*d8b4*/ 	.word	0x000324d0


	//   ....[143]....
        /*d8b8*/ 	.word	0x000324f0


	//   ....[144]....
        /*d8bc*/ 	.word	0x00032550


	//   ....[145]....
        /*d8c0*/ 	.word	0x000325d0


	//   ....[146]....
        /*d8c4*/ 	.word	0x00032610


	//   ....[147]....
        /*d8c8*/ 	.word	0x00032630


	//   ....[148]....
        /*d8cc*/ 	.word	0x00032690


	//   ....[149]....
        /*d8d0*/ 	.word	0x00032720


	//   ....[150]....
        /*d8d4*/ 	.word	0x00032790


	//   ....[151]....
        /*d8d8*/ 	.word	0x000327b0


	//   ....[152]....
        /*d8dc*/ 	.word	0x000327e0


	//   ....[153]....
        /*d8e0*/ 	.word	0x00032810


	//   ....[154]....
        /*d8e4*/ 	.word	0x00032890


	//   ....[155]....
        /*d8e8*/ 	.word	0x000328b0


	//   ....[156]....
        /*d8ec*/ 	.word	0x000328d0


	//   ....[157]....
        /*d8f0*/ 	.word	0x000328f0


	//   ....[158]....
        /*d8f4*/ 	.word	0x00032910


	//   ....[159]....
        /*d8f8*/ 	.word	0x00032970


	//   ....[160]....
        /*d8fc*/ 	.word	0x00032a10


	//   ....[161]....
        /*d900*/ 	.word	0x00032a30


	//   ....[162]....
        /*d904*/ 	.word	0x00032a50


	//   ....[163]....
        /*d908*/ 	.word	0x00032a70


	//   ....[164]....
        /*d90c*/ 	.word	0x00032a90


	//   ....[165]....
        /*d910*/ 	.word	0x00032af0


	//   ....[166]....
        /*d914*/ 	.word	0x00032b40


	//   ....[167]....
        /*d918*/ 	.word	0x00032b70


	//   ....[168]....
        /*d91c*/ 	.word	0x00032bd0


	//   ....[169]....
        /*d920*/ 	.word	0x00032bf0


	//   ....[170]....
        /*d924*/ 	.word	0x00032c10


	//   ....[171]....
        /*d928*/ 	.word	0x00032c90


	//   ....[172]....
        /*d92c*/ 	.word	0x00032cf0


	//   ....[173]....
        /*d930*/ 	.word	0x00032d10


	//   ....[174]....
        /*d934*/ 	.word	0x00032d30


	//   ....[175]....
        /*d938*/ 	.word	0x00032d90


	//   ....[176]....
        /*d93c*/ 	.word	0x00032e50


	//   ....[177]....
        /*d940*/ 	.word	0x00032e70


	//   ....[178]....
        /*d944*/ 	.word	0x00032e90


	//   ....[179]....
        /*d948*/ 	.word	0x00032eb0


	//   ....[180]....
        /*d94c*/ 	.word	0x00032ed0


	//   ....[181]....
        /*d950*/ 	.word	0x00032ef0


	//   ....[182]....
        /*d954*/ 	.word	0x00032f50


	//   ....[183]....
        /*d958*/ 	.word	0x00032f70


	//   ....[184]....
        /*d95c*/ 	.word	0x00032fd0


	//   ....[185]....
        /*d960*/ 	.word	0x00032ff0


	//   ....[186]....
        /*d964*/ 	.word	0x00033080


	//   ....[187]....
        /*d968*/ 	.word	0x000330b0


	//   ....[188]....
        /*d96c*/ 	.word	0x000330d0


	//   ....[189]....
        /*d970*/ 	.word	0x000330f0


	//   ....[190]....
        /*d974*/ 	.word	0x00033150


	//   ....[191]....
        /*d978*/ 	.word	0x00033170


	//   ....[192]....
        /*d97c*/ 	.word	0x000331d0


	//   ....[193]....
        /*d980*/ 	.word	0x000331f0


	//   ....[194]....
        /*d984*/ 	.word	0x00033210


	//   ....[195]....
        /*d988*/ 	.word	0x00033270


	//   ....[196]....
        /*d98c*/ 	.word	0x00033290


	//   ....[197]....
        /*d990*/ 	.word	0x000332f0


	//   ....[198]....
        /*d994*/ 	.word	0x00033310


	//   ....[199]....
        /*d998*/ 	.word	0x00033370


	//   ....[200]....
        /*d99c*/ 	.word	0x00033390


	//   ....[201]....
        /*d9a0*/ 	.word	0x00033430


	//   ....[202]....
        /*d9a4*/ 	.word	0x00033490


	//   ....[203]....
        /*d9a8*/ 	.word	0x000334b0


	//   ....[204]....
        /*d9ac*/ 	.word	0x000334d0


	//   ....[205]....
        /*d9b0*/ 	.word	0x000334f0


	//   ....[206]....
        /*d9b4*/ 	.word	0x00033510


	//   ....[207]....
        /*d9b8*/ 	.word	0x00033570


	//   ....[208]....
        /*d9bc*/ 	.word	0x000335d0


	//   ....[209]....
        /*d9c0*/ 	.word	0x000335f0


	//   ....[210]....
        /*d9c4*/ 	.word	0x00033650


	//   ....[211]....
        /*d9c8*/ 	.word	0x00033670


	//   ....[212]....
        /*d9cc*/ 	.word	0x000336d0


	//   ....[213]....
        /*d9d0*/ 	.word	0x000336f0


	//   ....[214]....
        /*d9d4*/ 	.word	0x00033750


	//   ....[215]....
        /*d9d8*/ 	.word	0x00033770


	//   ....[216]....
        /*d9dc*/ 	.word	0x000337d0


	//   ....[217]....
        /*d9e0*/ 	.word	0x000337f0


	//   ....[218]....
        /*d9e4*/ 	.word	0x000338b0


	//   ....[219]....
        /*d9e8*/ 	.word	0x000338d0


	//   ....[220]....
        /*d9ec*/ 	.word	0x00033930


	//   ....[221]....
        /*d9f0*/ 	.word	0x00033950


	//   ....[222]....
        /*d9f4*/ 	.word	0x00033970


	//   ....[223]....
        /*d9f8*/ 	.word	0x00033990


	//   ....[224]....
        /*d9fc*/ 	.word	0x000339b0


	//   ....[225]....
        /*da00*/ 	.word	0x00033aa0


	//   ....[226]....
        /*da04*/ 	.word	0x00033b80


	//   ....[227]....
        /*da08*/ 	.word	0x00033ba0


	//   ....[228]....
        /*da0c*/ 	.word	0x00033bc0


	//   ....[229]....
        /*da10*/ 	.word	0x00033be0


	//   ....[230]....
        /*da14*/ 	.word	0x00033c00


	//   ....[231]....
        /*da18*/ 	.word	0x00033c20


	//   ....[232]....
        /*da1c*/ 	.word	0x00033c40


	//   ....[233]....
        /*da20*/ 	.word	0x00033c60


	//   ....[234]....
        /*da24*/ 	.word	0x00033c80


	//   ....[235]....
        /*da28*/ 	.word	0x00033ca0


	//   ....[236]....
        /*da2c*/ 	.word	0x00033cc0


	//   ....[237]....
        /*da30*/ 	.word	0x00033d30


	//   ....[238]....
        /*da34*/ 	.word	0x00033de0


	//   ....[239]....
        /*da38*/ 	.word	0x00033e40


	//   ....[240]....
        /*da3c*/ 	.word	0x00033ed0


	//   ....[241]....
        /*da40*/ 	.word	0x00033ef0


	//   ....[242]....
        /*da44*/ 	.word	0x00033f10


	//   ....[243]....
        /*da48*/ 	.word	0x00033f30


	//   ....[244]....
        /*da4c*/ 	.word	0x00033f80


	//   ....[245]....
        /*da50*/ 	.word	0x00033fa0


	//   ....[246]....
        /*da54*/ 	.word	0x00034010


	//   ....[247]....
        /*da58*/ 	.word	0x00034030


	//   ....[248]....
        /*da5c*/ 	.word	0x00034090


	//   ....[249]....
        /*da60*/ 	.word	0x000340b0


	//   ....[250]....
        /*da64*/ 	.word	0x00034130


	//   ....[251]....
        /*da68*/ 	.word	0x00034180


	//   ....[252]....
        /*da6c*/ 	.word	0x000343a0


	//   ....[253]....
        /*da70*/ 	.word	0x000343e0


	//   ....[254]....
        /*da74*/ 	.word	0x000344c0


	//----- nvinfo : EIATTR_VRC_CTA_INIT_COUNT
	.align		4
.L_41:
        /*da78*/ 	.byte	0x02, 0x4a
	.zero		1
	.zero		1


	//----- nvinfo : EIATTR_EXIT_INSTR_OFFSETS
	.align		4
        /*da7c*/ 	.byte	0x04, 0x1c
        /*da7e*/ 	.short	(.L_43 - .L_42)


	//   ....[0]....
.L_42:
        /*da80*/ 	.word	0x0003e5a0


	//   ....[1]....
        /*da84*/ 	.word	0x0003e5c0


	//----- nvinfo : EIATTR_REQNTID
	.align		4
.L_43:
        /*da88*/ 	.byte	0x04, 0x10
        /*da8a*/ 	.short	(.L_45 - .L_44)
.L_44:
        /*da8c*/ 	.word	0x00000020
        /*da90*/ 	.word	0x00000001
        /*da94*/ 	.word	0x00000001


	//----- nvinfo : EIATTR_CBANK_PARAM_SIZE
	.align		4
.L_45:
        /*da98*/ 	.byte	0x03, 0x19
        /*da9a*/ 	.short	0x0050


	//----- nvinfo : EIATTR_PARAM_CBANK
	.align		4
        /*da9c*/ 	.byte	0x04, 0x0a
        /*da9e*/ 	.short	(.L_47 - .L_46)
	.align		4
.L_46:
        /*daa0*/ 	.word	index@(.nv.constant0.matmul_kernel)
        /*daa4*/ 	.short	0x0380
        /*daa6*/ 	.short	0x0050


	//----- nvinfo : EIATTR_SW_WAR
	.align		4
.L_47:
        /*daa8*/ 	.byte	0x04, 0x36
        /*daaa*/ 	.short	(.L_49 - .L_48)
.L_48:
        /*daac*/ 	.word	0x00000008
.L_49:


//--------------------- .nv.compat                --------------------------
	.section	.nv.compat,"",@"SHT_CUDA_COMPAT_INFO"
	.align	4
        /*0000*/ 	.byte	0x02, 0x02, 0x01, 0x00, 0x02, 0x05, 0x05, 0x00, 0x02, 0x03, 0x00, 0x00, 0x02, 0x06, 0x01, 0x00


//--------------------- .nv.callgraph             --------------------------
	.section	.nv.callgraph,"",@"SHT_CUDA_CALLGRAPH"
	.align	4
	.sectionentsize	8
	.align		4
        /*0000*/ 	.word	0x00000000
	.align		4
        /*0004*/ 	.word	0xffffffff
	.align		4
        /*0008*/ 	.word	0x00000000
	.align		4
        /*000c*/ 	.word	0xfffffffe
	.align		4
        /*0010*/ 	.word	0x00000000
	.align		4
        /*0014*/ 	.word	0xfffffffd
	.align		4
        /*0018*/ 	.word	0x00000000
	.align		4
        /*001c*/ 	.word	0xfffffffc


//--------------------- .text.matmul_kernel       --------------------------
	.section	.text.matmul_kernel,"ax",@progbits
	.align	128
        .global         matmul_kernel
        .type           matmul_kernel,@function
        .size           matmul_kernel,(.L_x_3 - matmul_kernel)
        .other          matmul_kernel,@"STO_CUDA_ENTRY STV_DEFAULT"
matmul_kernel:
.text.matmul_kernel:
[----:B------:R-:W1:Y:S08]  /*0000*/  LDC R1, c[0x0][0x37c] ;  /* 0x0000df00ff017b82 */ /* 0x000e700000000800 */
[----:B------:R-:W2:Y:S01]  /*0010*/  LDC.64 R2, c[0x0][0x398] ;  /* 0x0000e600ff027b82 */ /* 0x000ea20000000a00 */
[----:B------:R-:W3:Y:S01]  /*0020*/  S2R R9, SR_CTAID.X ;  /* 0x0000000000097919 */ /* 0x000ee20000002500 */
[----:B------:R-:W4:Y:S01]  /*0030*/  LDCU UR7, c[0x0][0x3a0] ;  /* 0x00007400ff0777ac */ /* 0x000f220008000800 */
[----:B-1----:R-:W-:Y:S01]  /*0040*/  VIADD R1, R1, 0xffffe688 ;  /* 0xffffe68801017836 */ /* 0x002fe20000000000 */
[----:B------:R-:W1:Y:S01]  /*0050*/  S2R R70, SR_TID.X ;  /* 0x0000000000467919 */ /* 0x000e620000002100 */
[----:B------:R-:W5:Y:S03]  /*0060*/  LDCU UR8, c[0x0][0x3a0] ;  /* 0x00007400ff0877ac */ /* 0x000f660008000800 */
[----:B------:R-:W1:Y:S01]  /*0070*/  LDC.64 R244, c[0x0][0x3a8] ;  /* 0x0000ea00fff47b82 */ /* 0x000e620000000a00 */
[----:B------:R-:W1:Y:S01]  /*0080*/  LDCU UR5, c[0x0][0x3a4] ;  /* 0x00007480ff0577ac */ /* 0x000e620008000800 */
[----:B------:R-:W1:Y:S06]  /*0090*/  LDCU UR6, c[0x0][0x3b0] ;  /* 0x00007600ff0677ac */ /* 0x000e6c0008000800 */
[----:B------:R-:W5:Y:S01]  /*00a0*/  LDC R152, c[0x0][0x3a0] ;  /* 0x0000e800ff987b82 */ /* 0x000f620000000800 */
[----:B------:R-:W1:Y:S01]  /*00b0*/  LDCU UR14, c[0x0][0x3b0] ;  /* 0x00007600ff0e77ac */ /* 0x000e620008000800 */
[----:B----4-:R-:W-:Y:S01]  /*00c0*/  UIADD3 UR7, UPT, UPT, UR7, 0x1f, URZ ;  /* 0x0000001f07077890 */ /* 0x010fe2000fffe0ff */
[----:B--2---:R-:W-:Y:S01]  /*00d0*/  VIADD R0, R3, 0x3f ;  /* 0x0000003f03007836 */ /* 0x004fe20000000000 */
[----:B------:R-:W2:Y:S04]  /*00e0*/  LDCU UR22, c[0x0][0x3b0] ;  /* 0x00007600ff1677ac */ /* 0x000ea80008000800 */
[----:B------:R-:W4:Y:S01]  /*00f0*/  LDC R180, c[0x0][0x3a0] ;  /* 0x0000e800ffb47b82 */ /* 0x000f220000000800 */
[----:B------:R-:W-:Y:S01]  /*0100*/  SHF.R.S32.HI R5, RZ, 0x1f, R0 ;  /* 0x0000001fff057819 */ /* 0x000fe20000011400 */
[----:B------:R-:W-:Y:S01]  /*0110*/  UISETP.GT.AND UP0, UPT, UR7, 0x1f, UPT ;  /* 0x0000001f0700788c */ /* 0x000fe2000bf04270 */
[----:B------:R-:W1:Y:S02]  /*0120*/  LDCU UR20, c[0x0][0x3b0] ;  /* 0x00007600ff1477ac */ /* 0x000e640008000800 */
[----:B------:R-:W-:Y:S01]  /*0130*/  LEA.HI R5, R5, R0, RZ, 0x6 ;  /* 0x0000000005057211 */ /* 0x000fe200078f30ff */
[----:B-1----:R-:W-:Y:S01]  /*0140*/  IMAD R178, R244, 0x1c, RZ ;  /* 0x0000001cf4b27824 */ /* 0x002fe200078e02ff */
[----:B---3--:R-:W-:Y:S01]  /*0150*/  IABS R10, R9 ;  /* 0x00000009000a7213 */ /* 0x008fe20000000000 */
[----:B------:R-:W-:Y:S01]  /*0160*/  USEL UR4, URZ, 0x4, !UP0 ;  /* 0x00000004ff047887 */ /* 0x000fe2000c000000 */
[----:B------:R-:W-:Y:S01]  /*0170*/  SHF.R.S32.HI R5, RZ, 0x6, R5 ;  /* 0x00000006ff057819 */ /* 0x000fe20000011405 */
[----:B------:R-:W1:Y:S01]  /*0180*/  LDCU UR24, c[0x0][0x3b0] ;  /* 0x00007600ff1877ac */ /* 0x000e620008000800 */
[----:B------:R-:W-:Y:S01]  /*0190*/  LOP3.LUT R247, R70, 0x1f, RZ, 0xc0, !PT ;  /* 0x0000001f46f77812 */ /* 0x000fe200078ec0ff */
[----:B-----5:R-:W-:Y:S01]  /*01a0*/  VIADD R152, R152, 0xfffffffb ;  /* 0xfffffffb98987836 */ /* 0x020fe20000000000 */
[----:B------:R-:W3:Y:S01]  /*01b0*/  LDC R181, c[0x0][0x3a0] ;  /* 0x0000e800ffb57b82 */ /* 0x000ee20000000800 */
[----:B------:R-:W-:Y:S01]  /*01c0*/  IMAD.SHL.U32 R6, R5, 0x8, RZ ;  /* 0x0000000805067824 */ /* 0x000fe200078e00ff */
[----:B------:R-:W5:Y:S01]  /*01d0*/  LDCU UR26, c[0x0][0x3b0] ;  /* 0x00007600ff1a77ac */ /* 0x000f620008000800 */
[----:B------:R-:W-:-:S02]  /*01e0*/  IMAD R245, R247, R245, RZ ;  /* 0x000000f5f7f57224 */ /* 0x000fc400078e02ff */
[C---:B------:R-:W-:Y:S01]  /*01f0*/  IMAD R194, R244.reuse, 0x19, RZ ;  /* 0x00000019f4c27824 */ /* 0x040fe200078e02ff */
[-C--:B------:R-:W-:Y:S01]  /*0200*/  IABS R7, R6.reuse ;  /* 0x0000000600077213 */ /* 0x080fe20000000000 */
[----:B------:R-:W1:Y:S01]  /*0210*/  LDCU UR28, c[0x0][0x3b0] ;  /* 0x00007600ff1c77ac */ /* 0x000e620008000800 */
[----:B------:R-:W-:Y:S01]  /*0220*/  IABS R12, R6 ;  /* 0x00000006000c7213 */ /* 0x000fe20000000000 */
[----:B------:R-:W1:Y:S01]  /*0230*/  LDC R196, c[0x0][0x3a0] ;  /* 0x0000e800ffc47b82 */ /* 0x000e620000000800 */
[----:B------:R-:W2:Y:S01]  /*0240*/  I2F.RP R0, R7 ;  /* 0x0000000700007306 */ /* 0x000ea20000209400 */
[----:B------:R-:W1:Y:S01]  /*0250*/  LDCU UR32, c[0x0][0x3b0] ;  /* 0x00007600ff2077ac */ /* 0x000e620008000800 */
[C---:B------:R-:W-:Y:S02]  /*0260*/  IMAD R210, R244.reuse, 0x1d, RZ ;  /* 0x0000001df4d27824 */ /* 0x040fe400078e02ff */
[C---:B------:R-:W-:Y:S01]  /*0270*/  IMAD R226, R244.reuse, 0x1a, RZ ;  /* 0x0000001af4e27824 */ /* 0x040fe200078e02ff */
[----:B------:R-:W1:Y:S01]  /*0280*/  LDCU UR12, c[0x0][0x3b0] ;  /* 0x00007600ff0c77ac */ /* 0x000e620008000800 */
[----:B------:R-:W-:Y:S01]  /*0290*/  IMAD R242, R244, 0x1e, RZ ;  /* 0x0000001ef4f27824 */ /* 0x000fe200078e02ff */
[----:B------:R-:W1:Y:S01]  /*02a0*/  LDC R212, c[0x0][0x3a0] ;  /* 0x0000e800ffd47b82 */ /* 0x000e620000000800 */
[----:B------:R-:W1:Y:S01]  /*02b0*/  LDCU UR30, c[0x0][0x3b0] ;  /* 0x00007600ff1e77ac */ /* 0x000e620008000800 */
[----:B------:R-:W1:Y:S01]  /*02c0*/  LDCU UR13, c[0x0][0x3b0] ;  /* 0x00007600ff0d77ac */ /* 0x000e620008000800 */
[----:B--2---:R-:W2:Y:S05]  /*02d0*/  MUFU.RCP R0, R0 ;  /* 0x0000000000007308 */ /* 0x004eaa0000001000 */
[----:B------:R-:W1:Y:S01]  /*02e0*/  LDC R214, c[0x0][0x3a0] ;  /* 0x0000e800ffd67b82 */ /* 0x000e620000000800 */
[----:B------:R-:W1:Y:S01]  /*02f0*/  LDCU UR33, c[0x0][0x3b0] ;  /* 0x00007600ff2177ac */ /* 0x000e620008000800 */
[----:B------:R-:W1:Y:S06]  /*0300*/  LDCU UR35, c[0x0][0x3b0] ;  /* 0x00007600ff2377ac */ /* 0x000e6c0008000800 */
[----:B------:R-:W1:Y:S01]  /*0310*/  LDC R213, c[0x0][0x3a0] ;  /* 0x0000e800ffd57b82 */ /* 0x000e620000000800 */
[----:B------:R-:W1:Y:S01]  /*0320*/  LDCU UR37, c[0x0][0x3b0] ;  /* 0x00007600ff2577ac */ /* 0x000e620008000800 */
[----:B------:R-:W1:Y:S01]  /*0330*/  LDCU UR15, c[0x0][0x3b0] ;  /* 0x00007600ff0f77ac */ /* 0x000e620008000800 */
[----:B--2---:R-:W-:Y:S01]  /*0340*/  IADD3 R4, PT, PT, R0, 0xffffffe, RZ ;  /* 0x0ffffffe00047810 */ /* 0x004fe20007ffe0ff */
[----:B------:R-:W2:Y:S01]  /*0350*/  LDCU UR17, c[0x0][0x3b0] ;  /* 0x00007600ff1177ac */ /* 0x000ea20008000800 */
[----:B------:R-:W-:-:S03]  /*0360*/  IADD3 R0, PT, PT, RZ, -R12, RZ ;  /* 0x8000000cff007210 */ /* 0x000fc60007ffe0ff */
[----:B------:R-:W1:Y:S01]  /*0370*/  LDC R246, c[0x0][0x3a0] ;  /* 0x0000e800fff67b82 */ /* 0x000e620000000800 */
[----:B------:R3:W2:Y:S01]  /*0380*/  F2I.FTZ.U32.TRUNC.NTZ R5, R4 ;  /* 0x0000000400057305 */ /* 0x0006a2000021f000 */
[----:B------:R-:W1:Y:S01]  /*0390*/  LDCU UR16, c[0x0][0x3b0] ;  /* 0x00007600ff1077ac */ /* 0x000e620008000800 */
[----:B------:R-:W1:Y:S05]  /*03a0*/  LDCU UR18, c[0x0][0x3b0] ;  /* 0x00007600ff1277ac */ /* 0x000e6a0008000800 */
[----:B------:R-:W1:Y:S01]  /*03b0*/  LDC R251, c[0x0][0x3a0] ;  /* 0x0000e800fffb7b82 */ /* 0x000e620000000800 */
[----:B---3--:R-:W-:Y:S01]  /*03c0*/  IMAD.MOV.U32 R4, RZ, RZ, RZ ;  /* 0x000000ffff047224 */ /* 0x008fe200078e00ff */
[----:B------:R-:W3:Y:S01]  /*03d0*/  LDCU UR19, c[0x0][0x3b0] ;  /* 0x00007600ff1377ac */ /* 0x000ee20008000800 */
[----:B------:R-:W1:Y:S01]  /*03e0*/  LDCU UR21, c[0x0][0x3b0] ;  /* 0x00007600ff1577ac */ /* 0x000e620008000800 */
[----:B--2---:R-:W-:Y:S01]  /*03f0*/  IMAD.MOV R8, RZ, RZ, -R5 ;  /* 0x000000ffff087224 */ /* 0x004fe200078e0a05 */
[----:B------:R-:W2:Y:S03]  /*0400*/  LDCU UR23, c[0x0][0x3b0] ;  /* 0x00007600ff1777ac */ /* 0x000ea60008000800 */
[----:B------:R-:W-:-:S02]  /*0410*/  IMAD R11, R8, R7, RZ ;  /* 0x00000007080b7224 */ /* 0x000fc400078e02ff */
[----:B------:R-:W-:Y:S01]  /*0420*/  IMAD.MOV.U32 R8, RZ, RZ, R10 ;  /* 0x000000ffff087224 */ /* 0x000fe200078e000a */
[----:B------:R-:W-:Y:S01]  /*0430*/  IABS R10, R3 ;  /* 0x00000003000a7213 */ /* 0x000fe20000000000 */
[----:B------:R-:W-:Y:S01]  /*0440*/  IMAD.HI.U32 R5, R5, R11, R4 ;  /* 0x0000000b05057227 */ /* 0x000fe200078e0004 */
[----:B------:R-:W1:Y:S01]  /*0450*/  LDCU UR25, c[0x0][0x3b0] ;  /* 0x00007600ff1977ac */ /* 0x000e620008000800 */
[----:B------:R-:W1:Y:S04]  /*0460*/  LDCU UR27, c[0x0][0x3b0] ;  /* 0x00007600ff1b77ac */ /* 0x000e680008000800 */
[----:B------:R-:W-:Y:S01]  /*0470*/  IMAD.HI.U32 R5, R5, R8, RZ ;  /* 0x0000000805057227 */ /* 0x000fe200078e00ff */
[----:B------:R-:W1:Y:S03]  /*0480*/  LDCU UR29, c[0x0][0x3b0] ;  /* 0x00007600ff1d77ac */ /* 0x000e660008000800 */
[----:B------:R-:W-:-:S02]  /*0490*/  IMAD R0, R5, R0, R8 ;  /* 0x0000000005007224 */ /* 0x000fc400078e0208 */
[----:B-1----:R-:W-:Y:S01]  /*04a0*/  VIADD R251, R251, 0xffffffdf ;  /* 0xffffffdffbfb7836 */ /* 0x002fe20000000000 */
[----:B------:R-:W1:Y:S02]  /*04b0*/  LDCU UR31, c[0x0][0x3b0] ;  /* 0x00007600ff1f77ac */ /* 0x000e640008000800 */
[----:B------:R-:W-:Y:S01]  /*04c0*/  ISETP.GT.U32.AND P1, PT, R7, R0, PT ;  /* 0x000000000700720c */ /* 0x000fe20003f24070 */
[----:B------:R-:W1:Y:S01]  /*04d0*/  LDCU UR34, c[0x0][0x3b0] ;  /* 0x00007600ff2277ac */ /* 0x000e620008000800 */
[----:B------:R-:W1:Y:S01]  /*04e0*/  LDCU UR36, c[0x0][0x3b0] ;  /* 0x00007600ff2477ac */ /* 0x000e620008000800 */
[----:B------:R-:W1:Y:S10]  /*04f0*/  LDCU UR38, c[0x0][0x3b0] ;  /* 0x00007600ff2677ac */ /* 0x000e740008000800 */
[----:B------:R-:W-:Y:S01]  /*0500*/  @!P1 IMAD.IADD R0, R0, 0x1, -R7 ;  /* 0x0000000100009824 */ /* 0x000fe200078e0a07 */
[----:B------:R-:W1:Y:S01]  /*0510*/  LDCU UR39, c[0x0][0x3b0] ;  /* 0x00007600ff2777ac */ /* 0x000e620008000800 */
[----:B------:R-:W-:Y:S01]  /*0520*/  @!P1 VIADD R5, R5, 0x1 ;  /* 0x0000000105059836 */ /* 0x000fe20000000000 */
[----:B------:R-:W-:-:S02]  /*0530*/  ISETP.NE.AND P1, PT, R6, RZ, PT ;  /* 0x000000ff0600720c */ /* 0x000fc40003f25270 */
[----:B------:R-:W-:Y:S01]  /*0540*/  ISETP.GE.U32.AND P0, PT, R0, R7, PT ;  /* 0x000000070000720c */ /* 0x000fe20003f06070 */
[----:B------:R-:W1:Y:S01]  /*0550*/  LDCU UR40, c[0x0][0x3b0] ;  /* 0x00007600ff2877ac */ /* 0x000e620008000800 */
[----:B------:R-:W-:Y:S01]  /*0560*/  LOP3.LUT R0, R9, R6, RZ, 0x3c, !PT ;  /* 0x0000000609007212 */ /* 0x000fe200078e3cff */
[----:B------:R-:W1:Y:S03]  /*0570*/  LDCU UR42, c[0x0][0x3b0] ;  /* 0x00007600ff2a77ac */ /* 0x000e660008000800 */
[----:B------:R-:W-:Y:S01]  /*0580*/  ISETP.GE.AND P2, PT, R0, RZ, PT ;  /* 0x000000ff0000720c */ /* 0x000fe20003f46270 */
[----:B------:R-:W-:Y:S01]  /*0590*/  VIADD R0, R2, 0xff ;  /* 0x000000ff02007836 */ /* 0x000fe20000000000 */
[----:B------:R-:W1:Y:S05]  /*05a0*/  LDCU UR41, c[0x0][0x3b0] ;  /* 0x00007600ff2977ac */ /* 0x000e6a0008000800 */
[----:B------:R-:W-:Y:S01]  /*05b0*/  @P0 VIADD R5, R5, 0x1 ;  /* 0x0000000105050836 */ /* 0x000fe20000000000 */
[----:B------:R-:W1:Y:S04]  /*05c0*/  LDCU UR43, c[0x0][0x3b0] ;  /* 0x00007600ff2b77ac */ /* 0x000e680008000800 */
[----:B------:R-:W-:Y:S01]  /*05d0*/  MOV R4, R5 ;  /* 0x0000000500047202 */ /* 0x000fe20000000f00 */
[----:B------:R-:W1:Y:S01]  /*05e0*/  LDCU UR44, c[0x0][0x3b0] ;  /* 0x00007600ff2c77ac */ /* 0x000e620008000800 */
[----:B------:R-:W-:-:S03]  /*05f0*/  SHF.R.S32.HI R5, RZ, 0x1f, R0 ;  /* 0x0000001fff057819 */ /* 0x000fc60000011400 */
[----:B------:R-:W-:Y:S01]  /*0600*/  @!P2 IMAD.MOV R4, RZ, RZ, -R4 ;  /* 0x000000ffff04a224 */ /* 0x000fe200078e0a04 */
[----:B------:R-:W-:Y:S01]  /*0610*/  @!P1 LOP3.LUT R4, RZ, R6, RZ, 0x33, !PT ;  /* 0x00000006ff049212 */ /* 0x000fe200078e33ff */
[----:B------:R-:W1:Y:S01]  /*0620*/  LDCU UR45, c[0x0][0x3b0] ;  /* 0x00007600ff2d77ac */ /* 0x000e620008000800 */
[----:B------:R-:W-:-:S03]  /*0630*/  LEA.HI R5, R5, R0, RZ, 0x8 ;  /* 0x0000000005057211 */ /* 0x000fc600078f40ff */
[----:B------:R-:W-:Y:S01]  /*0640*/  IMAD.SHL.U32 R12, R4, 0x8, RZ ;  /* 0x00000008040c7824 */ /* 0x000fe200078e00ff */
[----:B------:R-:W1:Y:S01]  /*0650*/  LDCU UR47, c[0x0][0x3b0] ;  /* 0x00007600ff2f77ac */ /* 0x000e620008000800 */
[----:B------:R-:W-:-:S03]  /*0660*/  IMAD.MOV R4, RZ, RZ, -R4 ;  /* 0x000000ffff047224 */ /* 0x000fc600078e0a04 */
[----:B------:R-:W-:Y:S01]  /*0670*/  LEA.HI.SX32 R5, R5, -R12, 0x18 ;  /* 0x8000000c05057211 */ /* 0x000fe200078fc2ff */
[----:B------:R-:W-:Y:S01]  /*0680*/  IMAD R11, R6, R4, R9 ;  /* 0x00000004060b7224 */ /* 0x000fe200078e0209 */
[----:B------:R-:W-:Y:S01]  /*0690*/  MOV R6, RZ ;  /* 0x000000ff00067202 */ /* 0x000fe20000000f00 */
[----:B------:R-:W-:Y:S01]  /*06a0*/  IMAD.MOV.U32 R4, RZ, RZ, R10 ;  /* 0x000000ffff047224 */ /* 0x000fe200078e000a */
[----:B------:R-:W-:Y:S01]  /*06b0*/  VIMNMX R14, PT, PT, R5, 0x8, PT ;  /* 0x00000008050e7848 */ /* 0x000fe20003fe0100 */
[----:B------:R-:W1:Y:S01]  /*06c0*/  LDCU UR46, c[0x0][0x3b0] ;  /* 0x00007600ff2e77ac */ /* 0x000e620008000800 */
[----:B------:R-:W-:Y:S01]  /*06d0*/  IABS R9, R11 ;  /* 0x0000000b00097213 */ /* 0x000fe20000000000 */
[----:B------:R-:W1:Y:S01]  /*06e0*/  I2F.RP R10, R4 ;  /* 0x00000004000a7306 */ /* 0x000e620000209400 */
[-C--:B------:R-:W-:Y:S01]  /*06f0*/  IABS R8, R14.reuse ;  /* 0x0000000e00087213 */ /* 0x080fe20000000000 */
[----:B------:R-:W2:Y:S01]  /*0700*/  LDCU UR48, c[0x0][0x3b0] ;  /* 0x00007600ff3077ac */ /* 0x000ea20008000800 */
[----:B------:R-:W2:Y:S05]  /*0710*/  LDCU UR49, c[0x0][0x3b0] ;  /* 0x00007600ff3177ac */ /* 0x000eaa0008000800 */
[----:B------:R-:W2:Y:S01]  /*0720*/  I2F.RP R0, R8 ;  /* 0x0000000800007306 */ /* 0x000ea20000209400 */
[----:B------:R-:W3:Y:S01]  /*0730*/  LDCU UR50, c[0x0][0x3b0] ;  /* 0x00007600ff3277ac */ /* 0x000ee20008000800 */
[----:B------:R-:W3:Y:S06]  /*0740*/  LDCU UR52, c[0x0][0x3b0] ;  /* 0x00007600ff3477ac */ /* 0x000eec0008000800 */
[----:B-1----:R-:W-:Y:S01]  /*0750*/  MUFU.RCP R10, R10 ;  /* 0x0000000a000a7308 */ /* 0x002fe20000001000 */
[----:B------:R-:W1:Y:S01]  /*0760*/  LDCU UR51, c[0x0][0x3b0] ;  /* 0x00007600ff3377ac */ /* 0x000e620008000800 */
[----:B------:R-:W1:Y:S06]  /*0770*/  LDCU UR53, c[0x0][0x3b0] ;  /* 0x00007600ff3577ac */ /* 0x000e6c0008000800 */
[----:B--2---:R-:W2:Y:S01]  /*0780*/  MUFU.RCP R0, R0 ;  /* 0x0000000000007308 */ /* 0x004ea20000001000 */
[----:B------:R-:W1:Y:S01]  /*0790*/  LDCU UR54, c[0x0][0x3b0] ;  /* 0x00007600ff3677ac */ /* 0x000e620008000800 */
[----:B------:R-:W1:Y:S01]  /*07a0*/  LDCU UR55, c[0x0][0x3b0] ;  /* 0x00007600ff3777ac */ /* 0x000e620008000800 */
[----:B------:R-:W1:Y:S01]  /*07b0*/  LDCU UR57, c[0x0][0x3b0] ;  /* 0x00007600ff3977ac */ /* 0x000e620008000800 */
[----:B------:R-:W1:Y:S01]  /*07c0*/  LDCU UR56, c[0x0][0x3b0] ;  /* 0x00007600ff3877ac */ /* 0x000e620008000800 */
[----:B--2---:R-:W-:Y:S01]  /*07d0*/  IADD3 R7, PT, PT, R0, 0xffffffe, RZ ;  /* 0x0ffffffe00077810 */ /* 0x004fe20007ffe0ff */
[----:B------:R-:W2:Y:S01]  /*07e0*/  LDCU UR58, c[0x0][0x3b0] ;  /* 0x00007600ff3a77ac */ /* 0x000ea20008000800 */
[----:B------:R-:W-:Y:S01]  /*07f0*/  IABS R0, R14 ;  /* 0x0000000e00007213 */ /* 0x000fe20000000000 */
[----:B------:R-:W1:Y:S03]  /*0800*/  LDCU UR59, c[0x0][0x3b0] ;  /* 0x00007600ff3b77ac */ /* 0x000e660008000800 */
[----:B------:R-:W1:Y:S01]  /*0810*/  F2I.FTZ.U32.TRUNC.NTZ R7, R7 ;  /* 0x0000000700077305 */ /* 0x000e62000021f000 */
[----:B------:R-:W2:Y:S01]  /*0820*/  LDCU UR60, c[0x0][0x3b0] ;  /* 0x00007600ff3c77ac */ /* 0x000ea20008000800 */
[----:B-1----:R-:W-:-:S04]  /*0830*/  IMAD.MOV R5, RZ, RZ, -R7 ;  /* 0x000000ffff057224 */ /* 0x002fc800078e0a07 */
[----:B------:R-:W-:-:S04]  /*0840*/  IMAD R5, R5, R8, RZ ;  /* 0x0000000805057224 */ /* 0x000fc800078e02ff */
[----:B------:R-:W-:Y:S01]  /*0850*/  IMAD.HI.U32 R6, R7, R5, R6 ;  /* 0x0000000507067227 */ /* 0x000fe200078e0006 */
[----:B------:R-:W-:-:S03]  /*0860*/  IABS R7, R2 ;  /* 0x0000000200077213 */ /* 0x000fc60000000000 */
[----:B------:R-:W-:Y:S02]  /*0870*/  IMAD.MOV.U32 R5, RZ, RZ, R9 ;  /* 0x000000ffff057224 */ /* 0x000fe400078e0009 */
[----:B------:R-:W-:Y:S02]  /*0880*/  IMAD.MOV R9, RZ, RZ, -R0 ;  /* 0x000000ffff097224 */ /* 0x000fe400078e0a00 */
[----:B------:R-:W-:-:S04]  /*0890*/  IMAD.HI.U32 R6, R6, R5, RZ ;  /* 0x0000000506067227 */ /* 0x000fc800078e00ff */
[----:B------:R-:W-:Y:S02]  /*08a0*/  IMAD.MOV.U32 R0, RZ, RZ, R7 ;  /* 0x000000ffff007224 */ /* 0x000fe400078e0007 */
[----:B------:R-:W-:Y:S02]  /*08b0*/  IMAD R5, R6, R9, R5 ;  /* 0x0000000906057224 */ /* 0x000fe400078e0205 */
[----:B------:R-:W1:Y:S03]  /*08c0*/  I2F.RP R7, R0 ;  /* 0x0000000000077306 */ /* 0x000e660000209400 */
[----:B------:R-:W-:-:S05]  /*08d0*/  ISETP.GT.U32.AND P1, PT, R8, R5, PT ;  /* 0x000000050800720c */ /* 0x000fca0003f24070 */
[----:B-1----:R-:W1:Y:S08]  /*08e0*/  MUFU.RCP R7, R7 ;  /* 0x0000000700077308 */ /* 0x002e700000001000 */
[----:B------:R-:W-:Y:S01]  /*08f0*/  @!P1 IADD3 R5, PT, PT, R5, -R8, RZ ;  /* 0x8000000805059210 */ /* 0x000fe20007ffe0ff */
[----:B------:R-:W-:Y:S01]  /*0900*/  @!P1 VIADD R6, R6, 0x1 ;  /* 0x0000000106069836 */ /* 0x000fe20000000000 */
[----:B------:R-:W-:-:S02]  /*0910*/  ISETP.NE.AND P1, PT, R14, RZ, PT ;  /* 0x000000ff0e00720c */ /* 0x000fc40003f25270 */
[----:B------:R-:W-:Y:S01]  /*0920*/  ISETP.GE.U32.AND P0, PT, R5, R8, PT ;  /* 0x000000080500720c */ /* 0x000fe20003f06070 */
[----:B------:R-:W-:Y:S01]  /*0930*/  VIADD R8, R10, 0xffffffe ;  /* 0x0ffffffe0a087836 */ /* 0x000fe20000000000 */
[----:B------:R-:W-:-:S03]  /*0940*/  LOP3.LUT R5, R11, R14, RZ, 0x3c, !PT ;  /* 0x0000000e0b057212 */ /* 0x000fc600078e3cff */
[----:B------:R2:W3:Y:S01]  /*0950*/  F2I.FTZ.U32.TRUNC.NTZ R9, R8 ;  /* 0x0000000800097305 */ /* 0x0004e2000021f000 */
[----:B------:R-:W-:Y:S01]  /*0960*/  ISETP.GE.AND P2, PT, R5, RZ, PT ;  /* 0x000000ff0500720c */ /* 0x000fe20003f46270 */
[----:B-1----:R-:W-:-:S06]  /*0970*/  VIADD R5, R7, 0xffffffe ;  /* 0x0ffffffe07057836 */ /* 0x002fcc0000000000 */
[----:B------:R-:W-:Y:S01]  /*0980*/  @P0 IADD3 R6, PT, PT, R6, 0x1, RZ ;  /* 0x0000000106060810 */ /* 0x000fe20007ffe0ff */
[----:B--2---:R-:W-:Y:S01]  /*0990*/  IMAD.MOV.U32 R8, RZ, RZ, RZ ;  /* 0x000000ffff087224 */ /* 0x004fe200078e00ff */
[----:B------:R-:W1:Y:S04]  /*09a0*/  F2I.FTZ.U32.TRUNC.NTZ R7, R5 ;  /* 0x0000000500077305 */ /* 0x000e68000021f000 */
[----:B------:R-:W-:Y:S01]  /*09b0*/  @!P2 IMAD.MOV R6, RZ, RZ, -R6 ;  /* 0x000000ffff06a224 */ /* 0x000fe200078e0a06 */
[----:B------:R-:W-:Y:S01]  /*09c0*/  @!P1 LOP3.LUT R6, RZ, R14, RZ, 0x33, !PT ;  /* 0x0000000eff069212 */ /* 0x000fe200078e33ff */
[----:B---3--:R-:W-:-:S03]  /*09d0*/  IMAD.MOV R15, RZ, RZ, -R9 ;  /* 0x000000ffff0f7224 */ /* 0x008fc600078e0a09 */
[C---:B------:R-:W-:Y:S01]  /*09e0*/  IADD3 R13, PT, PT, -R6.reuse, RZ, RZ ;  /* 0x000000ff060d7210 */ /* 0x040fe20007ffe1ff */
[----:B------:R-:W-:Y:S02]  /*09f0*/  IMAD.SHL.U32 R252, R6, 0x40, RZ ;  /* 0x0000004006fc7824 */ /* 0x000fe400078e00ff */
[----:B------:R-:W-:Y:S02]  /*0a00*/  IMAD R15, R15, R4, RZ ;  /* 0x000000040f0f7224 */ /* 0x000fe400078e02ff */
[C---:B------:R-:W-:Y:S01]  /*0a10*/  VIADD R18, R252.reuse, 0x1 ;  /* 0x00000001fc127836 */ /* 0x040fe20000000000 */
[C---:B------:R-:W-:Y:S01]  /*0a20*/  IADD3 R28, PT, PT, R252.reuse, 0xd, RZ ;  /* 0x0000000dfc1c7810 */ /* 0x040fe20007ffe0ff */
[----:B------:R-:W-:Y:S01]  /*0a30*/  VIADD R16, R252, 0x3f ;  /* 0x0000003ffc107836 */ /* 0x000fe20000000000 */
[----:B-1----:R-:W-:Y:S01]  /*0a40*/  IADD3 R10, PT, PT, RZ, -R7, RZ ;  /* 0x80000007ff0a7210 */ /* 0x002fe20007ffe0ff */
[----:B------:R-:W-:Y:S01]  /*0a50*/  IMAD.HI.U32 R15, R9, R15, R8 ;  /* 0x0000000f090f7227 */ /* 0x000fe200078e0008 */
[----:B------:R-:W-:-:S02]  /*0a60*/  IABS R5, R18 ;  /* 0x0000001200057213 */ /* 0x000fc40000000000 */
[----:B------:R-:W-:Y:S01]  /*0a70*/  IABS R17, R16 ;  /* 0x0000001000117213 */ /* 0x000fe20000000000 */
[----:B------:R-:W-:Y:S01]  /*0a80*/  IMAD.MOV.U32 R9, RZ, RZ, R10 ;  /* 0x000000ffff097224 */ /* 0x000fe200078e000a */
[----:B------:R-:W-:Y:S01]  /*0a90*/  ISETP.GE.AND P6, PT, R18, RZ, PT ;  /* 0x000000ff1200720c */ /* 0x000fe20003fc6270 */
[----:B------:R-:W-:Y:S01]  /*0aa0*/  IMAD.MOV.U32 R10, RZ, RZ, R5 ;  /* 0x000000ffff0a7224 */ /* 0x000fe200078e0005 */
[C---:B------:R-:W-:Y:S01]  /*0ab0*/  IADD3 R30, PT, PT, R252.reuse, 0xf, RZ ;  /* 0x0000000ffc1e7810 */ /* 0x040fe20007ffe0ff */
[----:B------:R-:W-:Y:S01]  /*0ac0*/  IMAD.MOV.U32 R6, RZ, RZ, RZ ;  /* 0x000000ffff067224 */ /* 0x000fe200078e00ff */
[C---:B------:R-:W-:Y:S01]  /*0ad0*/  IADD3 R35, PT, PT, R252.reuse, 0x16, RZ ;  /* 0x00000016fc237810 */ /* 0x040fe20007ffe0ff */
[----:B------:R-:W-:Y:S01]  /*0ae0*/  IMAD R9, R9, R0, RZ ;  /* 0x0000000009097224 */ /* 0x000fe200078e02ff */
[----:B------:R-:W-:Y:S01]  /*0af0*/  IABS R26, R30 ;  /* 0x0000001e001a7213 */ /* 0x000fe20000000000 */
[----:B------:R-:W-:Y:S01]  /*0b00*/  IMAD.HI.U32 R8, R15, R17, RZ ;  /* 0x000000110f087227 */ /* 0x000fe200078e00ff */
[----:B------:R-:W-:-:S02]  /*0b10*/  IADD3 R42, PT, PT, R252, 0x1b, RZ ;  /* 0x0000001bfc2a7810 */ /* 0x000fc40007ffe0ff */
[C---:B------:R-:W-:Y:S01]  /*0b20*/  IADD3 R44, PT, PT, R252.reuse, 0x1d, RZ ;  /* 0x0000001dfc2c7810 */ /* 0x040fe20007ffe0ff */
[----:B------:R-:W-:Y:S01]  /*0b30*/  IMAD.HI.U32 R5, R15, R10, RZ ;  /* 0x0000000a0f057227 */ /* 0x000fe200078e00ff */
[C---:B------:R-:W-:Y:S02]  /*0b40*/  IADD3 R46, PT, PT, R252.reuse, 0x1f, RZ ;  /* 0x0000001ffc2e7810 */ /* 0x040fe40007ffe0ff */
[----:B------:R-:W-:Y:S01]  /*0b50*/  IABS R40, R44 ;  /* 0x0000002c00287213 */ /* 0x000fe20000000000 */
[----:B------:R-:W-:Y:S01]  /*0b60*/  IMAD.HI.U32 R6, R7, R9, R6 ;  /* 0x0000000907067227 */ /* 0x000fe200078e0006 */
[C---:B------:R-:W-:Y:S02]  /*0b70*/  IADD3 R52, PT, PT, R252.reuse, 0x28, RZ ;  /* 0x00000028fc347810 */ /* 0x040fe40007ffe0ff */
[C---:B------:R-:W-:Y:S01]  /*0b80*/  IADD3 R58, PT, PT, R252.reuse, 0x2d, RZ ;  /* 0x0000002dfc3a7810 */ /* 0x040fe20007ffe0ff */
[----:B------:R-:W-:Y:S01]  /*0b90*/  IMAD.MOV R7, RZ, RZ, -R8 ;  /* 0x000000ffff077224 */ /* 0x000fe200078e0a08 */
[----:B------:R-:W-:Y:S01]  /*0ba0*/  IABS R51, R52 ;  /* 0x0000003400337213 */ /* 0x000fe20000000000 */
[----:B------:R-:W-:Y:S01]  /*0bb0*/  IMAD.MOV R5, RZ, RZ, -R5 ;  /* 0x000000ffff057224 */ /* 0x000fe200078e0a05 */
[----:B------:R-:W-:Y:S01]  /*0bc0*/  IADD3 R61, PT, PT, R252, 0x30, RZ ;  /* 0x00000030fc3d7810 */ /* 0x000fe20007ffe0ff */
[C---:B------:R-:W-:Y:S01]  /*0bd0*/  IMAD R17, R4.reuse, R7, R17 ;  /* 0x0000000704117224 */ /* 0x040fe200078e0211 */
[----:B------:R-:W-:Y:S01]  /*0be0*/  IABS R67, R252 ;  /* 0x000000fc00437213 */ /* 0x000fe20000000000 */
[----:B------:R-:W-:Y:S01]  /*0bf0*/  IMAD R7, R4, R5, R10 ;  /* 0x0000000504077224 */ /* 0x000fe200078e020a */
[----:B------:R-:W-:Y:S01]  /*0c00*/  IABS R60, R61 ;  /* 0x0000003d003c7213 */ /* 0x000fe20000000000 */
[----:B------:R-:W-:Y:S01]  /*0c10*/  IMAD R13, R14, R13, R11 ;  /* 0x0000000d0e0d7224 */ /* 0x000fe200078e020b */
[C---:B------:R-:W-:Y:S01]  /*0c20*/  IADD3 R11, PT, PT, R252.reuse, 0x2, RZ ;  /* 0x00000002fc0b7810 */ /* 0x040fe20007ffe0ff */
[----:B------:R-:W-:Y:S01]  /*0c30*/  VIADD R18, R252, 0x4 ;  /* 0x00000004fc127836 */ /* 0x000fe20000000000 */
[----:B------:R-:W-:Y:S01]  /*0c40*/  ISETP.GT.U32.AND P1, PT, R4, R17, PT ;  /* 0x000000110400720c */ /* 0x000fe20003f24070 */
[----:B------:R-:W-:Y:S01]  /*0c50*/  IMAD.IADD R13, R12, 0x1, R13 ;  /* 0x000000010c0d7824 */ /* 0x000fe200078e020d */
[----:B------:R-:W-:Y:S01]  /*0c60*/  ISETP.GT.U32.AND P0, PT, R4, R7, PT ;  /* 0x000000070400720c */ /* 0x000fe20003f04070 */
[C---:B------:R-:W-:Y:S01]  /*0c70*/  VIADD R20, R252.reuse, 0x5 ;  /* 0x00000005fc147836 */ /* 0x040fe20000000000 */
[----:B------:R-:W-:Y:S01]  /*0c80*/  IABS R9, R11 ;  /* 0x0000000b00097213 */ /* 0x000fe20000000000 */
[C---:B------:R-:W-:Y:S01]  /*0c90*/  VIADD R22, R252.reuse, 0x6 ;  /* 0x00000006fc167836 */ /* 0x040fe20000000000 */
[----:B------:R-:W-:Y:S01]  /*0ca0*/  IABS R12, R18 ;  /* 0x00000012000c7213 */ /* 0x000fe20000000000 */
[C---:B------:R-:W-:Y:S01]  /*0cb0*/  VIADD R23, R252.reuse, 0x9 ;  /* 0x00000009fc177836 */ /* 0x040fe20000000000 */
[----:B------:R-:W-:Y:S01]  /*0cc0*/  MOV R8, R9 ;  /* 0x0000000900087202 */ /* 0x000fe20000000f00 */
[C---:B------:R-:W-:Y:S01]  /*0cd0*/  VIADD R9, R252.reuse, 0x3 ;  /* 0x00000003fc097836 */ /* 0x040fe20000000000 */
[----:B------:R-:W-:Y:S01]  /*0ce0*/  ISETP.GE.AND P3, PT, R11, RZ, PT ;  /* 0x000000ff0b00720c */ /* 0x000fe20003f66270 */
[----:B------:R-:W-:Y:S01]  /*0cf0*/  VIADD R24, R252, 0xa ;  /* 0x0000000afc187836 */ /* 0x000fe20000000000 */
[----:B------:R-:W-:Y:S01]  /*0d00*/  IABS R14, R20 ;  /* 0x00000014000e7213 */ /* 0x000fe20000000000 */
[----:B------:R-:W-:Y:S01]  /*0d10*/  IMAD.HI.U32 R5, R15, R8, RZ ;  /* 0x000000080f057227 */ /* 0x000fe200078e00ff */
[----:B------:R-:W-:-:S02]  /*0d20*/  IABS R11, R9 ;  /* 0x00000009000b7213 */ /* 0x000fc40000000000 */
[----:B------:R-:W-:Y:S01]  /*0d30*/  ISETP.GE.AND P5, PT, R9, RZ, PT ;  /* 0x000000ff0900720c */ /* 0x000fe20003fa6270 */
[--C-:B------:R-:W-:Y:S01]  /*0d40*/  @!P1 IMAD.IADD R17, R17, 0x1, -R4.reuse ;  /* 0x0000000111119824 */ /* 0x100fe200078e0a04 */
[----:B------:R-:W-:Y:S01]  /*0d50*/  IADD3 R5, PT, PT, -R5, RZ, RZ ;  /* 0x000000ff05057210 */ /* 0x000fe20007ffe1ff */
[----:B------:R-:W-:Y:S01]  /*0d60*/  @!P0 IMAD.IADD R7, R7, 0x1, -R4 ;  /* 0x0000000107078824 */ /* 0x000fe200078e0a04 */
[----:B------:R-:W-:Y:S01]  /*0d70*/  ISETP.GE.AND P0, PT, R16, RZ, PT ;  /* 0x000000ff1000720c */ /* 0x000fe20003f06270 */
[----:B------:R-:W-:Y:S01]  /*0d80*/  IMAD.HI.U32 R9, R15, R12, RZ ;  /* 0x0000000c0f097227 */ /* 0x000fe200078e00ff */
[C---:B------:R-:W-:Y:S02]  /*0d90*/  ISETP.GT.U32.AND P4, PT, R4.reuse, R17, PT ;  /* 0x000000110400720c */ /* 0x040fe40003f84070 */
[C---:B------:R-:W-:Y:S01]  /*0da0*/  ISETP.GT.U32.AND P2, PT, R4.reuse, R7, PT ;  /* 0x000000070400720c */ /* 0x040fe20003f44070 */
[----:B------:R-:W-:Y:S01]  /*0db0*/  IMAD R8, R4, R5, R8 ;  /* 0x0000000504087224 */ /* 0x000fe200078e0208 */
[----:B------:R-:W-:Y:S01]  /*0dc0*/  IADD3 R19, PT, PT, -R9, RZ, RZ ;  /* 0x000000ff09137210 */ /* 0x000fe20007ffe1ff */
[----:B------:R-:W-:-:S03]  /*0dd0*/  IMAD.HI.U32 R5, R15, R11, RZ ;  /* 0x0000000b0f057227 */ /* 0x000fc600078e00ff */
[----:B------:R-:W-:Y:S01]  /*0de0*/  ISETP.GT.U32.AND P1, PT, R4, R8, PT ;  /* 0x000000080400720c */ /* 0x000fe20003f24070 */
[----:B------:R-:W-:-:S04]  /*0df0*/  IMAD.HI.U32 R10, R15, R14, RZ ;  /* 0x0000000e0f0a7227 */ /* 0x000fc800078e00ff */
[----:B------:R-:W-:Y:S01]  /*0e00*/  IMAD.MOV R5, RZ, RZ, -R5 ;  /* 0x000000ffff057224 */ /* 0x000fe200078e0a05 */
[----:B------:R-:W-:Y:S01]  /*0e10*/  @!P4 IADD3 R17, PT, PT, R17, -R4, RZ ;  /* 0x800000041111c210 */ /* 0x000fe20007ffe0ff */
[----:B------:R-:W-:Y:S02]  /*0e20*/  IMAD.MOV R21, RZ, RZ, -R10 ;  /* 0x000000ffff157224 */ /* 0x000fe400078e0a0a */
[C---:B------:R-:W-:Y:S02]  /*0e30*/  IMAD R10, R4.reuse, R19, R12 ;  /* 0x00000013040a7224 */ /* 0x040fe400078e020c */
[C---:B------:R-:W-:Y:S02]  /*0e40*/  IMAD R9, R4.reuse, R5, R11 ;  /* 0x0000000504097224 */ /* 0x040fe400078e020b */
[C---:B------:R-:W-:Y:S01]  /*0e50*/  IMAD R11, R4.reuse, R21, R14 ;  /* 0x00000015040b7224 */ /* 0x040fe200078e020e */
[----:B------:R-:W-:Y:S01]  /*0e60*/  IABS R14, R22 ;  /* 0x00000016000e7213 */ /* 0x000fe20000000000 */
[----:B------:R-:W-:Y:S01]  /*0e70*/  @!P2 IMAD.IADD R7, R7, 0x1, -R4 ;  /* 0x000000010707a824 */ /* 0x000fe200078e0a04 */
[C---:B------:R-:W-:Y:S01]  /*0e80*/  ISETP.GT.U32.AND P2, PT, R4.reuse, R10, PT ;  /* 0x0000000a0400720c */ /* 0x040fe20003f44070 */
[----:B------:R-:W-:Y:S01]  /*0e90*/  IMAD.MOV.U32 R5, RZ, RZ, R17 ;  /* 0x000000ffff057224 */ /* 0x000fe200078e0011 */
[----:B------:R-:W-:Y:S01]  /*0ea0*/  IABS R21, R24 ;  /* 0x0000001800157213 */ /* 0x000fe20000000000 */
[----:B------:R-:W-:Y:S01]  /*0eb0*/  @!P6 IMAD.MOV R7, RZ, RZ, -R7 ;  /* 0x000000ffff07e224 */ /* 0x000fe200078e0a07 */
[----:B------:R-:W-:Y:S01]  /*0ec0*/  ISETP.GT.U32.AND P6, PT, R4, R11, PT ;  /* 0x0000000b0400720c */ /* 0x000fe20003fc4070 */
[----:B------:R-:W-:Y:S01]  /*0ed0*/  @!P0 IMAD.MOV R5, RZ, RZ, -R5 ;  /* 0x000000ffff058224 */ /* 0x000fe200078e0a05 */
[----:B------:R-:W-:Y:S01]  /*0ee0*/  ISETP.GE.AND P0, PT, R18, RZ, PT ;  /* 0x000000ff1200720c */ /* 0x000fe20003f06270 */
[----:B------:R-:W-:Y:S01]  /*0ef0*/  IMAD.HI.U32 R12, R15, R14, RZ ;  /* 0x0000000e0f0c7227 */ /* 0x000fe200078e00ff */
[----:B------:R-:W-:-:S03]  /*0f00*/  IADD3 R18, PT, PT, R252, 0x7, RZ ;  /* 0x00000007fc127810 */ /* 0x000fc60007ffe0ff */
[--C-:B------:R-:W-:Y:S01]  /*0f10*/  @!P1 IMAD.IADD R8, R8, 0x1, -R4.reuse ;  /* 0x0000000108089824 */ /* 0x100fe200078e0a04 */
[----:B------:R-:W-:Y:S01]  /*0f20*/  IADD3 R17, PT, PT, -R12, RZ, RZ ;  /* 0x000000ff0c117210 */ /* 0x000fe20007ffe1ff */
[--C-:B------:R-:W-:Y:S01]  /*0f30*/  @!P2 IMAD.IADD R10, R10, 0x1, -R4.reuse ;  /* 0x000000010a0aa824 */ /* 0x100fe200078e0a04 */
[----:B------:R-:W-:Y:S01]  /*0f40*/  IABS R16, R18 ;  /* 0x0000001200107213 */ /* 0x000fe20000000000 */
[----:B------:R-:W-:Y:S01]  /*0f50*/  VIADD R25, R252, 0xb ;  /* 0x0000000bfc197836 */ /* 0x000fe20000000000 */
[C---:B------:R-:W-:Y:S01]  /*0f60*/  ISETP.GT.U32.AND P4, PT, R4.reuse, R8, PT ;  /* 0x000000080400720c */ /* 0x040fe20003f84070 */
[----:B------:R-:W-:Y:S01]  /*0f70*/  @!P6 IMAD.IADD R11, R11, 0x1, -R4 ;  /* 0x000000010b0be824 */ /* 0x000fe200078e0a04 */
[C---:B------:R-:W-:Y:S01]  /*0f80*/  ISETP.GT.U32.AND P6, PT, R4.reuse, R10, PT ;  /* 0x0000000a0400720c */ /* 0x040fe20003fc4070 */
[C---:B------:R-:W-:Y:S01]  /*0f90*/  IMAD R12, R4.reuse, R17, R14 ;  /* 0x00000011040c7224 */ /* 0x040fe200078e020e */
[----:B------:R-:W-:Y:S01]  /*0fa0*/  ISETP.GT.U32.AND P1, PT, R4, R9, PT ;  /* 0x000000090400720c */ /* 0x000fe20003f24070 */
[----:B------:R-:W-:-:S04]  /*0fb0*/  IMAD.HI.U32 R14, R15, R16, RZ ;  /* 0x000000100f0e7227 */ /* 0x000fc800078e00ff */
[----:B------:R-:W-:Y:S02]  /*0fc0*/  IMAD.MOV R17, RZ, RZ, -R14 ;  /* 0x000000ffff117224 */ /* 0x000fe400078e0a0e */
[----:B------:R-:W-:Y:S02]  /*0fd0*/  VIADD R27, R252, 0xc ;  /* 0x0000000cfc1b7836 */ /* 0x000fe40000000000 */
[----:B------:R-:W-:Y:S02]  /*0fe0*/  IMAD R14, R4, R17, R16 ;  /* 0x00000011040e7224 */ /* 0x000fe400078e0210 */
[--C-:B------:R-:W-:Y:S01]  /*0ff0*/  @!P4 IMAD.IADD R8, R8, 0x1, -R4.reuse ;  /* 0x000000010808c824 */ /* 0x100fe200078e0a04 */
[----:B------:R-:W-:Y:S01]  /*1000*/  ISETP.GE.AND P4, PT, R20, RZ, PT ;  /* 0x000000ff1400720c */ /* 0x000fe20003f86270 */
[----:B------:R-:W-:Y:S01]  /*1010*/  @!P6 IMAD.IADD R10, R10, 0x1, -R4 ;  /* 0x000000010a0ae824 */ /* 0x000fe200078e0a04 */
[C---:B------:R-:W-:Y:S01]  /*1020*/  ISETP.GT.U32.AND P6, PT, R4.reuse, R14, PT ;  /* 0x0000000e0400720c */ /* 0x040fe20003fc4070 */
[----:B------:R-:W-:Y:S01]  /*1030*/  @!P3 IMAD.MOV R8, RZ, RZ, -R8 ;  /* 0x000000ffff08b224 */ /* 0x000fe200078e0a08 */
[----:B------:R-:W-:Y:S01]  /*1040*/  ISETP.GT.U32.AND P3, PT, R4, R11, PT ;  /* 0x0000000b0400720c */ /* 0x000fe20003f64070 */
[----:B------:R-:W-:Y:S01]  /*1050*/  @!P1 IMAD.IADD R9, R9, 0x1, -R4 ;  /* 0x0000000109099824 */ /* 0x000fe200078e0a04 */
[----:B------:R-:W-:Y:S01]  /*1060*/  IABS R20, R23 ;  /* 0x0000001700147213 */ /* 0x000fe20000000000 */
[----:B------:R-:W-:Y:S01]  /*1070*/  @!P0 IMAD.MOV R10, RZ, RZ, -R10 ;  /* 0x000000ffff0a8224 */ /* 0x000fe200078e0a0a */
[----:B------:R-:W-:Y:S01]  /*1080*/  ISETP.GE.AND P1, PT, R22, RZ, PT ;  /* 0x000000ff1600720c */ /* 0x000fe20003f26270 */
[----:B------:R-:W-:Y:S01]  /*1090*/  VIADD R29, R252, 0xe ;  /* 0x0000000efc1d7836 */ /* 0x000fe20000000000 */
[----:B------:R-:W-:Y:S01]  /*10a0*/  ISETP.GT.U32.AND P2, PT, R4, R9, PT ;  /* 0x000000090400720c */ /* 0x000fe20003f44070 */
[----:B------:R-:W-:Y:S01]  /*10b0*/  IMAD.HI.U32 R17, R15, R20, RZ ;  /* 0x000000140f117227 */ /* 0x000fe200078e00ff */
[----:B------:R-:W-:-:S03]  /*10c0*/  IADD3 R22, PT, PT, R252, 0x8, RZ ;  /* 0x00000008fc167810 */ /* 0x000fc60007ffe0ff */
[--C-:B------:R-:W-:Y:S01]  /*10d0*/  @!P6 IMAD.IADD R14, R14, 0x1, -R4.reuse ;  /* 0x000000010e0ee824 */ /* 0x100fe200078e0a04 */
[----:B------:R-:W-:Y:S01]  /*10e0*/  IABS R19, R22 ;  /* 0x0000001600137213 */ /* 0x000fe20000000000 */
[----:B------:R-:W-:Y:S01]  /*10f0*/  @!P3 IMAD.IADD R11, R11, 0x1, -R4 ;  /* 0x000000010b0bb824 */ /* 0x000fe200078e0a04 */
[----:B------:R-:W-:Y:S01]  /*1100*/  ISETP.GE.AND P3, PT, R18, RZ, PT ;  /* 0x000000ff1200720c */ /* 0x000fe20003f66270 */
[----:B------:R-:W-:Y:S01]  /*1110*/  IMAD.HI.U32 R18, R15, R21, RZ ;  /* 0x000000150f127227 */ /* 0x000fe200078e00ff */
[----:B------:R-:W-:-:S03]  /*1120*/  ISETP.GT.U32.AND P6, PT, R4, R14, PT ;  /* 0x0000000e0400720c */ /* 0x000fc60003fc4070 */
[----:B------:R-:W-:Y:S01]  /*1130*/  IMAD.MOV R17, RZ, RZ, -R17 ;  /* 0x000000ffff117224 */ /* 0x000fe200078e0a11 */
[----:B------:R-:W-:Y:S01]  /*1140*/  IADD3 R18, PT, PT, -R18, RZ, RZ ;  /* 0x000000ff12127210 */ /* 0x000fe20007ffe1ff */
[----:B------:R-:W-:Y:S01]  /*1150*/  IMAD.HI.U32 R16, R15, R19, RZ ;  /* 0x000000130f107227 */ /* 0x000fe200078e00ff */
[----:B------:R-:W-:Y:S02]  /*1160*/  @!P2 IADD3 R9, PT, PT, R9, -R4, RZ ;  /* 0x800000040909a210 */ /* 0x000fe40007ffe0ff */
[C---:B------:R-:W-:Y:S01]  /*1170*/  ISETP.GT.U32.AND P2, PT, R4.reuse, R12, PT ;  /* 0x0000000c0400720c */ /* 0x040fe20003f44070 */
[----:B------:R-:W-:Y:S01]  /*1180*/  IMAD R17, R4, R17, R20 ;  /* 0x0000001104117224 */ /* 0x000fe200078e0214 */
[----:B------:R-:W-:Y:S01]  /*1190*/  IADD3 R16, PT, PT, -R16, RZ, RZ ;  /* 0x000000ff10107210 */ /* 0x000fe20007ffe1ff */
[C---:B------:R-:W-:Y:S01]  /*11a0*/  IMAD R18, R4.reuse, R18, R21 ;  /* 0x0000001204127224 */ /* 0x040fe200078e0215 */
[----:B------:R-:W-:Y:S01]  /*11b0*/  IABS R21, R25 ;  /* 0x0000001900157213 */ /* 0x000fe20000000000 */
[----:B------:R-:W-:Y:S01]  /*11c0*/  @!P4 IMAD.MOV R11, RZ, RZ, -R11 ;  /* 0x000000ffff0bc224 */ /* 0x000fe200078e0a0b */
[----:B------:R-:W-:Y:S01]  /*11d0*/  ISETP.GT.U32.AND P4, PT, R4, R17, PT ;  /* 0x000000110400720c */ /* 0x000fe20003f84070 */
[----:B------:R-:W-:Y:S01]  /*11e0*/  @!P6 IMAD.IADD R14, R14, 0x1, -R4 ;  /* 0x000000010e0ee824 */ /* 0x000fe200078e0a04 */
[C---:B------:R-:W-:Y:S01]  /*11f0*/  ISETP.GT.U32.AND P6, PT, R4.reuse, R18, PT ;  /* 0x000000120400720c */ /* 0x040fe20003fc4070 */
[----:B------:R-:W-:-:S02]  /*1200*/  IMAD R16, R4, R16, R19 ;  /* 0x0000001004107224 */ /* 0x000fc400078e0213 */
[----:B------:R-:W-:-:S03]  /*1210*/  IMAD.HI.U32 R19, R15, R21, RZ ;  /* 0x000000150f137227 */ /* 0x000fc600078e00ff */
[----:B------:R-:W-:Y:S01]  /*1220*/  ISETP.GT.U32.AND P0, PT, R4, R16, PT ;  /* 0x000000100400720c */ /* 0x000fe20003f04070 */
[--C-:B------:R-:W-:Y:S01]  /*1230*/  @!P2 IMAD.IADD R12, R12, 0x1, -R4.reuse ;  /* 0x000000010c0ca824 */ /* 0x100fe200078e0a04 */
[----:B------:R-:W-:Y:S01]  /*1240*/  ISETP.GE.AND P2, PT, R22, RZ, PT ;  /* 0x000000ff1600720c */ /* 0x000fe20003f46270 */
[----:B------:R-:W-:Y:S01]  /*1250*/  IMAD.MOV R19, RZ, RZ, -R19 ;  /* 0x000000ffff137224 */ /* 0x000fe200078e0a13 */
[----:B------:R-:W-:Y:S01]  /*1260*/  IABS R22, R27 ;  /* 0x0000001b00167213 */ /* 0x000fe20000000000 */
[--C-:B------:R-:W-:Y:S02]  /*1270*/  @!P4 IMAD.IADD R17, R17, 0x1, -R4.reuse ;  /* 0x000000011111c824 */ /* 0x100fe400078e0a04 */
[----:B------:R-:W-:Y:S02]  /*1280*/  @!P6 IMAD.IADD R18, R18, 0x1, -R4 ;  /* 0x000000011212e824 */ /* 0x000fe400078e0a04 */
[----:B------:R-:W-:Y:S01]  /*1290*/  IMAD.HI.U32 R20, R15, R22, RZ ;  /* 0x000000160f147227 */ /* 0x000fe200078e00ff */
[----:B------:R-:W-:-:S03]  /*12a0*/  ISETP.GT.U32.AND P6, PT, R4, R17, PT ;  /* 0x000000110400720c */ /* 0x000fc60003fc4070 */
[----:B------:R-:W-:Y:S01]  /*12b0*/  @!P5 IMAD.MOV R9, RZ, RZ, -R9 ;  /* 0x000000ffff09d224 */ /* 0x000fe200078e0a09 */
[C---:B------:R-:W-:Y:S01]  /*12c0*/  ISETP.GT.U32.AND P5, PT, R4.reuse, R12, PT ;  /* 0x0000000c0400720c */ /* 0x040fe20003fa4070 */
[----:B------:R-:W-:Y:S02]  /*12d0*/  IMAD R19, R4, R19, R21 ;  /* 0x0000001304137224 */ /* 0x000fe400078e0215 */
[----:B------:R-:W-:Y:S02]  /*12e0*/  IMAD.MOV R21, RZ, RZ, -R20 ;  /* 0x000000ffff157224 */ /* 0x000fe400078e0a14 */
[----:B------:R-:W-:Y:S01]  /*12f0*/  @!P0 IMAD.IADD R16, R16, 0x1, -R4 ;  /* 0x0000000110108824 */ /* 0x000fe200078e0a04 */
[----:B------:R-:W-:Y:S01]  /*1300*/  ISETP.GE.AND P0, PT, R24, RZ, PT ;  /* 0x000000ff1800720c */ /* 0x000fe20003f06270 */
[C---:B------:R-:W-:Y:S01]  /*1310*/  IMAD R20, R4.reuse, R21, R22 ;  /* 0x0000001504147224 */ /* 0x040fe200078e0216 */
[----:B------:R-:W-:Y:S01]  /*1320*/  IABS R24, R29 ;  /* 0x0000001d00187213 */ /* 0x000fe20000000000 */
[----:B------:R-:W-:Y:S01]  /*1330*/  @!P6 IMAD.IADD R17, R17, 0x1, -R4 ;  /* 0x000000011111e824 */ /* 0x000fe200078e0a04 */
[C---:B------:R-:W-:Y:S01]  /*1340*/  ISETP.GT.U32.AND P4, PT, R4.reuse, R16, PT ;  /* 0x000000100400720c */ /* 0x040fe20003f84070 */
[----:B------:R-:W-:Y:S01]  /*1350*/  @!P3 IMAD.MOV R14, RZ, RZ, -R14 ;  /* 0x000000ffff0eb224 */ /* 0x000fe200078e0a0e */
[----:B------:R-:W-:Y:S01]  /*1360*/  ISETP.GT.U32.AND P6, PT, R4, R20, PT ;  /* 0x000000140400720c */ /* 0x000fe20003fc4070 */
[----:B------:R-:W-:Y:S01]  /*1370*/  IMAD.HI.U32 R22, R15, R24, RZ ;  /* 0x000000180f167227 */ /* 0x000fe200078e00ff */
[----:B------:R-:W-:-:S02]  /*1380*/  @!P5 IADD3 R12, PT, PT, R12, -R4, RZ ;  /* 0x800000040c0cd210 */ /* 0x000fc40007ffe0ff */
[----:B------:R-:W-:Y:S01]  /*1390*/  ISETP.GE.AND P5, PT, R23, RZ, PT ;  /* 0x000000ff1700720c */ /* 0x000fe20003fa6270 */
[----:B------:R-:W-:Y:S01]  /*13a0*/  VIADD R33, R252, 0x14 ;  /* 0x00000014fc217836 */ /* 0x000fe20000000000 */
[----:B------:R-:W-:Y:S01]  /*13b0*/  @!P1 IADD3 R12, PT, PT, -R12, RZ, RZ ;  /* 0x000000ff0c0c9210 */ /* 0x000fe20007ffe1ff */
[----:B------:R-:W-:Y:S01]  /*13c0*/  VIADD R34, R252, 0x15 ;  /* 0x00000015fc227836 */ /* 0x000fe20000000000 */
[----:B------:R-:W-:Y:S01]  /*13d0*/  ISETP.GT.U32.AND P1, PT, R4, R18, PT ;  /* 0x000000120400720c */ /* 0x000fe20003f24070 */
[----:B------:R-:W-:Y:S01]  /*13e0*/  VIADD R37, R252, 0x17 ;  /* 0x00000017fc257836 */ /* 0x000fe20000000000 */
[----:B------:R-:W-:Y:S01]  /*13f0*/  IABS R23, R28 ;  /* 0x0000001c00177213 */ /* 0x000fe20000000000 */
[--C-:B------:R-:W-:Y:S01]  /*1400*/  @!P4 IMAD.IADD R16, R16, 0x1, -R4.reuse ;  /* 0x000000011010c824 */ /* 0x100fe200078e0a04 */
[----:B------:R-:W-:Y:S01]  /*1410*/  ISETP.GT.U32.AND P4, PT, R4, R19, PT ;  /* 0x000000130400720c */ /* 0x000fe20003f84070 */
[----:B------:R-:W-:Y:S01]  /*1420*/  @!P6 IMAD.IADD R20, R20, 0x1, -R4 ;  /* 0x000000011414e824 */ /* 0x000fe200078e0a04 */
[----:B------:R-:W-:Y:S01]  /*1430*/  IABS R32, R34 ;  /* 0x0000002200207213 */ /* 0x000fe20000000000 */
[----:B------:R-:W-:Y:S01]  /*1440*/  IMAD.HI.U32 R21, R15, R23, RZ ;  /* 0x000000170f157227 */ /* 0x000fe200078e00ff */
[----:B------:R-:W-:-:S02]  /*1450*/  @!P2 IADD3 R16, PT, PT, -R16, RZ, RZ ;  /* 0x000000ff1010a210 */ /* 0x000fc40007ffe1ff */
[----:B------:R-:W-:Y:S01]  /*1460*/  ISETP.GT.U32.AND P3, PT, R4, R20, PT ;  /* 0x000000140400720c */ /* 0x000fe20003f64070 */
[----:B------:R-:W-:Y:S02]  /*1470*/  IMAD.MOV R21, RZ, RZ, -R21 ;  /* 0x000000ffff157224 */ /* 0x000fe400078e0a15 */
[----:B------:R-:W-:Y:S01]  /*1480*/  @!P1 IMAD.IADD R18, R18, 0x1, -R4 ;  /* 0x0000000112129824 */ /* 0x000fe200078e0a04 */
[----:B------:R-:W-:Y:S01]  /*1490*/  ISETP.GE.AND P1, PT, R25, RZ, PT ;  /* 0x000000ff1900720c */ /* 0x000fe20003f26270 */
[----:B------:R-:W-:Y:S02]  /*14a0*/  IMAD.MOV R25, RZ, RZ, -R22 ;  /* 0x000000ffff197224 */ /* 0x000fe400078e0a16 */
[C---:B------:R-:W-:Y:S01]  /*14b0*/  IMAD R21, R4.reuse, R21, R23 ;  /* 0x0000001504157224 */ /* 0x040fe200078e0217 */
[----:B------:R-:W-:Y:S01]  /*14c0*/  @!P4 IADD3 R19, PT, PT, R19, -R4, RZ ;  /* 0x800000041313c210 */ /* 0x000fe20007ffe0ff */
[C---:B------:R-:W-:Y:S01]  /*14d0*/  IMAD R22, R4.reuse, R25, R24 ;  /* 0x0000001904167224 */ /* 0x040fe200078e0218 */
[----:B------:R-:W-:Y:S01]  /*14e0*/  ISETP.GE.AND P4, PT, R27, RZ, PT ;  /* 0x000000ff1b00720c */ /* 0x000fe20003f86270 */
[----:B------:R-:W-:Y:S01]  /*14f0*/  IMAD.HI.U32 R23, R15, R26, RZ ;  /* 0x0000001a0f177227 */ /* 0x000fe200078e00ff */
[----:B------:R-:W-:-:S02]  /*1500*/  ISETP.GT.U32.AND P2, PT, R4, R21, PT ;  /* 0x000000150400720c */ /* 0x000fc40003f44070 */
[----:B------:R-:W-:Y:S01]  /*1510*/  ISETP.GT.U32.AND P6, PT, R4, R19, PT ;  /* 0x000000130400720c */ /* 0x000fe20003fc4070 */
[----:B------:R-:W-:Y:S01]  /*1520*/  @!P3 IMAD.IADD R20, R20, 0x1, -R4 ;  /* 0x000000011414b824 */ /* 0x000fe200078e0a04 */
[----:B------:R-:W-:Y:S01]  /*1530*/  ISETP.GT.U32.AND P3, PT, R4, R22, PT ;  /* 0x000000160400720c */ /* 0x000fe20003f64070 */
[----:B------:R-:W-:Y:S02]  /*1540*/  VIADD R25, R252, 0x10 ;  /* 0x00000010fc197836 */ /* 0x000fe40000000000 */
[----:B------:R-:W-:Y:S02]  /*1550*/  IMAD.MOV R23, RZ, RZ, -R23 ;  /* 0x000000ffff177224 */ /* 0x000fe400078e0a17 */
[----:B------:R-:W-:Y:S01]  /*1560*/  @!P0 IMAD.MOV R18, RZ, RZ, -R18 ;  /* 0x000000ffff128224 */ /* 0x000fe200078e0a12 */
[----:B------:R-:W-:Y:S01]  /*1570*/  IABS R24, R25 ;  /* 0x0000001900187213 */ /* 0x000fe20000000000 */
[----:B------:R-:W-:Y:S01]  /*1580*/  IMAD R23, R4, R23, R26 ;  /* 0x0000001704177224 */ /* 0x000fe200078e021a */
[----:B------:R-:W-:Y:S01]  /*1590*/  ISETP.GE.AND P0, PT, R29, RZ, PT ;  /* 0x000000ff1d00720c */ /* 0x000fe20003f06270 */
[----:B------:R-:W-:Y:S01]  /*15a0*/  @!P2 IMAD.IADD R21, R21, 0x1, -R4 ;  /* 0x000000011515a824 */ /* 0x000fe200078e0a04 */
[----:B------:R-:W-:Y:S01]  /*15b0*/  IADD3 R29, PT, PT, R252, 0x11, RZ ;  /* 0x00000011fc1d7810 */ /* 0x000fe20007ffe0ff */
[----:B------:R-:W-:Y:S01]  /*15c0*/  IMAD.MOV.U32 R26, RZ, RZ, R24 ;  /* 0x000000ffff1a7224 */ /* 0x000fe200078e0018 */
[-C--:B------:R-:W-:Y:S01]  /*15d0*/  @!P6 IADD3 R19, PT, PT, R19, -R4.reuse, RZ ;  /* 0x800000041313e210 */ /* 0x080fe20007ffe0ff */
[----:B------:R-:W-:Y:S01]  /*15e0*/  @!P5 IMAD.MOV R17, RZ, RZ, -R17 ;  /* 0x000000ffff11d224 */ /* 0x000fe200078e0a11 */
[----:B------:R-:W-:Y:S01]  /*15f0*/  @!P3 IADD3 R22, PT, PT, R22, -R4, RZ ;  /* 0x800000041616b210 */ /* 0x000fe20007ffe0ff */
[----:B------:R-:W-:Y:S01]  /*1600*/  IMAD.HI.U32 R24, R15, R26, RZ ;  /* 0x0000001a0f187227 */ /* 0x000fe200078e00ff */
[----:B------:R-:W-:-:S02]  /*1610*/  ISETP.GT.U32.AND P2, PT, R4, R21, PT ;  /* 0x000000150400720c */ /* 0x000fc40003f44070 */
[C---:B------:R-:W-:Y:S01]  /*1620*/  ISETP.GT.U32.AND P3, PT, R4.reuse, R22, PT ;  /* 0x000000160400720c */ /* 0x040fe20003f64070 */
[----:B------:R-:W-:Y:S01]  /*1630*/  @!P1 IMAD.MOV R19, RZ, RZ, -R19 ;  /* 0x000000ffff139224 */ /* 0x000fe200078e0a13 */
[----:B------:R-:W-:Y:S01]  /*1640*/  ISETP.GT.U32.AND P1, PT, R4, R23, PT ;  /* 0x000000170400720c */ /* 0x000fe20003f24070 */
[----:B------:R-:W-:Y:S01]  /*1650*/  IMAD.MOV R27, RZ, RZ, -R24 ;  /* 0x000000ffff1b7224 */ /* 0x000fe200078e0a18 */
[----:B------:R-:W-:Y:S01]  /*1660*/  ISETP.GE.AND P6, PT, R30, RZ, PT ;  /* 0x000000ff1e00720c */ /* 0x000fe20003fc6270 */
[----:B------:R-:W-:Y:S01]  /*1670*/  VIADD R30, R252, 0x12 ;  /* 0x00000012fc1e7836 */ /* 0x000fe20000000000 */
[----:B------:R-:W-:Y:S01]  /*1680*/  ISETP.GE.AND P5, PT, R28, RZ, PT ;  /* 0x000000ff1c00720c */ /* 0x000fe20003fa6270 */
[----:B------:R-:W-:Y:S01]  /*1690*/  IMAD R24, R4, R27, R26 ;  /* 0x0000001b04187224 */ /* 0x000fe200078e021a */
[----:B------:R-:W-:Y:S01]  /*16a0*/  IABS R28, R29 ;  /* 0x0000001d001c7213 */ /* 0x000fe20000000000 */
[----:B------:R-:W-:Y:S01]  /*16b0*/  @!P4 IMAD.MOV R20, RZ, RZ, -R20 ;  /* 0x000000ffff14c224 */ /* 0x000fe200078e0a14 */
[----:B------:R-:W-:Y:S01]  /*16c0*/  ISETP.GE.AND P4, PT, R25, RZ, PT ;  /* 0x000000ff1900720c */ /* 0x000fe20003f86270 */
[----:B------:R-:W-:Y:S01]  /*16d0*/  @!P2 IMAD.IADD R21, R21, 0x1, -R4 ;  /* 0x000000011515a824 */ /* 0x000fe200078e0a04 */
[----:B------:R-:W-:Y:S01]  /*16e0*/  ISETP.GE.AND P2, PT, R29, RZ, PT ;  /* 0x000000ff1d00720c */ /* 0x000fe20003f46270 */
[----:B------:R-:W-:Y:S01]  /*16f0*/  IMAD.HI.U32 R25, R15, R28, RZ ;  /* 0x0000001c0f197227 */ /* 0x000fe200078e00ff */
[----:B------:R-:W-:-:S02]  /*1700*/  IABS R29, R30 ;  /* 0x0000001e001d7213 */ /* 0x000fc40000000000 */
[-C--:B------:R-:W-:Y:S01]  /*1710*/  @!P1 IADD3 R23, PT, PT, R23, -R4.reuse, RZ ;  /* 0x8000000417179210 */ /* 0x080fe20007ffe0ff */
[----:B------:R-:W-:Y:S01]  /*1720*/  IMAD.MOV R25, RZ, RZ, -R25 ;  /* 0x000000ffff197224 */ /* 0x000fe200078e0a19 */
[----:B------:R-:W-:Y:S01]  /*1730*/  @!P3 IADD3 R22, PT, PT, R22, -R4, RZ ;  /* 0x800000041616b210 */ /* 0x000fe20007ffe0ff */
[----:B------:R-:W-:Y:S01]  /*1740*/  IMAD.MOV.U32 R27, RZ, RZ, R29 ;  /* 0x000000ffff1b7224 */ /* 0x000fe200078e001d */
[C---:B------:R-:W-:Y:S01]  /*1750*/  ISETP.GT.U32.AND P3, PT, R4.reuse, R24, PT ;  /* 0x000000180400720c */ /* 0x040fe20003f64070 */
[----:B------:R-:W-:Y:S01]  /*1760*/  @!P5 IMAD.MOV R21, RZ, RZ, -R21 ;  /* 0x000000ffff15d224 */ /* 0x000fe200078e0a15 */
[----:B------:R-:W-:Y:S01]  /*1770*/  ISETP.GT.U32.AND P1, PT, R4, R23, PT ;  /* 0x000000170400720c */ /* 0x000fe20003f24070 */
[----:B------:R-:W-:Y:S01]  /*1780*/  IMAD.HI.U32 R26, R15, R27, RZ ;  /* 0x0000001b0f1a7227 */ /* 0x000fe200078e00ff */
[----:B------:R-:W-:Y:S02]  /*1790*/  ISETP.GE.AND P5, PT, R30, RZ, PT ;  /* 0x000000ff1e00720c */ /* 0x000fe40003fa6270 */
[----:B------:R-:W-:Y:S01]  /*17a0*/  IABS R30, R33 ;  /* 0x00000021001e7213 */ /* 0x000fe20000000000 */
[----:B------:R-:W-:Y:S01]  /*17b0*/  IMAD.MOV R26, RZ, RZ, -R26 ;  /* 0x000000ffff1a7224 */ /* 0x000fe200078e0a1a */
[----:B------:R-:W-:Y:S01]  /*17c0*/  @!P0 IADD3 R22, PT, PT, -R22, RZ, RZ ;  /* 0x000000ff16168210 */ /* 0x000fe20007ffe1ff */
[----:B------:R-:W-:-:S02]  /*17d0*/  IMAD R25, R4, R25, R28 ;  /* 0x0000001904197224 */ /* 0x000fc400078e021c */
[----:B------:R-:W-:Y:S02]  /*17e0*/  IMAD R26, R4, R26, R27 ;  /* 0x0000001a041a7224 */ /* 0x000fe400078e021b */
[--C-:B------:R-:W-:Y:S01]  /*17f0*/  @!P3 IMAD.IADD R24, R24, 0x1, -R4.reuse ;  /* 0x000000011818b824 */ /* 0x100fe200078e0a04 */
[----:B------:R-:W-:Y:S01]  /*1800*/  ISETP.GT.U32.AND P0, PT, R4, R25, PT ;  /* 0x000000190400720c */ /* 0x000fe20003f04070 */
[----:B------:R-:W-:Y:S02]  /*1810*/  @!P1 IMAD.IADD R23, R23, 0x1, -R4 ;  /* 0x0000000117179824 */ /* 0x000fe400078e0a04 */
[----:B------:R-:W-:Y:S01]  /*1820*/  VIADD R28, R252, 0x13 ;  /* 0x00000013fc1c7836 */ /* 0x000fe20000000000 */
[C---:B------:R-:W-:Y:S01]  /*1830*/  ISETP.GT.U32.AND P3, PT, R4.reuse, R24, PT ;  /* 0x000000180400720c */ /* 0x040fe20003f64070 */
[----:B------:R-:W-:Y:S01]  /*1840*/  @!P6 IMAD.MOV R23, RZ, RZ, -R23 ;  /* 0x000000ffff17e224 */ /* 0x000fe200078e0a17 */
[----:B------:R-:W-:Y:S01]  /*1850*/  ISETP.GT.U32.AND P6, PT, R4, R26, PT ;  /* 0x0000001a0400720c */ /* 0x000fe20003fc4070 */
[----:B------:R-:W-:Y:S01]  /*1860*/  VIADD R39, R252, 0x19 ;  /* 0x00000019fc277836 */ /* 0x000fe20000000000 */
[----:B------:R-:W-:Y:S01]  /*1870*/  ISETP.GE.AND P1, PT, R28, RZ, PT ;  /* 0x000000ff1c00720c */ /* 0x000fe20003f26270 */
[----:B------:R-:W-:Y:S01]  /*1880*/  VIADD R38, R252, 0x18 ;  /* 0x00000018fc267836 */ /* 0x000fe20000000000 */
[----:B------:R-:W-:Y:S01]  /*1890*/  IABS R29, R28 ;  /* 0x0000001c001d7213 */ /* 0x000fe20000000000 */
[----:B------:R-:W-:Y:S01]  /*18a0*/  IMAD.HI.U32 R28, R15, R30, RZ ;  /* 0x0000001e0f1c7227 */ /* 0x000fe200078e00ff */
[----:B------:R-:W-:-:S03]  /*18b0*/  IABS R36, R39 ;  /* 0x0000002700247213 */ /* 0x000fc60000000000 */
[----:B------:R-:W-:Y:S01]  /*18c0*/  IMAD.HI.U32 R27, R15, R29, RZ ;  /* 0x0000001d0f1b7227 */ /* 0x000fe200078e00ff */
[----:B------:R-:W-:-:S03]  /*18d0*/  IADD3 R31, PT, PT, -R28, RZ, RZ ;  /* 0x000000ff1c1f7210 */ /* 0x000fc60007ffe1ff */
[--C-:B------:R-:W-:Y:S01]  /*18e0*/  @!P3 IMAD.IADD R24, R24, 0x1, -R4.reuse ;  /* 0x000000011818b824 */ /* 0x100fe200078e0a04 */
[----:B------:R-:W-:Y:S01]  /*18f0*/  ISETP.GE.AND P3, PT, R33, RZ, PT ;  /* 0x000000ff2100720c */ /* 0x000fe20003f66270 */
[----:B------:R-:W-:Y:S01]  /*1900*/  @!P6 IMAD.IADD R26, R26, 0x1, -R4 ;  /* 0x000000011a1ae824 */ /* 0x000fe200078e0a04 */
[----:B------:R-:W-:Y:S01]  /*1910*/  IABS R33, R35 ;  /* 0x0000002300217213 */ /* 0x000fe20000000000 */
[C---:B------:R-:W-:Y:S02]  /*1920*/  IMAD R28, R4.reuse, R31, R30 ;  /* 0x0000001f041c7224 */ /* 0x040fe400078e021e */
[----:B------:R-:W-:Y:S01]  /*1930*/  @!P4 IMAD.MOV R24, RZ, RZ, -R24 ;  /* 0x000000ffff18c224 */ /* 0x000fe200078e0a18 */
[C---:B------:R-:W-:Y:S01]  /*1940*/  ISETP.GT.U32.AND P6, PT, R4.reuse, R26, PT ;  /* 0x0000001a0400720c */ /* 0x040fe20003fc4070 */
[----:B------:R-:W-:Y:S01]  /*1950*/  IMAD.MOV.U32 R31, RZ, RZ, R33 ;  /* 0x000000ffff1f7224 */ /* 0x000fe200078e0021 */
[----:B------:R-:W-:Y:S01]  /*1960*/  ISETP.GT.U32.AND P4, PT, R4, R28, PT ;  /* 0x0000001c0400720c */ /* 0x000fe20003f84070 */
[----:B------:R-:W-:-:S02]  /*1970*/  IMAD.MOV R27, RZ, RZ, -R27 ;  /* 0x000000ffff1b7224 */ /* 0x000fc400078e0a1b */
[----:B------:R-:W-:-:S04]  /*1980*/  IMAD.HI.U32 R30, R15, R31, RZ ;  /* 0x0000001f0f1e7227 */ /* 0x000fc800078e00ff */
[----:B------:R-:W-:Y:S01]  /*1990*/  @!P0 IMAD.IADD R25, R25, 0x1, -R4 ;  /* 0x0000000119198824 */ /* 0x000fe200078e0a04 */
[----:B------:R-:W-:Y:S01]  /*19a0*/  IADD3 R30, PT, PT, -R30, RZ, RZ ;  /* 0x000000ff1e1e7210 */ /* 0x000fe20007ffe1ff */
[C---:B------:R-:W-:Y:S02]  /*19b0*/  IMAD R27, R4.reuse, R27, R29 ;  /* 0x0000001b041b7224 */ /* 0x040fe400078e021d */
[C---:B------:R-:W-:Y:S01]  /*19c0*/  IMAD.HI.U32 R29, R15.reuse, R32, RZ ;  /* 0x000000200f1d7227 */ /* 0x040fe200078e00ff */
[----:B------:R-:W-:Y:S02]  /*19d0*/  ISETP.GT.U32.AND P0, PT, R4, R25, PT ;  /* 0x000000190400720c */ /* 0x000fe40003f04070 */
[----:B------:R-:W-:Y:S01]  /*19e0*/  @!P6 IADD3 R26, PT, PT, R26, -R4, RZ ;  /* 0x800000041a1ae210 */ /* 0x000fe20007ffe0ff */
[----:B------:R-:W-:Y:S02]  /*19f0*/  IMAD.MOV R29, RZ, RZ, -R29 ;  /* 0x000000ffff1d7224 */ /* 0x000fe400078e0a1d */
[----:B------:R-:W-:Y:S01]  /*1a00*/  IMAD R30, R4, R30, R31 ;  /* 0x0000001e041e7224 */ /* 0x000fe200078e021f */
[----:B------:R-:W-:Y:S01]  /*1a10*/  @!P5 IADD3 R26, PT, PT, -R26, RZ, RZ ;  /* 0x000000ff1a1ad210 */ /* 0x000fe20007ffe1ff */
[----:B------:R-:W-:Y:S01]  /*1a20*/  IMAD R29, R4, R29, R32 ;  /* 0x0000001d041d7224 */ /* 0x000fe200078e0220 */
[----:B------:R-:W-:Y:S01]  /*1a30*/  IABS R32, R37 ;  /* 0x0000002500207213 */ /* 0x000fe20000000000 */
[----:B------:R-:W-:Y:S01]  /*1a40*/  @!P4 IMAD.IADD R28, R28, 0x1, -R4 ;  /* 0x000000011c1cc824 */ /* 0x000fe200078e0a04 */
[C---:B------:R-:W-:Y:S01]  /*1a50*/  ISETP.GT.U32.AND P5, PT, R4.reuse, R30, PT ;  /* 0x0000001e0400720c */ /* 0x040fe20003fa4070 */
[----:B------:R-:W-:Y:S01]  /*1a60*/  IMAD.HI.U32 R33, R15, R36, RZ ;  /* 0x000000240f217227 */ /* 0x000fe200078e00ff */
[----:B------:R-:W-:-:S02]  /*1a70*/  ISETP.GT.U32.AND P6, PT, R4, R29, PT ;  /* 0x0000001d0400720c */ /* 0x000fc40003fc4070 */
[C---:B------:R-:W-:Y:S01]  /*1a80*/  ISETP.GT.U32.AND P4, PT, R4.reuse, R28, PT ;  /* 0x0000001c0400720c */ /* 0x040fe20003f84070 */
[----:B------:R-:W-:Y:S01]  /*1a90*/  IMAD.HI.U32 R31, R15, R32, RZ ;  /* 0x000000200f1f7227 */ /* 0x000fe200078e00ff */
[----:B------:R-:W-:Y:S02]  /*1aa0*/  @!P0 IADD3 R25, PT, PT, R25, -R4, RZ ;  /* 0x8000000419198210 */ /* 0x000fe40007ffe0ff */
[C---:B------:R-:W-:Y:S01]  /*1ab0*/  ISETP.GT.U32.AND P0, PT, R4.reuse, R27, PT ;  /* 0x0000001b0400720c */ /* 0x040fe20003f04070 */
[----:B------:R-:W-:Y:S02]  /*1ac0*/  IMAD.MOV R31, RZ, RZ, -R31 ;  /* 0x000000ffff1f7224 */ /* 0x000fe400078e0a1f */
[----:B------:R-:W-:Y:S02]  /*1ad0*/  IMAD.MOV R33, RZ, RZ, -R33 ;  /* 0x000000ffff217224 */ /* 0x000fe400078e0a21 */
[----:B------:R-:W-:Y:S02]  /*1ae0*/  IMAD R31, R4, R31, R32 ;  /* 0x0000001f041f7224 */ /* 0x000fe400078e0220 */
[----:B------:R-:W-:-:S02]  /*1af0*/  @!P5 IMAD.IADD R30, R30, 0x1, -R4 ;  /* 0x000000011e1ed824 */ /* 0x000fc400078e0a04 */
[--C-:B------:R-:W-:Y:S01]  /*1b00*/  @!P4 IMAD.IADD R28, R28, 0x1, -R4.reuse ;  /* 0x000000011c1cc824 */ /* 0x100fe200078e0a04 */
[C---:B------:R-:W-:Y:S01]  /*1b10*/  ISETP.GT.U32.AND P4, PT, R4.reuse, R31, PT ;  /* 0x0000001f0400720c */ /* 0x040fe20003f84070 */
[----:B------:R-:W-:Y:S01]  /*1b20*/  @!P2 IMAD.MOV R25, RZ, RZ, -R25 ;  /* 0x000000ffff19a224 */ /* 0x000fe200078e0a19 */
[----:B------:R-:W-:Y:S01]  /*1b30*/  ISETP.GT.U32.AND P5, PT, R4, R30, PT ;  /* 0x0000001e0400720c */ /* 0x000fe20003fa4070 */
[----:B------:R-:W-:Y:S01]  /*1b40*/  @!P0 IMAD.IADD R27, R27, 0x1, -R4 ;  /* 0x000000011b1b8824 */ /* 0x000fe200078e0a04 */
[----:B------:R-:W-:Y:S01]  /*1b50*/  ISETP.GE.AND P2, PT, R34, RZ, PT ;  /* 0x000000ff2200720c */ /* 0x000fe20003f46270 */
[C---:B------:R-:W-:Y:S01]  /*1b60*/  IMAD R33, R4.reuse, R33, R36 ;  /* 0x0000002104217224 */ /* 0x040fe200078e0224 */
[----:B------:R-:W-:Y:S01]  /*1b70*/  IABS R34, R38 ;  /* 0x0000002600227213 */ /* 0x000fe20000000000 */
[----:B------:R-:W-:Y:S01]  /*1b80*/  @!P3 IMAD.MOV R28, RZ, RZ, -R28 ;  /* 0x000000ffff1cb224 */ /* 0x000fe200078e0a1c */
[----:B------:R-:W-:Y:S01]  /*1b90*/  ISETP.GT.U32.AND P0, PT, R4, R27, PT ;  /* 0x0000001b0400720c */ /* 0x000fe20003f04070 */
[----:B------:R-:W-:-:S02]  /*1ba0*/  @!P6 IMAD.IADD R29, R29, 0x1, -R4 ;  /* 0x000000011d1de824 */ /* 0x000fc400078e0a04 */
[----:B------:R-:W-:-:S03]  /*1bb0*/  IMAD.HI.U32 R32, R15, R34, RZ ;  /* 0x000000220f207227 */ /* 0x000fc600078e00ff */
[----:B------:R-:W-:Y:S01]  /*1bc0*/  ISETP.GT.U32.AND P6, PT, R4, R29, PT ;  /* 0x0000001d0400720c */ /* 0x000fe20003fc4070 */
[--C-:B------:R-:W-:Y:S01]  /*1bd0*/  @!P4 IMAD.IADD R31, R31, 0x1, -R4.reuse ;  /* 0x000000011f1fc824 */ /* 0x100fe200078e0a04 */
[----:B------:R-:W-:Y:S01]  /*1be0*/  ISETP.GE.AND P4, PT, R38, RZ, PT ;  /* 0x000000ff2600720c */ /* 0x000fe20003f86270 */
[--C-:B------:R-:W-:Y:S01]  /*1bf0*/  @!P5 IMAD.IADD R30, R30, 0x1, -R4.reuse ;  /* 0x000000011e1ed824 */ /* 0x100fe200078e0a04 */
[----:B------:R-:W-:Y:S01]  /*1c00*/  ISETP.GT.U32.AND P5, PT, R4, R33, PT ;  /* 0x000000210400720c */ /* 0x000fe20003fa4070 */
[----:B------:R-:W-:Y:S01]  /*1c10*/  VIADD R45, R252, 0x1e ;  /* 0x0000001efc2d7836 */ /* 0x000fe20000000000 */
[----:B------:R-:W-:Y:S01]  /*1c20*/  ISETP.GT.U32.AND P3, PT, R4, R31, PT ;  /* 0x0000001f0400720c */ /* 0x000fe20003f64070 */
[----:B------:R-:W-:Y:S01]  /*1c30*/  @!P0 IMAD.IADD R27, R27, 0x1, -R4 ;  /* 0x000000011b1b8824 */ /* 0x000fe200078e0a04 */
[----:B------:R-:W-:Y:S01]  /*1c40*/  ISETP.GE.AND P0, PT, R35, RZ, PT ;  /* 0x000000ff2300720c */ /* 0x000fe20003f06270 */
[----:B------:R-:W-:Y:S01]  /*1c50*/  VIADD R43, R252, 0x1c ;  /* 0x0000001cfc2b7836 */ /* 0x000fe20000000000 */
[----:B------:R-:W-:Y:S01]  /*1c60*/  IADD3 R35, PT, PT, -R32, RZ, RZ ;  /* 0x000000ff20237210 */ /* 0x000fe20007ffe1ff */
[----:B------:R-:W-:Y:S01]  /*1c70*/  @!P1 IMAD.MOV R27, RZ, RZ, -R27 ;  /* 0x000000ffff1b9224 */ /* 0x000fe200078e0a1b */
[----:B------:R-:W-:Y:S01]  /*1c80*/  IABS R38, R42 ;  /* 0x0000002a00267213 */ /* 0x000fe20000000000 */
[----:B------:R-:W-:Y:S01]  /*1c90*/  VIADD R47, R252, 0x22 ;  /* 0x00000022fc2f7836 */ /* 0x000fe20000000000 */
[-C--:B------:R-:W-:Y:S01]  /*1ca0*/  @!P6 IADD3 R29, PT, PT, R29, -R4.reuse, RZ ;  /* 0x800000041d1de210 */ /* 0x080fe20007ffe0ff */
[----:B------:R-:W-:Y:S01]  /*1cb0*/  IMAD R32, R4, R35, R34 ;  /* 0x0000002304207224 */ /* 0x000fe200078e0222 */
[----:B------:R-:W-:Y:S01]  /*1cc0*/  ISETP.GE.AND P1, PT, R37, RZ, PT ;  /* 0x000000ff2500720c */ /* 0x000fe20003f26270 */
[----:B------:R-:W-:Y:S01]  /*1cd0*/  VIADD R35, R252, 0x1a ;  /* 0x0000001afc237836 */ /* 0x000fe20000000000 */
[----:B------:R-:W-:Y:S01]  /*1ce0*/  IABS R41, R45 ;  /* 0x0000002d00297213 */ /* 0x000fe20000000000 */
[----:B------:R-:W-:Y:S01]  /*1cf0*/  @!P5 IMAD.IADD R33, R33, 0x1, -R4 ;  /* 0x000000012121d824 */ /* 0x000fe200078e0a04 */
[----:B------:R-:W-:Y:S01]  /*1d00*/  @!P3 IADD3 R31, PT, PT, R31, -R4, RZ ;  /* 0x800000041f1fb210 */ /* 0x000fe20007ffe0ff */
[----:B------:R-:W-:Y:S01]  /*1d10*/  @!P2 IMAD.MOV R29, RZ, RZ, -R29 ;  /* 0x000000ffff1da224 */ /* 0x000fe200078e0a1d */
[----:B------:R-:W-:Y:S01]  /*1d20*/  IABS R36, R35 ;  /* 0x0000002300247213 */ /* 0x000fe20000000000 */
[----:B------:R-:W-:Y:S01]  /*1d30*/  @!P0 IMAD.MOV R30, RZ, RZ, -R30 ;  /* 0x000000ffff1e8224 */ /* 0x000fe200078e0a1e */
[----:B------:R-:W-:Y:S01]  /*1d40*/  ISETP.GE.AND P3, PT, R35, RZ, PT ;  /* 0x000000ff2300720c */ /* 0x000fe20003f66270 */
[----:B------:R-:W-:Y:S01]  /*1d50*/  IMAD.HI.U32 R35, R15, R38, RZ ;  /* 0x000000260f237227 */ /* 0x000fe200078e00ff */
[----:B------:R-:W-:-:S02]  /*1d60*/  ISETP.GT.U32.AND P5, PT, R4, R33, PT ;  /* 0x000000210400720c */ /* 0x000fc40003fa4070 */
[----:B------:R-:W-:Y:S01]  /*1d70*/  ISETP.GT.U32.AND P6, PT, R4, R32, PT ;  /* 0x000000200400720c */ /* 0x000fe20003fc4070 */
[----:B------:R-:W-:Y:S02]  /*1d80*/  IMAD.MOV R35, RZ, RZ, -R35 ;  /* 0x000000ffff237224 */ /* 0x000fe400078e0a23 */
[----:B------:R-:W-:-:S04]  /*1d90*/  IMAD.HI.U32 R34, R15, R36, RZ ;  /* 0x000000240f227227 */ /* 0x000fc800078e00ff */
[C---:B------:R-:W-:Y:S01]  /*1da0*/  IMAD R35, R4.reuse, R35, R38 ;  /* 0x0000002304237224 */ /* 0x040fe200078e0226 */
[----:B------:R-:W-:Y:S01]  /*1db0*/  IABS R38, R46 ;  /* 0x0000002e00267213 */ /* 0x000fe20000000000 */
[----:B------:R-:W-:Y:S02]  /*1dc0*/  IMAD.MOV R37, RZ, RZ, -R34 ;  /* 0x000000ffff257224 */ /* 0x000fe400078e0a22 */
[----:B------:R-:W-:Y:S01]  /*1dd0*/  @!P5 IMAD.IADD R33, R33, 0x1, -R4 ;  /* 0x000000012121d824 */ /* 0x000fe200078e0a04 */
[C---:B------:R-:W-:Y:S01]  /*1de0*/  ISETP.GT.U32.AND P5, PT, R4.reuse, R35, PT ;  /* 0x000000230400720c */ /* 0x040fe20003fa4070 */
[----:B------:R-:W-:Y:S02]  /*1df0*/  IMAD R34, R4, R37, R36 ;  /* 0x0000002504227224 */ /* 0x000fe400078e0224 */
[----:B------:R-:W-:-:S04]  /*1e00*/  IMAD.HI.U32 R37, R15, R40, RZ ;  /* 0x000000280f257227 */ /* 0x000fc800078e00ff */
[--C-:B------:R-:W-:Y:S01]  /*1e10*/  @!P6 IMAD.IADD R32, R32, 0x1, -R4.reuse ;  /* 0x000000012020e824 */ /* 0x100fe200078e0a04 */
[----:B------:R-:W-:Y:S01]  /*1e20*/  ISETP.GE.AND P6, PT, R39, RZ, PT ;  /* 0x000000ff2700720c */ /* 0x000fe20003fc6270 */
[----:B------:R-:W-:Y:S01]  /*1e30*/  IMAD.MOV R37, RZ, RZ, -R37 ;  /* 0x000000ffff257224 */ /* 0x000fe200078e0a25 */
[----:B------:R-:W-:Y:S01]  /*1e40*/  IABS R39, R43 ;  /* 0x0000002b00277213 */ /* 0x000fe20000000000 */
[----:B------:R-:W-:Y:S01]  /*1e50*/  @!P1 IMAD.MOV R31, RZ, RZ, -R31 ;  /* 0x000000ffff1f9224 */ /* 0x000fe200078e0a1f */
[C---:B------:R-:W-:Y:S01]  /*1e60*/  ISETP.GT.U32.AND P2, PT, R4.reuse, R32, PT ;  /* 0x000000200400720c */ /* 0x040fe20003f44070 */
[----:B------:R-:W-:Y:S02]  /*1e70*/  @!P5 IMAD.IADD R35, R35, 0x1, -R4 ;  /* 0x000000012323d824 */ /* 0x000fe400078e0a04 */
[C---:B------:R-:W-:Y:S02]  /*1e80*/  IMAD R37, R4.reuse, R37, R40 ;  /* 0x0000002504257224 */ /* 0x040fe400078e0228 */
[----:B------:R-:W-:Y:S01]  /*1e90*/  IMAD.MOV.U32 R40, RZ, RZ, R38 ;  /* 0x000000ffff287224 */ /* 0x000fe200078e0026 */
[----:B------:R-:W-:Y:S01]  /*1ea0*/  ISETP.GT.U32.AND P5, PT, R4, R35, PT ;  /* 0x000000230400720c */ /* 0x000fe20003fa4070 */
[----:B------:R-:W-:-:S04]  /*1eb0*/  IMAD.HI.U32 R38, R15, R41, RZ ;  /* 0x000000290f267227 */ /* 0x000fc800078e00ff */
[----:B------:R-:W-:Y:S01]  /*1ec0*/  IMAD.HI.U32 R36, R15, R39, RZ ;  /* 0x000000270f247227 */ /* 0x000fe200078e00ff */
[----:B------:R-:W-:-:S03]  /*1ed0*/  IADD3 R38, PT, PT, -R38, RZ, RZ ;  /* 0x000000ff26267210 */ /* 0x000fc60007ffe1ff */
[----:B------:R-:W-:Y:S02]  /*1ee0*/  IMAD.MOV R36, RZ, RZ, -R36 ;  /* 0x000000ffff247224 */ /* 0x000fe400078e0a24 */
[--C-:B------:R-:W-:Y:S01]  /*1ef0*/  @!P2 IMAD.IADD R32, R32, 0x1, -R4.reuse ;  /* 0x000000012020a824 */ /* 0x100fe200078e0a04 */
[C---:B------:R-:W-:Y:S01]  /*1f00*/  ISETP.GT.U32.AND P2, PT, R4.reuse, R34, PT ;  /* 0x000000220400720c */ /* 0x040fe20003f44070 */
[C---:B------:R-:W-:Y:S02]  /*1f10*/  IMAD R38, R4.reuse, R38, R41 ;  /* 0x0000002604267224 */ /* 0x040fe400078e0229 */
[----:B------:R-:W-:Y:S01]  /*1f20*/  @!P6 IMAD.MOV R33, RZ, RZ, -R33 ;  /* 0x000000ffff21e224 */ /* 0x000fe200078e0a21 */
[C---:B------:R-:W-:Y:S01]  /*1f30*/  ISETP.GT.U32.AND P6, PT, R4.reuse, R37, PT ;  /* 0x000000250400720c */ /* 0x040fe20003fc4070 */
[C---:B------:R-:W-:Y:S02]  /*1f40*/  IMAD R36, R4.reuse, R36, R39 ;  /* 0x0000002404247224 */ /* 0x040fe400078e0227 */
[----:B------:R-:W-:Y:S01]  /*1f50*/  @!P5 IMAD.IADD R35, R35, 0x1, -R4 ;  /* 0x000000012323d824 */ /* 0x000fe200078e0a04 */
[C---:B------:R-:W-:Y:S01]  /*1f60*/  ISETP.GT.U32.AND P5, PT, R4.reuse, R38, PT ;  /* 0x000000260400720c */ /* 0x040fe20003fa4070 */
[----:B------:R-:W-:Y:S01]  /*1f70*/  @!P4 IMAD.MOV R32, RZ, RZ, -R32 ;  /* 0x000000ffff20c224 */ /* 0x000fe200078e0a20 */
[----:B------:R-:W-:Y:S01]  /*1f80*/  ISETP.GT.U32.AND P1, PT, R4, R36, PT ;  /* 0x000000240400720c */ /* 0x000fe20003f24070 */
[----:B------:R-:W-:Y:S01]  /*1f90*/  IMAD.HI.U32 R39, R15, R40, RZ ;  /* 0x000000280f277227 */ /* 0x000fe200078e00ff */
[----:B------:R-:W-:-:S02]  /*1fa0*/  ISETP.GE.AND P4, PT, R43, RZ, PT ;  /* 0x000000ff2b00720c */ /* 0x000fc40003f86270 */
[----:B------:R-:W-:Y:S01]  /*1fb0*/  @!P2 IADD3 R34, PT, PT, R34, -R4, RZ ;  /* 0x800000042222a210 */ /* 0x000fe20007ffe0ff */
[----:B------:R-:W-:Y:S01]  /*1fc0*/  VIADD R43, R252, 0x20 ;  /* 0x00000020fc2b7836 */ /* 0x000fe20000000000 */
[----:B------:R-:W-:Y:S01]  /*1fd0*/  ISETP.GE.AND P2, PT, R42, RZ, PT ;  /* 0x000000ff2a00720c */ /* 0x000fe20003f46270 */
[----:B------:R-:W-:Y:S01]  /*1fe0*/  @!P6 IMAD.IADD R37, R37, 0x1, -R4 ;  /* 0x000000012525e824 */ /* 0x000fe200078e0a04 */
[----:B------:R-:W-:Y:S01]  /*1ff0*/  ISETP.GT.U32.AND P0, PT, R4, R34, PT ;  /* 0x000000220400720c */ /* 0x000fe20003f04070 */
[----:B------:R-:W-:Y:S01]  /*2000*/  IMAD.MOV R39, RZ, RZ, -R39 ;  /* 0x000000ffff277224 */ /* 0x000fe200078e0a27 */
[----:B------:R-:W-:Y:S01]  /*2010*/  IABS R41, R43 ;  /* 0x0000002b00297213 */ /* 0x000fe20000000000 */
[----:B------:R-:W-:Y:S01]  /*2020*/  VIADD R48, R252, 0x23 ;  /* 0x00000023fc307836 */ /* 0x000fe20000000000 */
[-C--:B------:R-:W-:Y:S01]  /*2030*/  @!P5 IADD3 R38, PT, PT, R38, -R4.reuse, RZ ;  /* 0x800000042626d210 */ /* 0x080fe20007ffe0ff */
[C---:B------:R-:W-:Y:S01]  /*2040*/  IMAD R39, R4.reuse, R39, R40 ;  /* 0x0000002704277224 */ /* 0x040fe200078e0228 */
[----:B------:R-:W-:Y:S01]  /*2050*/  ISETP.GT.U32.AND P5, PT, R4, R37, PT ;  /* 0x000000250400720c */ /* 0x000fe20003fa4070 */
[----:B------:R-:W-:Y:S01]  /*2060*/  IMAD.HI.U32 R40, R15, R41, RZ ;  /* 0x000000290f287227 */ /* 0x000fe200078e00ff */
[----:B------:R-:W-:-:S02]  /*2070*/  @!P1 IADD3 R36, PT, PT, R36, -R4, RZ ;  /* 0x8000000424249210 */ /* 0x000fc40007ffe0ff */
[----:B------:R-:W-:Y:S01]  /*2080*/  ISETP.GE.AND P1, PT, R45, RZ, PT ;  /* 0x000000ff2d00720c */ /* 0x000fe20003f26270 */
[----:B------:R-:W-:Y:S01]  /*2090*/  VIADD R45, R252, 0x21 ;  /* 0x00000021fc2d7836 */ /* 0x000fe20000000000 */
[----:B------:R-:W-:Y:S01]  /*20a0*/  ISETP.GT.U32.AND P6, PT, R4, R36, PT ;  /* 0x000000240400720c */ /* 0x000fe20003fc4070 */
[----:B------:R-:W-:Y:S01]  /*20b0*/  IMAD.MOV R40, RZ, RZ, -R40 ;  /* 0x000000ffff287224 */ /* 0x000fe200078e0a28 */
[----:B------:R-:W-:Y:S01]  /*20c0*/  @!P0 IADD3 R34, PT, PT, R34, -R4, RZ ;  /* 0x8000000422228210 */ /* 0x000fe20007ffe0ff */
[----:B------:R-:W-:Y:S01]  /*20d0*/  @!P2 IMAD.MOV R35, RZ, RZ, -R35 ;  /* 0x000000ffff23a224 */ /* 0x000fe200078e0a23 */
[----:B------:R-:W-:Y:S01]  /*20e0*/  IABS R42, R45 ;  /* 0x0000002d002a7213 */ /* 0x000fe20000000000 */
[C---:B------:R-:W-:Y:S01]  /*20f0*/  IMAD R40, R4.reuse, R40, R41 ;  /* 0x0000002804287224 */ /* 0x040fe200078e0229 */
[----:B------:R-:W-:Y:S01]  /*2100*/  ISETP.GT.U32.AND P2, PT, R4, R39, PT ;  /* 0x000000270400720c */ /* 0x000fe20003f44070 */
[----:B------:R-:W-:Y:S01]  /*2110*/  @!P5 IMAD.IADD R37, R37, 0x1, -R4 ;  /* 0x000000012525d824 */ /* 0x000fe200078e0a04 */
[----:B------:R-:W-:Y:S01]  /*2120*/  ISETP.GE.AND P0, PT, R44, RZ, PT ;  /* 0x000000ff2c00720c */ /* 0x000fe20003f06270 */
[----:B------:R-:W-:Y:S01]  /*2130*/  IMAD.HI.U32 R41, R15, R42, RZ ;  /* 0x0000002a0f297227 */ /* 0x000fe200078e00ff */
[----:B------:R-:W-:-:S02]  /*2140*/  ISETP.GT.U32.AND P5, PT, R4, R40, PT ;  /* 0x000000280400720c */ /* 0x000fc40003fa4070 */
[----:B------:R-:W-:Y:S01]  /*2150*/  IABS R44, R47 ;  /* 0x0000002f002c7213 */ /* 0x000fe20000000000 */
[----:B------:R-:W-:Y:S01]  /*2160*/  @!P3 IMAD.MOV R34, RZ, RZ, -R34 ;  /* 0x000000ffff22b224 */ /* 0x000fe200078e0a22 */
[----:B------:R-:W-:Y:S01]  /*2170*/  IADD3 R41, PT, PT, -R41, RZ, RZ ;  /* 0x000000ff29297210 */ /* 0x000fe20007ffe1ff */
[----:B------:R-:W-:Y:S01]  /*2180*/  VIADD R49, R252, 0x24 ;  /* 0x00000024fc317836 */ /* 0x000fe20000000000 */
[----:B------:R-:W-:Y:S01]  /*2190*/  ISETP.GT.U32.AND P3, PT, R4, R38, PT ;  /* 0x000000260400720c */ /* 0x000fe20003f64070 */
[----:B------:R-:W-:Y:S01]  /*21a0*/  VIADD R54, R252, 0x29 ;  /* 0x00000029fc367836 */ /* 0x000fe20000000000 */
[----:B------:R-:W-:Y:S01]  /*21b0*/  @!P6 IADD3 R36, PT, PT, R36, -R4, RZ ;  /* 0x800000042424e210 */ /* 0x000fe20007ffe0ff */
[----:B------:R-:W-:Y:S01]  /*21c0*/  @!P2 IMAD.IADD R39, R39, 0x1, -R4 ;  /* 0x000000012727a824 */ /* 0x000fe200078e0a04 */
[----:B------:R-:W-:Y:S01]  /*21d0*/  ISETP.GE.AND P6, PT, R46, RZ, PT ;  /* 0x000000ff2e00720c */ /* 0x000fe20003fc6270 */
[C---:B------:R-:W-:Y:S01]  /*21e0*/  IMAD R41, R4.reuse, R41, R42 ;  /* 0x0000002904297224 */ /* 0x040fe200078e022a */
[----:B------:R-:W-:Y:S01]  /*21f0*/  IABS R46, R48 ;  /* 0x00000030002e7213 */ /* 0x000fe20000000000 */
[----:B------:R-:W-:Y:S01]  /*2200*/  @!P4 IMAD.MOV R36, RZ, RZ, -R36 ;  /* 0x000000ffff24c224 */ /* 0x000fe200078e0a24 */
[----:B------:R-:W-:Y:S01]  /*2210*/  ISETP.GT.U32.AND P4, PT, R4, R39, PT ;  /* 0x000000270400720c */ /* 0x000fe20003f84070 */
[----:B------:R-:W-:Y:S01]  /*2220*/  @!P5 IMAD.IADD R40, R40, 0x1, -R4 ;  /* 0x000000012828d824 */ /* 0x000fe200078e0a04 */
[----:B------:R-:W-:Y:S01]  /*2230*/  ISETP.GT.U32.AND P5, PT, R4, R41, PT ;  /* 0x000000290400720c */ /* 0x000fe20003fa4070 */
[----:B------:R-:W-:Y:S01]  /*2240*/  IMAD.HI.U32 R42, R15, R44, RZ ;  /* 0x0000002c0f2a7227 */ /* 0x000fe200078e00ff */
[----:B------:R-:W-:-:S02]  /*2250*/  ISETP.GE.AND P2, PT, R45, RZ, PT ;  /* 0x000000ff2d00720c */ /* 0x000fc40003f46270 */
[----:B------:R-:W-:Y:S01]  /*2260*/  @!P0 IADD3 R37, PT, PT, -R37, RZ, RZ ;  /* 0x000000ff25258210 */ /* 0x000fe20007ffe1ff */
[----:B------:R-:W-:Y:S01]  /*2270*/  IMAD.MOV R45, RZ, RZ, -R42 ;  /* 0x000000ffff2d7224 */ /* 0x000fe200078e0a2a */
[----:B------:R-:W-:Y:S01]  /*2280*/  ISETP.GT.U32.AND P0, PT, R4, R40, PT ;  /* 0x000000280400720c */ /* 0x000fe20003f04070 */
[----:B------:R-:W-:Y:S01]  /*2290*/  @!P3 IMAD.IADD R38, R38, 0x1, -R4 ;  /* 0x000000012626b824 */ /* 0x000fe200078e0a04 */
[----:B------:R-:W-:Y:S01]  /*22a0*/  ISETP.GE.AND P3, PT, R43, RZ, PT ;  /* 0x000000ff2b00720c */ /* 0x000fe20003f66270 */
[----:B------:R-:W-:Y:S01]  /*22b0*/  IMAD.HI.U32 R43, R15, R46, RZ ;  /* 0x0000002e0f2b7227 */ /* 0x000fe200078e00ff */
[----:B------:R-:W-:-:S03]  /*22c0*/  IABS R53, R54 ;  /* 0x0000003600357213 */ /* 0x000fc60000000000 */
[C---:B------:R-:W-:Y:S01]  /*22d0*/  IMAD R42, R4.reuse, R45, R44 ;  /* 0x0000002d042a7224 */ /* 0x040fe200078e022c */
[----:B------:R-:W-:Y:S01]  /*22e0*/  IADD3 R43, PT, PT, -R43, RZ, RZ ;  /* 0x000000ff2b2b7210 */ /* 0x000fe20007ffe1ff */
[--C-:B------:R-:W-:Y:S01]  /*22f0*/  @!P4 IMAD.IADD R39, R39, 0x1, -R4.reuse ;  /* 0x000000012727c824 */ /* 0x100fe200078e0a04 */
[----:B------:R-:W-:Y:S01]  /*2300*/  IABS R45, R49 ;  /* 0x00000031002d7213 */ /* 0x000fe20000000000 */
[----:B------:R-:W-:Y:S01]  /*2310*/  @!P5 IMAD.IADD R41, R41, 0x1, -R4 ;  /* 0x000000012929d824 */ /* 0x000fe200078e0a04 */
[C---:B------:R-:W-:Y:S01]  /*2320*/  ISETP.GT.U32.AND P4, PT, R4.reuse, R42, PT ;  /* 0x0000002a0400720c */ /* 0x040fe20003f84070 */
[----:B------:R-:W-:Y:S02]  /*2330*/  IMAD R43, R4, R43, R46 ;  /* 0x0000002b042b7224 */ /* 0x000fe400078e022e */
[----:B------:R-:W-:Y:S01]  /*2340*/  @!P0 IMAD.IADD R40, R40, 0x1, -R4 ;  /* 0x0000000128288824 */ /* 0x000fe200078e0a04 */
[----:B------:R-:W-:Y:S01]  /*2350*/  ISETP.GT.U32.AND P5, PT, R4, R41, PT ;  /* 0x000000290400720c */ /* 0x000fe20003fa4070 */
[----:B------:R-:W-:Y:S01]  /*2360*/  @!P6 IMAD.MOV R39, RZ, RZ, -R39 ;  /* 0x000000ffff27e224 */ /* 0x000fe200078e0a27 */
[----:B------:R-:W-:Y:S01]  /*2370*/  ISETP.GE.AND P0, PT, R48, RZ, PT ;  /* 0x000000ff3000720c */ /* 0x000fe20003f06270 */
[----:B------:R-:W-:Y:S01]  /*2380*/  IMAD.HI.U32 R44, R15, R45, RZ ;  /* 0x0000002d0f2c7227 */ /* 0x000fe200078e00ff */
[----:B------:R-:W-:-:S02]  /*2390*/  ISETP.GT.U32.AND P6, PT, R4, R43, PT ;  /* 0x0000002b0400720c */ /* 0x000fc40003fc4070 */
[----:B------:R-:W-:Y:S01]  /*23a0*/  IADD3 R48, PT, PT, R252, 0x25, RZ ;  /* 0x00000025fc307810 */ /* 0x000fe20007ffe0ff */
[----:B------:R-:W-:Y:S01]  /*23b0*/  @!P1 IMAD.MOV R38, RZ, RZ, -R38 ;  /* 0x000000ffff269224 */ /* 0x000fe200078e0a26 */
[----:B------:R-:W-:Y:S01]  /*23c0*/  ISETP.GE.AND P1, PT, R47, RZ, PT ;  /* 0x000000ff2f00720c */ /* 0x000fe20003f26270 */
[----:B------:R-:W-:Y:S01]  /*23d0*/  @!P4 IMAD.IADD R42, R42, 0x1, -R4 ;  /* 0x000000012a2ac824 */ /* 0x000fe200078e0a04 */
[----:B------:R-:W-:Y:S01]  /*23e0*/  IABS R47, R48 ;  /* 0x00000030002f7213 */ /* 0x000fe20000000000 */
[----:B------:R-:W-:Y:S02]  /*23f0*/  IMAD.MOV R46, RZ, RZ, -R44 ;  /* 0x000000ffff2e7224 */ /* 0x000fe400078e0a2c */
[----:B------:R-:W-:Y:S01]  /*2400*/  @!P5 IMAD.IADD R41, R41, 0x1, -R4 ;  /* 0x000000012929d824 */ /* 0x000fe200078e0a04 */
[C---:B------:R-:W-:Y:S01]  /*2410*/  ISETP.GT.U32.AND P4, PT, R4.reuse, R42, PT ;  /* 0x0000002a0400720c */ /* 0x040fe20003f84070 */
[----:B------:R-:W-:Y:S01]  /*2420*/  IMAD R45, R4, R46, R45 ;  /* 0x0000002e042d7224 */ /* 0x000fe200078e022d */
[----:B------:R-:W-:Y:S01]  /*2430*/  ISETP.GE.AND P5, PT, R48, RZ, PT ;  /* 0x000000ff3000720c */ /* 0x000fe20003fa6270 */
[----:B------:R-:W-:-:S04]  /*2440*/  IMAD.HI.U32 R44, R15, R47, RZ ;  /* 0x0000002f0f2c7227 */ /* 0x000fc800078e00ff */
[----:B------:R-:W-:Y:S01]  /*2450*/  @!P3 IMAD.MOV R40, RZ, RZ, -R40 ;  /* 0x000000ffff28b224 */ /* 0x000fe200078e0a28 */
[----:B------:R-:W-:Y:S01]  /*2460*/  ISETP.GE.AND P3, PT, R49, RZ, PT ;  /* 0x000000ff3100720c */ /* 0x000fe20003f66270 */
[----:B------:R-:W-:Y:S01]  /*2470*/  @!P2 IMAD.MOV R41, RZ, RZ, -R41 ;  /* 0x000000ffff29a224 */ /* 0x000fe200078e0a29 */
[----:B------:R-:W-:Y:S01]  /*2480*/  ISETP.GT.U32.AND P2, PT, R4, R45, PT ;  /* 0x0000002d0400720c */ /* 0x000fe20003f44070 */
[--C-:B------:R-:W-:Y:S01]  /*2490*/  @!P6 IMAD.IADD R43, R43, 0x1, -R4.reuse ;  /* 0x000000012b2be824 */ /* 0x100fe200078e0a04 */
[----:B------:R-:W-:Y:S01]  /*24a0*/  IADD3 R49, PT, PT, R252, 0x26, RZ ;  /* 0x00000026fc317810 */ /* 0x000fe20007ffe0ff */
[----:B------:R-:W-:Y:S01]  /*24b0*/  @!P4 IMAD.IADD R42, R42, 0x1, -R4 ;  /* 0x000000012a2ac824 */ /* 0x000fe200078e0a04 */
[----:B------:R-:W-:Y:S01]  /*24c0*/  IADD3 R44, PT, PT, -R44, RZ, RZ ;  /* 0x000000ff2c2c7210 */ /* 0x000fe20007ffe1ff */
[----:B------:R-:W-:Y:S01]  /*24d0*/  VIADD R55, R252, 0x2a ;  /* 0x0000002afc377836 */ /* 0x000fe20000000000 */
[----:B------:R-:W-:Y:S01]  /*24e0*/  IABS R48, R49 ;  /* 0x0000003100307213 */ /* 0x000fe20000000000 */
[----:B------:R-:W-:Y:S01]  /*24f0*/  @!P1 IMAD.MOV R42, RZ, RZ, -R42 ;  /* 0x000000ffff2a9224 */ /* 0x000fe200078e0a2a */
[C---:B------:R-:W-:Y:S01]  /*2500*/  ISETP.GT.U32.AND P6, PT, R4.reuse, R43, PT ;  /* 0x0000002b0400720c */ /* 0x040fe20003fc4070 */
[----:B------:R-:W-:Y:S01]  /*2510*/  IMAD R46, R4, R44, R47 ;  /* 0x0000002c042e7224 */ /* 0x000fe200078e022f */
[----:B------:R-:W-:Y:S01]  /*2520*/  ISETP.GE.AND P4, PT, R49, RZ, PT ;  /* 0x000000ff3100720c */ /* 0x000fe20003f86270 */
[----:B------:R-:W-:-:S02]  /*2530*/  VIADD R47, R252, 0x27 ;  /* 0x00000027fc2f7836 */ /* 0x000fc40000000000 */
[----:B------:R-:W-:Y:S01]  /*2540*/  IMAD.HI.U32 R44, R15, R48, RZ ;  /* 0x000000300f2c7227 */ /* 0x000fe200078e00ff */
[----:B------:R-:W-:Y:S02]  /*2550*/  @!P2 IADD3 R45, PT, PT, R45, -R4, RZ ;  /* 0x800000042d2da210 */ /* 0x000fe40007ffe0ff */
[----:B------:R-:W-:Y:S01]  /*2560*/  ISETP.GE.AND P1, PT, R47, RZ, PT ;  /* 0x000000ff2f00720c */ /* 0x000fe20003f26270 */
[----:B------:R-:W-:Y:S01]  /*2570*/  VIADD R56, R252, 0x2b ;  /* 0x0000002bfc387836 */ /* 0x000fe20000000000 */
[----:B------:R-:W-:Y:S01]  /*2580*/  IABS R49, R47 ;  /* 0x0000002f00317213 */ /* 0x000fe20000000000 */
[----:B------:R-:W-:Y:S01]  /*2590*/  IMAD.MOV R47, RZ, RZ, -R44 ;  /* 0x000000ffff2f7224 */ /* 0x000fe200078e0a2c */
[C---:B------:R-:W-:Y:S01]  /*25a0*/  ISETP.GT.U32.AND P2, PT, R4.reuse, R45, PT ;  /* 0x0000002d0400720c */ /* 0x040fe20003f44070 */
[----:B------:R-:W-:Y:S01]  /*25b0*/  @!P6 IMAD.IADD R43, R43, 0x1, -R4 ;  /* 0x000000012b2be824 */ /* 0x000fe200078e0a04 */
[C---:B------:R-:W-:Y:S01]  /*25c0*/  ISETP.GT.U32.AND P6, PT, R4.reuse, R46, PT ;  /* 0x0000002e0400720c */ /* 0x040fe20003fc4070 */
[----:B------:R-:W-:-:S02]  /*25d0*/  IMAD R47, R4, R47, R48 ;  /* 0x0000002f042f7224 */ /* 0x000fc400078e0230 */
[----:B------:R-:W-:Y:S02]  /*25e0*/  @!P0 IMAD.MOV R43, RZ, RZ, -R43 ;  /* 0x000000ffff2b8224 */ /* 0x000fe400078e0a2b */
[----:B------:R-:W-:Y:S01]  /*25f0*/  IMAD.HI.U32 R44, R15, R49, RZ ;  /* 0x000000310f2c7227 */ /* 0x000fe200078e00ff */
[----:B------:R-:W-:-:S03]  /*2600*/  ISETP.GT.U32.AND P0, PT, R4, R47, PT ;  /* 0x0000002f0400720c */ /* 0x000fc60003f04070 */
[----:B------:R-:W-:Y:S01]  /*2610*/  IMAD.HI.U32 R48, R15, R51, RZ ;  /* 0x000000330f307227 */ /* 0x000fe200078e00ff */
[----:B------:R-:W-:-:S03]  /*2620*/  IADD3 R50, PT, PT, -R44, RZ, RZ ;  /* 0x000000ff2c327210 */ /* 0x000fc60007ffe1ff */
[----:B------:R-:W-:Y:S01]  /*2630*/  @!P2 IMAD.IADD R45, R45, 0x1, -R4 ;  /* 0x000000012d2da824 */ /* 0x000fe200078e0a04 */
[----:B------:R-:W-:Y:S01]  /*2640*/  ISETP.GE.AND P2, PT, R52, RZ, PT ;  /* 0x000000ff3400720c */ /* 0x000fe20003f46270 */
[----:B------:R-:W-:Y:S02]  /*2650*/  IMAD.MOV R52, RZ, RZ, -R48 ;  /* 0x000000ffff347224 */ /* 0x000fe400078e0a30 */
[C---:B------:R-:W-:Y:S01]  /*2660*/  IMAD R48, R4.reuse, R50, R49 ;  /* 0x0000003204307224 */ /* 0x040fe200078e0231 */
[----:B------:R-:W-:Y:S01]  /*2670*/  @!P3 IADD3 R45, PT, PT, -R45, RZ, RZ ;  /* 0x000000ff2d2db210 */ /* 0x000fe20007ffe1ff */
[----:B------:R-:W-:Y:S01]  /*2680*/  IMAD R49, R4, R52, R51 ;  /* 0x0000003404317224 */ /* 0x000fe200078e0233 */
[----:B------:R-:W-:Y:S01]  /*2690*/  @!P0 IADD3 R47, PT, PT, R47, -R4, RZ ;  /* 0x800000042f2f8210 */ /* 0x000fe20007ffe0ff */
[----:B------:R-:W-:Y:S01]  /*26a0*/  @!P6 IMAD.IADD R46, R46, 0x1, -R4 ;  /* 0x000000012e2ee824 */ /* 0x000fe200078e0a04 */
[----:B------:R-:W-:Y:S01]  /*26b0*/  IABS R50, R55 ;  /* 0x0000003700327213 */ /* 0x000fe20000000000 */
[----:B------:R-:W-:Y:S01]  /*26c0*/  IMAD.HI.U32 R44, R15, R53, RZ ;  /* 0x000000350f2c7227 */ /* 0x000fe200078e00ff */
[----:B------:R-:W-:-:S02]  /*26d0*/  ISETP.GT.U32.AND P0, PT, R4, R47, PT ;  /* 0x0000002f0400720c */ /* 0x000fc40003f04070 */
[C---:B------:R-:W-:Y:S01]  /*26e0*/  ISETP.GT.U32.AND P3, PT, R4.reuse, R49, PT ;  /* 0x000000310400720c */ /* 0x040fe20003f64070 */
[----:B------:R-:W-:Y:S01]  /*26f0*/  IMAD.MOV R44, RZ, RZ, -R44 ;  /* 0x000000ffff2c7224 */ /* 0x000fe200078e0a2c */
[C---:B------:R-:W-:Y:S01]  /*2700*/  ISETP.GT.U32.AND P6, PT, R4.reuse, R46, PT ;  /* 0x0000002e0400720c */ /* 0x040fe20003fc4070 */
[----:B------:R-:W-:Y:S01]  /*2710*/  IMAD.MOV.U32 R51, RZ, RZ, R50 ;  /* 0x000000ffff337224 */ /* 0x000fe200078e0032 */
[----:B------:R-:W-:Y:S01]  /*2720*/  IABS R52, R56 ;  /* 0x0000003800347213 */ /* 0x000fe20000000000 */
[----:B------:R-:W-:Y:S02]  /*2730*/  IMAD R50, R4, R44, R53 ;  /* 0x0000002c04327224 */ /* 0x000fe400078e0235 */
[----:B------:R-:W-:-:S04]  /*2740*/  IMAD.HI.U32 R44, R15, R51, RZ ;  /* 0x000000330f2c7227 */ /* 0x000fc800078e00ff */
[----:B------:R-:W-:Y:S01]  /*2750*/  @!P0 IADD3 R47, PT, PT, R47, -R4, RZ ;  /* 0x800000042f2f8210 */ /* 0x000fe20007ffe0ff */
[----:B------:R-:W-:Y:S01]  /*2760*/  IMAD.MOV R44, RZ, RZ, -R44 ;  /* 0x000000ffff2c7224 */ /* 0x000fe200078e0a2c */
[----:B------:R-:W-:Y:S01]  /*2770*/  ISETP.GT.U32.AND P0, PT, R4, R50, PT ;  /* 0x000000320400720c */ /* 0x000fe20003f04070 */
[--C-:B------:R-:W-:Y:S02]  /*2780*/  @!P3 IMAD.IADD R49, R49, 0x1, -R4.reuse ;  /* 0x000000013131b824 */ /* 0x100fe400078e0a04 */
[----:B------:R-:W-:Y:S01]  /*2790*/  @!P6 IMAD.IADD R46, R46, 0x1, -R4 ;  /* 0x000000012e2ee824 */ /* 0x000fe200078e0a04 */
[C---:B------:R-:W-:Y:S01]  /*27a0*/  ISETP.GT.U32.AND P6, PT, R4.reuse, R48, PT ;  /* 0x000000300400720c */ /* 0x040fe20003fc4070 */
[----:B------:R-:W-:Y:S01]  /*27b0*/  @!P4 IMAD.MOV R47, RZ, RZ, -R47 ;  /* 0x000000ffff2fc224 */ /* 0x000fe200078e0a2f */
[C---:B------:R-:W-:Y:S01]  /*27c0*/  ISETP.GT.U32.AND P4, PT, R4.reuse, R49, PT ;  /* 0x000000310400720c */ /* 0x040fe20003f84070 */
[----:B------:R-:W-:Y:S02]  /*27d0*/  IMAD R51, R4, R44, R51 ;  /* 0x0000002c04337224 */ /* 0x000fe400078e0233 */
[----:B------:R-:W-:-:S04]  /*27e0*/  IMAD.HI.U32 R44, R15, R52, RZ ;  /* 0x000000340f2c7227 */ /* 0x000fc800078e00ff */
[----:B------:R-:W-:Y:S01]  /*27f0*/  IMAD.MOV R53, RZ, RZ, -R44 ;  /* 0x000000ffff357224 */ /* 0x000fe200078e0a2c */
[----:B------:R-:W-:Y:S01]  /*2800*/  @!P0 IADD3 R50, PT, PT, R50, -R4, RZ ;  /* 0x8000000432328210 */ /* 0x000fe20007ffe0ff */
[----:B------:R-:W-:Y:S02]  /*2810*/  VIADD R57, R252, 0x2c ;  /* 0x0000002cfc397836 */ /* 0x000fe40000000000 */
[C---:B------:R-:W-:Y:S01]  /*2820*/  IMAD R52, R4.reuse, R53, R52 ;  /* 0x0000003504347224 */ /* 0x040fe200078e0234 */
[----:B------:R-:W-:Y:S01]  /*2830*/  ISETP.GT.U32.AND P0, PT, R4, R50, PT ;  /* 0x000000320400720c */ /* 0x000fe20003f04070 */
[--C-:B------:R-:W-:Y:S01]  /*2840*/  @!P6 IMAD.IADD R48, R48, 0x1, -R4.reuse ;  /* 0x000000013030e824 */ /* 0x100fe200078e0a04 */
[----:B------:R-:W-:Y:S01]  /*2850*/  ISETP.GE.AND P6, PT, R55, RZ, PT ;  /* 0x000000ff3700720c */ /* 0x000fe20003fc6270 */
[----:B------:R-:W-:Y:S01]  /*2860*/  @!P4 IMAD.IADD R49, R49, 0x1, -R4 ;  /* 0x000000013131c824 */ /* 0x000fe200078e0a04 */
[C---:B------:R-:W-:Y:S01]  /*2870*/  ISETP.GT.U32.AND P4, PT, R4.reuse, R52, PT ;  /* 0x000000340400720c */ /* 0x040fe20003f84070 */
[----:B------:R-:W-:Y:S01]  /*2880*/  @!P5 IMAD.MOV R46, RZ, RZ, -R46 ;  /* 0x000000ffff2ed224 */ /* 0x000fe200078e0a2e */
[----:B------:R-:W-:Y:S01]  /*2890*/  ISETP.GT.U32.AND P3, PT, R4, R48, PT ;  /* 0x000000300400720c */ /* 0x000fe20003f64070 */
[----:B------:R-:W-:Y:S01]  /*28a0*/  VIADD R62, R252, 0x36 ;  /* 0x00000036fc3e7836 */ /* 0x000fe20000000000 */
[----:B------:R-:W-:Y:S01]  /*28b0*/  ISETP.GE.AND P5, PT, R54, RZ, PT ;  /* 0x000000ff3600720c */ /* 0x000fe20003fa6270 */
[C---:B------:R-:W-:Y:S01]  /*28c0*/  VIADD R66, R252.reuse, 0x3d ;  /* 0x0000003dfc427836 */ /* 0x040fe20000000000 */
[----:B------:R-:W-:Y:S01]  /*28d0*/  IABS R54, R57 ;  /* 0x0000003900367213 */ /* 0x000fe20000000000 */
[----:B------:R-:W-:Y:S01]  /*28e0*/  VIADD R68, R252, 0x3e ;  /* 0x0000003efc447836 */ /* 0x000fe20000000000 */
[----:B------:R-:W-:Y:S01]  /*28f0*/  IABS R55, R58 ;  /* 0x0000003a00377213 */ /* 0x000fe20000000000 */
[----:B------:R-:W-:Y:S01]  /*2900*/  @!P0 IMAD.IADD R50, R50, 0x1, -R4 ;  /* 0x0000000132328824 */ /* 0x000fe200078e0a04 */
[----:B------:R-:W-:Y:S01]  /*2910*/  @!P2 IADD3 R49, PT, PT, -R49, RZ, RZ ;  /* 0x000000ff3131a210 */ /* 0x000fe20007ffe1ff */
[----:B------:R-:W-:Y:S01]  /*2920*/  IMAD.HI.U32 R44, R15, R54, RZ ;  /* 0x000000360f2c7227 */ /* 0x000fe200078e00ff */
[----:B------:R-:W-:-:S02]  /*2930*/  ISETP.GE.AND P0, PT, R56, RZ, PT ;  /* 0x000000ff3800720c */ /* 0x000fc40003f06270 */
[----:B------:R-:W-:Y:S01]  /*2940*/  IABS R99, R66 ;  /* 0x0000004200637213 */ /* 0x000fe20000000000 */
[--C-:B------:R-:W-:Y:S01]  /*2950*/  @!P4 IMAD.IADD R52, R52, 0x1, -R4.reuse ;  /* 0x000000013434c824 */ /* 0x100fe200078e0a04 */
[----:B------:R-:W-:Y:S01]  /*2960*/  IABS R101, R68 ;  /* 0x0000004400657213 */ /* 0x000fe20000000000 */
[----:B------:R-:W-:Y:S01]  /*2970*/  @!P3 IMAD.IADD R48, R48, 0x1, -R4 ;  /* 0x000000013030b824 */ /* 0x000fe200078e0a04 */
[C---:B------:R-:W-:Y:S01]  /*2980*/  ISETP.GT.U32.AND P3, PT, R4.reuse, R51, PT ;  /* 0x000000330400720c */ /* 0x040fe20003f64070 */
[----:B------:R-:W-:Y:S01]  /*2990*/  IMAD.MOV R53, RZ, RZ, -R44 ;  /* 0x000000ffff357224 */ /* 0x000fe200078e0a2c */
[----:B------:R-:W-:Y:S01]  /*29a0*/  ISETP.GT.U32.AND P4, PT, R4, R52, PT ;  /* 0x000000340400720c */ /* 0x000fe20003f84070 */
[----:B------:R-:W-:-:S04]  /*29b0*/  IMAD.HI.U32 R44, R15, R55, RZ ;  /* 0x000000370f2c7227 */ /* 0x000fc800078e00ff */
[----:B------:R-:W-:Y:S02]  /*29c0*/  IMAD.MOV R44, RZ, RZ, -R44 ;  /* 0x000000ffff2c7224 */ /* 0x000fe400078e0a2c */
[C---:B------:R-:W-:Y:S02]  /*29d0*/  IMAD R53, R4.reuse, R53, R54 ;  /* 0x0000003504357224 */ /* 0x040fe400078e0236 */
[C---:B------:R-:W-:Y:S02]  /*29e0*/  IMAD R54, R4.reuse, R44, R55 ;  /* 0x0000002c04367224 */ /* 0x040fe400078e0237 */
[----:B------:R-:W-:Y:S01]  /*29f0*/  @!P3 IADD3 R51, PT, PT, R51, -R4, RZ ;  /* 0x800000043333b210 */ /* 0x000fe20007ffe0ff */
[----:B------:R-:W-:Y:S01]  /*2a00*/  @!P1 IMAD.MOV R48, RZ, RZ, -R48 ;  /* 0x000000ffff309224 */ /* 0x000fe200078e0a30 */
[----:B------:R-:W-:Y:S01]  /*2a10*/  ISETP.GT.U32.AND P2, PT, R4, R53, PT ;  /* 0x000000350400720c */ /* 0x000fe20003f44070 */
[----:B------:R-:W-:Y:S01]  /*2a20*/  @!P4 IMAD.IADD R52, R52, 0x1, -R4 ;  /* 0x000000013434c824 */ /* 0x000fe200078e0a04 */
[----:B------:R-:W-:Y:S01]  /*2a30*/  ISETP.GT.U32.AND P4, PT, R4, R54, PT ;  /* 0x000000360400720c */ /* 0x000fe20003f84070 */
[----:B------:R-:W-:Y:S01]  /*2a40*/  VIADD R44, R252, 0x2e ;  /* 0x0000002efc2c7836 */ /* 0x000fe20000000000 */
[----:B------:R-:W-:Y:S01]  /*2a50*/  ISETP.GT.U32.AND P1, PT, R4, R51, PT ;  /* 0x000000330400720c */ /* 0x000fe20003f24070 */
[----:B------:R-:W-:Y:S01]  /*2a60*/  VIADD R55, R252, 0x2f ;  /* 0x0000002ffc377836 */ /* 0x000fe20000000000 */
[----:B------:R-:W-:Y:S01]  /*2a70*/  ISETP.GE.AND P3, PT, R57, RZ, PT ;  /* 0x000000ff3900720c */ /* 0x000fe20003f66270 */
[----:B------:R-:W-:Y:S01]  /*2a80*/  @!P5 IMAD.MOV R50, RZ, RZ, -R50 ;  /* 0x000000ffff32d224 */ /* 0x000fe200078e0a32 */
[----:B------:R-:W-:Y:S01]  /*2a90*/  ISETP.GE.AND P5, PT, R58, RZ, PT ;  /* 0x000000ff3a00720c */ /* 0x000fe20003fa6270 */
[----:B------:R-:W-:Y:S01]  /*2aa0*/  IMAD.HI.U32 R56, R15, R60, RZ ;  /* 0x0000003c0f387227 */ /* 0x000fe200078e00ff */
[----:B------:R-:W-:-:S02]  /*2ab0*/  IABS R57, R44 ;  /* 0x0000002c00397213 */ /* 0x000fc40000000000 */
[----:B------:R-:W-:Y:S01]  /*2ac0*/  IABS R58, R55 ;  /* 0x00000037003a7213 */ /* 0x000fe20000000000 */
[--C-:B------:R-:W-:Y:S01]  /*2ad0*/  @!P2 IMAD.IADD R53, R53, 0x1, -R4.reuse ;  /* 0x000000013535a824 */ /* 0x100fe200078e0a04 */
[----:B------:R-:W-:Y:S01]  /*2ae0*/  ISETP.GE.AND P2, PT, R55, RZ, PT ;  /* 0x000000ff3700720c */ /* 0x000fe20003f46270 */
[----:B------:R-:W-:Y:S01]  /*2af0*/  VIADD R64, R252, 0x3b ;  /* 0x0000003bfc407836 */ /* 0x000fe20000000000 */
[----:B------:R-:W-:Y:S01]  /*2b00*/  @!P4 IADD3 R54, PT, PT, R54, -R4, RZ ;  /* 0x800000043636c210 */ /* 0x000fe20007ffe0ff */
[----:B------:R-:W-:Y:S01]  /*2b10*/  @!P1 IMAD.IADD R51, R51, 0x1, -R4 ;  /* 0x0000000133339824 */ /* 0x000fe200078e0a04 */
[----:B------:R-:W-:Y:S01]  /*2b20*/  ISETP.GE.AND P1, PT, R44, RZ, PT ;  /* 0x000000ff2c00720c */ /* 0x000fe20003f26270 */
[C---:B------:R-:W-:Y:S01]  /*2b30*/  IMAD.HI.U32 R44, R15.reuse, R57, RZ ;  /* 0x000000390f2c7227 */ /* 0x040fe200078e00ff */
[----:B------:R-:W-:Y:S02]  /*2b40*/  ISETP.GT.U32.AND P4, PT, R4, R54, PT ;  /* 0x000000360400720c */ /* 0x000fe40003f84070 */
[----:B------:R-:W-:Y:S01]  /*2b50*/  @!P0 IADD3 R52, PT, PT, -R52, RZ, RZ ;  /* 0x000000ff34348210 */ /* 0x000fe20007ffe1ff */
[----:B------:R-:W-:Y:S01]  /*2b60*/  IMAD.HI.U32 R55, R15, R58, RZ ;  /* 0x0000003a0f377227 */ /* 0x000fe200078e00ff */
[----:B------:R-:W-:-:S02]  /*2b70*/  ISETP.GE.AND P0, PT, R61, RZ, PT ;  /* 0x000000ff3d00720c */ /* 0x000fc40003f06270 */
[----:B------:R-:W-:Y:S01]  /*2b80*/  IABS R95, R64 ;  /* 0x00000040005f7213 */ /* 0x000fe20000000000 */
[----:B------:R-:W-:Y:S02]  /*2b90*/  IMAD.MOV R44, RZ, RZ, -R44 ;  /* 0x000000ffff2c7224 */ /* 0x000fe400078e0a2c */
[----:B------:R-:W-:Y:S02]  /*2ba0*/  IMAD.MOV R59, RZ, RZ, -R55 ;  /* 0x000000ffff3b7224 */ /* 0x000fe400078e0a37 */
[----:B------:R-:W-:Y:S01]  /*2bb0*/  @!P6 IMAD.MOV R51, RZ, RZ, -R51 ;  /* 0x000000ffff33e224 */ /* 0x000fe200078e0a33 */
[C---:B------:R-:W-:Y:S01]  /*2bc0*/  ISETP.GT.U32.AND P6, PT, R4.reuse, R53, PT ;  /* 0x000000350400720c */ /* 0x040fe20003fc4070 */
[----:B------:R-:W-:Y:S01]  /*2bd0*/  IMAD R55, R4, R44, R57 ;  /* 0x0000002c04377224 */ /* 0x000fe200078e0239 */
[----:B------:R-:W-:Y:S01]  /*2be0*/  IADD3 R44, PT, PT, R252, 0x31, RZ ;  /* 0x00000031fc2c7810 */ /* 0x000fe20007ffe0ff */
[----:B------:R-:W-:Y:S02]  /*2bf0*/  IMAD R57, R4, R59, R58 ;  /* 0x0000003b04397224 */ /* 0x000fe400078e023a */
[----:B------:R-:W-:-:S02]  /*2c00*/  @!P4 IMAD.IADD R54, R54, 0x1, -R4 ;  /* 0x000000013636c824 */ /* 0x000fc400078e0a04 */
[----:B------:R-:W-:Y:S01]  /*2c10*/  IMAD.MOV R61, RZ, RZ, -R56 ;  /* 0x000000ffff3d7224 */ /* 0x000fe200078e0a38 */
[----:B------:R-:W-:Y:S01]  /*2c20*/  ISETP.GT.U32.AND P4, PT, R4, R57, PT ;  /* 0x000000390400720c */ /* 0x000fe20003f84070 */
[----:B------:R-:W-:Y:S01]  /*2c30*/  @!P5 IMAD.MOV R54, RZ, RZ, -R54 ;  /* 0x000000ffff36d224 */ /* 0x000fe200078e0a36 */
[----:B------:R-:W-:Y:S01]  /*2c40*/  IADD3 R56, PT, PT, R252, 0x32, RZ ;  /* 0x00000032fc387810 */ /* 0x000fe20007ffe0ff */
[C---:B------:R-:W-:Y:S01]  /*2c50*/  IMAD R59, R4.reuse, R61, R60 ;  /* 0x0000003d043b7224 */ /* 0x040fe200078e023c */
[----:B------:R-:W-:Y:S01]  /*2c60*/  IABS R61, R44 ;  /* 0x0000002c003d7213 */ /* 0x000fe20000000000 */
[----:B------:R-:W-:Y:S01]  /*2c70*/  @!P6 IMAD.IADD R53, R53, 0x1, -R4 ;  /* 0x000000013535e824 */ /* 0x000fe200078e0a04 */
[----:B------:R-:W-:Y:S01]  /*2c80*/  ISETP.GT.U32.AND P6, PT, R4, R55, PT ;  /* 0x000000370400720c */ /* 0x000fe20003fc4070 */
[----:B------:R-:W-:Y:S01]  /*2c90*/  VIADD R58, R252, 0x33 ;  /* 0x00000033fc3a7836 */ /* 0x000fe20000000000 */
[----:B------:R-:W-:Y:S01]  /*2ca0*/  ISETP.GT.U32.AND P5, PT, R4, R59, PT ;  /* 0x0000003b0400720c */ /* 0x000fe20003fa4070 */
[----:B------:R-:W-:Y:S01]  /*2cb0*/  @!P3 IMAD.MOV R53, RZ, RZ, -R53 ;  /* 0x000000ffff35b224 */ /* 0x000fe200078e0a35 */
[----:B------:R-:W-:Y:S01]  /*2cc0*/  ISETP.GE.AND P3, PT, R44, RZ, PT ;  /* 0x000000ff2c00720c */ /* 0x000fe20003f66270 */
[----:B------:R-:W-:Y:S01]  /*2cd0*/  IMAD.HI.U32 R44, R15, R61, RZ ;  /* 0x0000003d0f2c7227 */ /* 0x000fe200078e00ff */
[----:B------:R-:W-:-:S02]  /*2ce0*/  IABS R63, R56 ;  /* 0x00000038003f7213 */ /* 0x000fc40000000000 */
[----:B------:R-:W-:Y:S01]  /*2cf0*/  IABS R65, R58 ;  /* 0x0000003a00417213 */ /* 0x000fe20000000000 */
[--C-:B------:R-:W-:Y:S01]  /*2d00*/  @!P4 IMAD.IADD R57, R57, 0x1, -R4.reuse ;  /* 0x000000013939c824 */ /* 0x100fe200078e0a04 */
[----:B------:R-:W-:Y:S01]  /*2d10*/  IADD3 R44, PT, PT, -R44, RZ, RZ ;  /* 0x000000ff2c2c7210 */ /* 0x000fe20007ffe1ff */
[----:B------:R-:W-:Y:S01]  /*2d20*/  IMAD R122, R13, 0x100, R247 ;  /* 0x000001000d7a7824 */ /* 0x000fe200078e02f7 */
[----:B------:R-:W-:Y:S01]  /*2d30*/  IABS R60, R62 ;  /* 0x0000003e003c7213 */ /* 0x000fe20000000000 */
[--C-:B------:R-:W-:Y:S01]  /*2d40*/  @!P6 IMAD.IADD R55, R55, 0x1, -R4.reuse ;  /* 0x000000013737e824 */ /* 0x100fe200078e0a04 */
[C---:B------:R-:W-:Y:S01]  /*2d50*/  ISETP.GT.U32.AND P4, PT, R4.reuse, R57, PT ;  /* 0x000000390400720c */ /* 0x040fe20003f84070 */
[----:B------:R-:W-:Y:S01]  /*2d60*/  IMAD R61, R4, R44, R61 ;  /* 0x0000002c043d7224 */ /* 0x000fe200078e023d */
[----:B------:R-:W-:Y:S01]  /*2d70*/  IADD3 R110, PT, PT, R122, 0xc0, RZ ;  /* 0x000000c07a6e7810 */ /* 0x000fe20007ffe0ff */
[----:B------:R-:W-:Y:S01]  /*2d80*/  @!P5 IMAD.IADD R59, R59, 0x1, -R4 ;  /* 0x000000013b3bd824 */ /* 0x000fe200078e0a04 */
[C---:B------:R-:W-:Y:S01]  /*2d90*/  ISETP.GT.U32.AND P6, PT, R4.reuse, R55, PT ;  /* 0x000000370400720c */ /* 0x040fe20003fc4070 */
[----:B------:R-:W-:Y:S01]  /*2da0*/  IMAD.HI.U32 R44, R15, R63, RZ ;  /* 0x0000003f0f2c7227 */ /* 0x000fe200078e00ff */
[----:B------:R-:W-:Y:S02]  /*2db0*/  STL [R1+0x918], R122 ;  /* 0x0009187a01007387 */ /* 0x000fe40000100800 */
[----:B------:R-:W-:Y:S01]  /*2dc0*/  ISETP.GT.U32.AND P5, PT, R4, R59, PT ;  /* 0x0000003b0400720c */ /* 0x000fe20003fa4070 */
[----:B------:R-:W-:-:S02]  /*2dd0*/  IMAD.MOV R44, RZ, RZ, -R44 ;  /* 0x000000ffff2c7224 */ /* 0x000fc400078e0a2c */
[----:B------:R-:W-:Y:S02]  /*2de0*/  VIADD R116, R122, 0x60 ;  /* 0x000000607a747836 */ /* 0x000fe40000000000 */
[--C-:B------:R-:W-:Y:S01]  /*2df0*/  @!P4 IMAD.IADD R57, R57, 0x1, -R4.reuse ;  /* 0x000000013939c824 */ /* 0x100fe200078e0a04 */
[C---:B------:R-:W-:Y:S01]  /*2e00*/  ISETP.GT.U32.AND P4, PT, R4.reuse, R61, PT ;  /* 0x0000003d0400720c */ /* 0x040fe20003f84070 */
[----:B------:R-:W-:Y:S02]  /*2e10*/  IMAD R63, R4, R44, R63 ;  /* 0x0000002c043f7224 */ /* 0x000fe400078e023f */
[----:B------:R-:W-:Y:S01]  /*2e20*/  @!P6 IMAD.IADD R55, R55, 0x1, -R4 ;  /* 0x000000013737e824 */ /* 0x000fe200078e0a04 */
[----:B------:R-:W-:Y:S01]  /*2e30*/  ISETP.GE.AND P6, PT, R56, RZ, PT ;  /* 0x000000ff3800720c */ /* 0x000fe20003fc6270 */
[----:B------:R-:W-:-:S03]  /*2e40*/  IMAD.HI.U32 R56, R15, R65, RZ ;  /* 0x000000410f387227 */ /* 0x000fc600078e00ff */
[----:B------:R-:W-:Y:S01]  /*2e50*/  MOV R69, R55 ;  /* 0x0000003700457202 */ /* 0x000fe20000000f00 */
[----:B------:R-:W-:Y:S01]  /*2e60*/  IMAD.MOV.U32 R71, RZ, RZ, R57 ;  /* 0x000000ffff477224 */ /* 0x000fe200078e0039 */
[----:B------:R-:W-:Y:S01]  /*2e70*/  IADD3 R56, PT, PT, -R56, RZ, RZ ;  /* 0x000000ff38387210 */ /* 0x000fe20007ffe1ff */
[--C-:B------:R-:W-:Y:S01]  /*2e80*/  @!P5 IMAD.IADD R59, R59, 0x1, -R4.reuse ;  /* 0x000000013b3bd824 */ /* 0x100fe200078e0a04 */
[----:B------:R-:W-:Y:S01]  /*2e90*/  @!P1 IADD3 R69, PT, PT, -R69, RZ, RZ ;  /* 0x000000ff45459210 */ /* 0x000fe20007ffe1ff */
[----:B------:R-:W-:Y:S01]  /*2ea0*/  @!P4 IMAD.IADD R61, R61, 0x1, -R4 ;  /* 0x000000013d3dc824 */ /* 0x000fe200078e0a04 */
[----:B------:R-:W-:Y:S01]  /*2eb0*/  ISETP.GE.AND P5, PT, R58, RZ, PT ;  /* 0x000000ff3a00720c */ /* 0x000fe20003fa6270 */
[----:B------:R-:W-:Y:S01]  /*2ec0*/  @!P2 IMAD.MOV R71, RZ, RZ, -R71 ;  /* 0x000000ffff47a224 */ /* 0x000fe200078e0a47 */
[----:B------:R-:W-:Y:S01]  /*2ed0*/  ISETP.GT.U32.AND P2, PT, R4, R63, PT ;  /* 0x0000003f0400720c */ /* 0x000fe20003f44070 */
[----:B------:R-:W-:Y:S01]  /*2ee0*/  VIADD R44, R252, 0x34 ;  /* 0x00000034fc2c7836 */ /* 0x000fe20000000000 */
[C---:B------:R-:W-:Y:S01]  /*2ef0*/  ISETP.GT.U32.AND P1, PT, R4.reuse, R61, PT ;  /* 0x0000003d0400720c */ /* 0x040fe20003f24070 */
[----:B------:R-:W-:-:S02]  /*2f00*/  IMAD R65, R4, R56, R65 ;  /* 0x0000003804417224 */ /* 0x000fc400078e0241 */
[----:B------:R-:W-:Y:S01]  /*2f10*/  VIADD R56, R252, 0x35 ;  /* 0x00000035fc387836 */ /* 0x000fe20000000000 */
[----:B------:R-:W-:Y:S01]  /*2f20*/  ISETP.GE.AND P4, PT, R44, RZ, PT ;  /* 0x000000ff2c00720c */ /* 0x000fe20003f86270 */
[----:B------:R-:W-:Y:S01]  /*2f30*/  IMAD.MOV.U32 R73, RZ, RZ, R59 ;  /* 0x000000ffff497224 */ /* 0x000fe200078e003b */
[----:B------:R-:W-:Y:S01]  /*2f40*/  IABS R44, R44 ;  /* 0x0000002c002c7213 */ /* 0x000fe20000000000 */
[----:B------:R-:W-:Y:S01]  /*2f50*/  VIADD R120, R122, 0x20 ;  /* 0x000000207a787836 */ /* 0x000fe20000000000 */
[----:B------:R-:W-:Y:S01]  /*2f60*/  IABS R58, R56 ;  /* 0x00000038003a7213 */ /* 0x000fe20000000000 */
[----:B------:R-:W-:Y:S01]  /*2f70*/  @!P0 IMAD.MOV R73, RZ, RZ, -R73 ;  /* 0x000000ffff498224 */ /* 0x000fe200078e0a49 */
[----:B------:R-:W-:Y:S01]  /*2f80*/  ISETP.GE.AND P0, PT, R56, RZ, PT ;  /* 0x000000ff3800720c */ /* 0x000fe20003f06270 */
[--C-:B------:R-:W-:Y:S01]  /*2f90*/  @!P2 IMAD.IADD R63, R63, 0x1, -R4.reuse ;  /* 0x000000013f3fa824 */ /* 0x100fe200078e0a04 */
[----:B------:R-:W-:Y:S01]  /*2fa0*/  MOV R56, R44 ;  /* 0x0000002c00387202 */ /* 0x000fe20000000f00 */
[----:B------:R-:W-:Y:S01]  /*2fb0*/  @!P1 IMAD.IADD R61, R61, 0x1, -R4 ;  /* 0x000000013d3d9824 */ /* 0x000fe200078e0a04 */
[C---:B------:R-:W-:Y:S01]  /*2fc0*/  ISETP.GT.U32.AND P1, PT, R4.reuse, R65, PT ;  /* 0x000000410400720c */ /* 0x040fe20003f24070 */
[C---:B------:R-:W-:Y:S01]  /*2fd0*/  IMAD.HI.U32 R55, R15.reuse, R58, RZ ;  /* 0x0000003a0f377227 */ /* 0x040fe200078e00ff */
[----:B------:R-:W-:Y:S01]  /*2fe0*/  ISETP.GT.U32.AND P2, PT, R4, R63, PT ;  /* 0x0000003f0400720c */ /* 0x000fe20003f44070 */
[----:B------:R-:W-:Y:S02]  /*2ff0*/  STL [R1+0x990], R120 ;  /* 0x0009907801007387 */ /* 0x000fe40000100800 */
[----:B------:R-:W-:-:S04]  /*3000*/  IMAD.HI.U32 R44, R15, R56, RZ ;  /* 0x000000380f2c7227 */ /* 0x000fc800078e00ff */
[----:B------:R-:W-:Y:S01]  /*3010*/  IMAD.MOV R59, RZ, RZ, -R55 ;  /* 0x000000ffff3b7224 */ /* 0x000fe200078e0a37 */
[----:B------:R-:W-:Y:S01]  /*3020*/  IADD3 R57, PT, PT, -R44, RZ, RZ ;  /* 0x000000ff2c397210 */ /* 0x000fe20007ffe1ff */
[----:B------:R-:W-:-:S04]  /*3030*/  IMAD.HI.U32 R44, R15, R60, RZ ;  /* 0x0000003c0f2c7227 */ /* 0x000fc800078e00ff */
[----:B------:R-:W-:Y:S01]  /*3040*/  IMAD R55, R4, R57, R56 ;  /* 0x0000003904377224 */ /* 0x000fe200078e0238 */
[----:B------:R-:W-:Y:S01]  /*3050*/  IADD3 R56, PT, PT, R252, 0x38, RZ ;  /* 0x00000038fc387810 */ /* 0x000fe20007ffe0ff */
[--C-:B------:R-:W-:Y:S02]  /*3060*/  @!P1 IMAD.IADD R65, R65, 0x1, -R4.reuse ;  /* 0x0000000141419824 */ /* 0x100fe400078e0a04 */
[----:B------:R-:W-:Y:S01]  /*3070*/  @!P2 IMAD.IADD R63, R63, 0x1, -R4 ;  /* 0x000000013f3fa824 */ /* 0x000fe200078e0a04 */
[C---:B------:R-:W-:Y:S01]  /*3080*/  ISETP.GT.U32.AND P2, PT, R4.reuse, R55, PT ;  /* 0x000000370400720c */ /* 0x040fe20003f44070 */
[C---:B------:R-:W-:Y:S01]  /*3090*/  IMAD R57, R4.reuse, R59, R58 ;  /* 0x0000003b04397224 */ /* 0x040fe200078e023a */
[----:B------:R-:W-:Y:S01]  /*30a0*/  ISETP.GT.U32.AND P1, PT, R4, R65, PT ;  /* 0x000000410400720c */ /* 0x000fe20003f24070 */
[----:B------:R-:W-:Y:S01]  /*30b0*/  IMAD.MOV.U32 R75, RZ, RZ, R61 ;  /* 0x000000ffff4b7224 */ /* 0x000fe200078e003d */
[----:B------:R-:W-:Y:S01]  /*30c0*/  IADD3 R59, PT, PT, -R44, RZ, RZ ;  /* 0x000000ff2c3b7210 */ /* 0x000fe20007ffe1ff */
[----:B------:R-:W-:-:S02]  /*30d0*/  VIADD R44, R252, 0x37 ;  /* 0x00000037fc2c7836 */ /* 0x000fc40000000000 */
[----:B------:R-:W-:Y:S01]  /*30e0*/  IMAD.MOV.U32 R77, RZ, RZ, R63 ;  /* 0x000000ffff4d7224 */ /* 0x000fe200078e003f */
[----:B------:R-:W-:Y:S01]  /*30f0*/  IABS R63, R56 ;  /* 0x00000038003f7213 */ /* 0x000fe20000000000 */
[----:B------:R-:W-:Y:S01]  /*3100*/  IMAD R59, R4, R59, R60 ;  /* 0x0000003b043b7224 */ /* 0x000fe200078e023c */
[----:B------:R-:W-:Y:S01]  /*3110*/  IABS R61, R44 ;  /* 0x0000002c003d7213 */ /* 0x000fe20000000000 */
[----:B------:R-:W-:Y:S01]  /*3120*/  @!P6 IMAD.MOV R77, RZ, RZ, -R77 ;  /* 0x000000ffff4de224 */ /* 0x000fe200078e0a4d */
[----:B------:R-:W-:Y:S01]  /*3130*/  ISETP.GE.AND P6, PT, R44, RZ, PT ;  /* 0x000000ff2c00720c */ /* 0x000fe20003fc6270 */
[----:B------:R-:W-:Y:S02]  /*3140*/  @!P2 IMAD.IADD R55, R55, 0x1, -R4 ;  /* 0x000000013737a824 */ /* 0x000fe400078e0a04 */
[----:B------:R-:W-:Y:S01]  /*3150*/  @!P1 IADD3 R65, PT, PT, R65, -R4, RZ ;  /* 0x8000000441419210 */ /* 0x000fe20007ffe0ff */
[----:B------:R-:W-:Y:S01]  /*3160*/  IMAD.HI.U32 R44, R15, R61, RZ ;  /* 0x0000003d0f2c7227 */ /* 0x000fe200078e00ff */
[----:B------:R-:W-:-:S02]  /*3170*/  ISETP.GE.AND P1, PT, R56, RZ, PT ;  /* 0x000000ff3800720c */ /* 0x000fc40003f26270 */
[----:B------:R-:W-:Y:S01]  /*3180*/  ISETP.GT.U32.AND P2, PT, R4, R55, PT ;  /* 0x000000370400720c */ /* 0x000fe20003f44070 */
[----:B------:R-:W-:Y:S01]  /*3190*/  IMAD.MOV.U32 R79, RZ, RZ, R65 ;  /* 0x000000ffff4f7224 */ /* 0x000fe200078e0041 */
[----:B------:R-:W-:Y:S01]  /*31a0*/  IADD3 R44, PT, PT, -R44, RZ, RZ ;  /* 0x000000ff2c2c7210 */ /* 0x000fe20007ffe1ff */
[C---:B------:R-:W-:Y:S01]  /*31b0*/  VIADD R60, R252.reuse, 0x39 ;  /* 0x00000039fc3c7836 */ /* 0x040fe20000000000 */
[----:B------:R-:W-:Y:S01]  /*31c0*/  IADD3 R65, PT, PT, R252, 0x3c, RZ ;  /* 0x0000003cfc417810 */ /* 0x000fe20007ffe0ff */
[----:B------:R-:W-:Y:S01]  /*31d0*/  @!P5 IMAD.MOV R79, RZ, RZ, -R79 ;  /* 0x000000ffff4fd224 */ /* 0x000fe200078e0a4f */
[C---:B------:R-:W-:Y:S01]  /*31e0*/  ISETP.GT.U32.AND P5, PT, R4.reuse, R57, PT ;  /* 0x000000390400720c */ /* 0x040fe20003fa4070 */
[----:B------:R-:W-:Y:S01]  /*31f0*/  IMAD R61, R4, R44, R61 ;  /* 0x0000002c043d7224 */ /* 0x000fe200078e023d */
[----:B------:R-:W-:Y:S01]  /*3200*/  IABS R91, R60 ;  /* 0x0000003c005b7213 */ /* 0x000fe20000000000 */
[----:B------:R-:W-:Y:S01]  /*3210*/  IMAD.HI.U32 R56, R15, R63, RZ ;  /* 0x0000003f0f387227 */ /* 0x000fe200078e00ff */
[----:B------:R-:W-:-:S03]  /*3220*/  IABS R97, R65 ;  /* 0x0000004100617213 */ /* 0x000fc60000000000 */
[----:B------:R-:W-:Y:S01]  /*3230*/  @!P2 IMAD.IADD R55, R55, 0x1, -R4 ;  /* 0x000000013737a824 */ /* 0x000fe200078e0a04 */
[----:B------:R-:W-:Y:S01]  /*3240*/  ISETP.GT.U32.AND P2, PT, R4, R59, PT ;  /* 0x0000003b0400720c */ /* 0x000fe20003f44070 */
[----:B------:R-:W-:-:S04]  /*3250*/  IMAD.HI.U32 R58, R15, R91, RZ ;  /* 0x0000005b0f3a7227 */ /* 0x000fc800078e00ff */
[----:B------:R-:W-:Y:S01]  /*3260*/  @!P5 IADD3 R57, PT, PT, R57, -R4, RZ ;  /* 0x800000043939d210 */ /* 0x000fe20007ffe0ff */
[----:B------:R-:W-:Y:S02]  /*3270*/  IMAD.MOV R56, RZ, RZ, -R56 ;  /* 0x000000ffff387224 */ /* 0x000fe400078e0a38 */
[----:B------:R-:W-:Y:S01]  /*3280*/  IMAD.MOV R58, RZ, RZ, -R58 ;  /* 0x000000ffff3a7224 */ /* 0x000fe200078e0a3a */
[C---:B------:R-:W-:Y:S01]  /*3290*/  ISETP.GT.U32.AND P5, PT, R4.reuse, R57, PT ;  /* 0x000000390400720c */ /* 0x040fe20003fa4070 */
[C---:B------:R-:W-:Y:S02]  /*32a0*/  IMAD R63, R4.reuse, R56, R63 ;  /* 0x00000038043f7224 */ /* 0x040fe400078e023f */
[----:B------:R-:W-:Y:S02]  /*32b0*/  IMAD R91, R4, R58, R91 ;  /* 0x0000003a045b7224 */ /* 0x000fe400078e025b */
[----:B------:R-:W-:Y:S02]  /*32c0*/  @!P2 IMAD.IADD R59, R59, 0x1, -R4 ;  /* 0x000000013b3ba824 */ /* 0x000fe400078e0a04 */
[----:B------:R-:W-:-:S03]  /*32d0*/  IMAD.HI.U32 R56, R15, R99, RZ ;  /* 0x000000630f387227 */ /* 0x000fc600078e00ff */
[----:B------:R-:W-:Y:S01]  /*32e0*/  ISETP.GT.U32.AND P2, PT, R4, R59, PT ;  /* 0x0000003b0400720c */ /* 0x000fe20003f44070 */
[----:B------:R-:W-:Y:S01]  /*32f0*/  @!P3 IMAD.MOV R75, RZ, RZ, -R75 ;  /* 0x000000ffff4bb224 */ /* 0x000fe200078e0a4b */
[----:B------:R-:W-:Y:S01]  /*3300*/  ISETP.GE.AND P3, PT, R62, RZ, PT ;  /* 0x000000ff3e00720c */ /* 0x000fe20003f66270 */
[----:B------:R-:W-:Y:S01]  /*3310*/  @!P5 IMAD.IADD R57, R57, 0x1, -R4 ;  /* 0x000000013939d824 */ /* 0x000fe200078e0a04 */
[----:B------:R-:W-:Y:S01]  /*3320*/  ISETP.GT.U32.AND P5, PT, R4, R61, PT ;  /* 0x0000003d0400720c */ /* 0x000fe20003fa4070 */
[----:B------:R-:W-:Y:S01]  /*3330*/  VIADD R62, R252, 0x3a ;  /* 0x0000003afc3e7836 */ /* 0x000fe20000000000 */
[----:B------:R-:W-:Y:S01]  /*3340*/  IADD3 R56, PT, PT, -R56, RZ, RZ ;  /* 0x000000ff38387210 */ /* 0x000fe20007ffe1ff */
[----:B------:R-:W-:Y:S01]  /*3350*/  IMAD.MOV.U32 R83, RZ, RZ, R57 ;  /* 0x000000ffff537224 */ /* 0x000fe200078e0039 */
[----:B------:R-:W-:Y:S01]  /*3360*/  IABS R57, R122 ;  /* 0x0000007a00397213 */ /* 0x000fe20000000000 */
[----:B------:R-:W-:Y:S01]  /*3370*/  IMAD.HI.U32 R58, R15, R101, RZ ;  /* 0x000000650f3a7227 */ /* 0x000fe200078e00ff */
[----:B------:R-:W-:-:S03]  /*3380*/  IABS R93, R62 ;  /* 0x0000003e005d7213 */ /* 0x000fc60000000000 */
[--C-:B------:R-:W-:Y:S01]  /*3390*/  @!P2 IMAD.IADD R59, R59, 0x1, -R4.reuse ;  /* 0x000000013b3ba824 */ /* 0x100fe200078e0a04 */
[C---:B------:R-:W-:Y:S01]  /*33a0*/  ISETP.GT.U32.AND P2, PT, R4.reuse, R63, PT ;  /* 0x0000003f0400720c */ /* 0x040fe20003f44070 */
[----:B------:R-:W-:Y:S02]  /*33b0*/  @!P0 IMAD.MOV R83, RZ, RZ, -R83 ;  /* 0x000000ffff538224 */ /* 0x000fe400078e0a53 */
[----:B------:R-:W-:Y:S01]  /*33c0*/  @!P5 IMAD.IADD R61, R61, 0x1, -R4 ;  /* 0x000000013d3dd824 */ /* 0x000fe200078e0a04 */
[C---:B------:R-:W-:Y:S01]  /*33d0*/  ISETP.GT.U32.AND P5, PT, R4.reuse, R91, PT ;  /* 0x0000005b0400720c */ /* 0x040fe20003fa4070 */
[----:B------:R-:W-:Y:S01]  /*33e0*/  IMAD.MOV R58, RZ, RZ, -R58 ;  /* 0x000000ffff3a7224 */ /* 0x000fe200078e0a3a */
[----:B------:R-:W-:Y:S01]  /*33f0*/  MOV R85, R59 ;  /* 0x0000003b00557202 */ /* 0x000fe20000000f00 */
[----:B------:R-:W-:Y:S01]  /*3400*/  IMAD R99, R4, R56, R99 ;  /* 0x0000003804637224 */ /* 0x000fe200078e0263 */
[----:B------:R-:W-:Y:S01]  /*3410*/  IABS R59, R120 ;  /* 0x00000078003b7213 */ /* 0x000fe20000000000 */
[----:B------:R-:W-:-:S04]  /*3420*/  IMAD.HI.U32 R44, R15, R93, RZ ;  /* 0x0000005d0f2c7227 */ /* 0x000fc800078e00ff */
[----:B------:R-:W-:Y:S02]  /*3430*/  @!P2 IMAD.IADD R63, R63, 0x1, -R4 ;  /* 0x000000013f3fa824 */ /* 0x000fe400078e0a04 */
[C---:B------:R-:W-:Y:S02]  /*3440*/  IMAD R101, R4.reuse, R58, R101 ;  /* 0x0000003a04657224 */ /* 0x040fe400078e0265 */
[----:B------:R-:W-:Y:S01]  /*3450*/  @!P5 IADD3 R91, PT, PT, R91, -R4, RZ ;  /* 0x800000045b5bd210 */ /* 0x000fe20007ffe0ff */
[----:B------:R-:W-:Y:S01]  /*3460*/  IMAD.MOV R44, RZ, RZ, -R44 ;  /* 0x000000ffff2c7224 */ /* 0x000fe200078e0a2c */
[C---:B------:R-:W-:Y:S01]  /*3470*/  ISETP.GT.U32.AND P5, PT, R4.reuse, R63, PT ;  /* 0x0000003f0400720c */ /* 0x040fe20003fa4070 */
[----:B------:R-:W-:Y:S01]  /*3480*/  IMAD.MOV.U32 R81, RZ, RZ, R55 ;  /* 0x000000ffff517224 */ /* 0x000fe200078e0037 */
[C---:B------:R-:W-:Y:S01]  /*3490*/  ISETP.GT.U32.AND P0, PT, R4.reuse, R91, PT ;  /* 0x0000005b0400720c */ /* 0x040fe20003f04070 */
[----:B------:R-:W-:Y:S02]  /*34a0*/  IMAD R93, R4, R44, R93 ;  /* 0x0000002c045d7224 */ /* 0x000fe400078e025d */
[----:B------:R-:W-:-:S03]  /*34b0*/  IMAD.HI.U32 R44, R15, R95, RZ ;  /* 0x0000005f0f2c7227 */ /* 0x000fc600078e00ff */
[----:B------:R-:W-:Y:S01]  /*34c0*/  ISETP.GT.U32.AND P2, PT, R4, R93, PT ;  /* 0x0000005d0400720c */ /* 0x000fe20003f44070 */
[----:B------:R-:W-:Y:S01]  /*34d0*/  @!P4 IMAD.MOV R81, RZ, RZ, -R81 ;  /* 0x000000ffff51c224 */ /* 0x000fe200078e0a51 */
[----:B------:R-:W-:Y:S01]  /*34e0*/  IADD3 R44, PT, PT, -R44, RZ, RZ ;  /* 0x000000ff2c2c7210 */ /* 0x000fe20007ffe1ff */
[----:B------:R-:W-:Y:S01]  /*34f0*/  @!P3 IMAD.MOV R85, RZ, RZ, -R85 ;  /* 0x000000ffff55b224 */ /* 0x000fe200078e0a55 */
[----:B------:R-:W-:Y:S01]  /*3500*/  ISETP.GT.U32.AND P4, PT, R4, R61, PT ;  /* 0x0000003d0400720c */ /* 0x000fe20003f84070 */
[----:B------:R-:W-:Y:S01]  /*3510*/  VIADD R118, R122, 0x40 ;  /* 0x000000407a767836 */ /* 0x000fe20000000000 */
[----:B------:R-:W-:Y:S01]  /*3520*/  @!P5 IADD3 R63, PT, PT, R63, -R4, RZ ;  /* 0x800000043f3fd210 */ /* 0x000fe20007ffe0ff */
[----:B------:R-:W-:Y:S01]  /*3530*/  @!P0 IMAD.IADD R91, R91, 0x1, -R4 ;  /* 0x000000015b5b8824 */ /* 0x000fe200078e0a04 */
[C---:B------:R-:W-:Y:S01]  /*3540*/  ISETP.GT.U32.AND P5, PT, R4.reuse, R99, PT ;  /* 0x000000630400720c */ /* 0x040fe20003fa4070 */
[C---:B------:R-:W-:Y:S01]  /*3550*/  IMAD R95, R4.reuse, R44, R95 ;  /* 0x0000002c045f7224 */ /* 0x040fe200078e025f */
[C---:B------:R-:W-:Y:S01]  /*3560*/  ISETP.GT.U32.AND P0, PT, R4.reuse, R101, PT ;  /* 0x000000650400720c */ /* 0x040fe20003f04070 */
[C---:B------:R-:W-:Y:S01]  /*3570*/  IMAD.HI.U32 R44, R15.reuse, R97, RZ ;  /* 0x000000610f2c7227 */ /* 0x040fe200078e00ff */
[----:B------:R-:W-:Y:S02]  /*3580*/  STL [R1+0x930], R118 ;  /* 0x0009307601007387 */ /* 0x000fe40000100800 */
[----:B------:R-:W-:Y:S01]  /*3590*/  ISETP.GT.U32.AND P3, PT, R4, R95, PT ;  /* 0x0000005f0400720c */ /* 0x000fe20003f64070 */
[----:B------:R-:W-:Y:S01]  /*35a0*/  IMAD.HI.U32 R15, R15, R67, RZ ;  /* 0x000000430f0f7227 */ /* 0x000fe200078e00ff */
[----:B------:R-:W-:Y:S03]  /*35b0*/  STL [R1+0x91c], R116 ;  /* 0x00091c7401007387 */ /* 0x000fe60000100800 */
[----:B------:R-:W-:-:S02]  /*35c0*/  IMAD.MOV R44, RZ, RZ, -R44 ;  /* 0x000000ffff2c7224 */ /* 0x000fc400078e0a2c */
[--C-:B------:R-:W-:Y:S02]  /*35d0*/  @!P5 IMAD.IADD R99, R99, 0x1, -R4.reuse ;  /* 0x000000016363d824 */ /* 0x100fe400078e0a04 */
[----:B------:R-:W-:Y:S01]  /*35e0*/  @!P0 IADD3 R101, PT, PT, R101, -R4, RZ ;  /* 0x8000000465658210 */ /* 0x000fe20007ffe0ff */
[----:B------:R-:W-:Y:S02]  /*35f0*/  IMAD.MOV R15, RZ, RZ, -R15 ;  /* 0x000000ffff0f7224 */ /* 0x000fe400078e0a0f */
[C---:B------:R-:W-:Y:S01]  /*3600*/  ISETP.GT.U32.AND P0, PT, R4.reuse, R99, PT ;  /* 0x000000630400720c */ /* 0x040fe20003f04070 */
[C---:B------:R-:W-:Y:S02]  /*3610*/  IMAD R97, R4.reuse, R44, R97 ;  /* 0x0000002c04617224 */ /* 0x040fe400078e0261 */
[----:B------:R-:W-:Y:S02]  /*3620*/  IMAD R67, R4, R15, R67 ;  /* 0x0000000f04437224 */ /* 0x000fe400078e0243 */
[----:B------:R-:W-:-:S02]  /*3630*/  @!P2 IMAD.IADD R93, R93, 0x1, -R4 ;  /* 0x000000015d5da824 */ /* 0x000fc400078e0a04 */
[--C-:B------:R-:W-:Y:S01]  /*3640*/  @!P4 IMAD.IADD R61, R61, 0x1, -R4.reuse ;  /* 0x000000013d3dc824 */ /* 0x100fe200078e0a04 */
[C---:B------:R-:W-:Y:S01]  /*3650*/  ISETP.GT.U32.AND P4, PT, R4.reuse, R97, PT ;  /* 0x000000610400720c */ /* 0x040fe20003f84070 */
[----:B------:R-:W-:Y:S01]  /*3660*/  IMAD.MOV.U32 R89, RZ, RZ, R63 ;  /* 0x000000ffff597224 */ /* 0x000fe200078e003f */
[C---:B------:R-:W-:Y:S01]  /*3670*/  ISETP.GT.U32.AND P2, PT, R4.reuse, R93, PT ;  /* 0x0000005d0400720c */ /* 0x040fe20003f44070 */
[--C-:B------:R-:W-:Y:S01]  /*3680*/  @!P3 IMAD.IADD R95, R95, 0x1, -R4.reuse ;  /* 0x000000015f5fb824 */ /* 0x100fe200078e0a04 */
[----:B------:R-:W-:Y:S01]  /*3690*/  IABS R63, R116 ;  /* 0x00000074003f7213 */ /* 0x000fe20000000000 */
[----:B------:R-:W-:Y:S01]  /*36a0*/  @!P0 IMAD.IADD R99, R99, 0x1, -R4 ;  /* 0x0000000163638824 */ /* 0x000fe200078e0a04 */
[----:B------:R-:W-:Y:S01]  /*36b0*/  ISETP.GT.U32.AND P0, PT, R4, R67, PT ;  /* 0x000000430400720c */ /* 0x000fe20003f04070 */
[----:B------:R-:W-:Y:S01]  /*36c0*/  IMAD.HI.U32 R13, R6, R57, RZ ;  /* 0x00000039060d7227 */ /* 0x000fe200078e00ff */
[----:B------:R-:W-:-:S03]  /*36d0*/  ISETP.GE.AND P3, PT, R62, RZ, PT ;  /* 0x000000ff3e00720c */ /* 0x000fc60003f66270 */
[----:B------:R-:W-:Y:S01]  /*36e0*/  IMAD.MOV.U32 R87, RZ, RZ, R61 ;  /* 0x000000ffff577224 */ /* 0x000fe200078e003d */
[----:B------:R-:W-:Y:S01]  /*36f0*/  IABS R61, R118 ;  /* 0x00000076003d7213 */ /* 0x000fe20000000000 */
[----:B------:R-:W-:Y:S01]  /*3700*/  @!P1 IMAD.MOV R89, RZ, RZ, -R89 ;  /* 0x000000ffff599224 */ /* 0x000fe200078e0a59 */
[-C--:B------:R-:W-:Y:S01]  /*3710*/  @!P4 IADD3 R97, PT, PT, R97, -R4.reuse, RZ ;  /* 0x800000046161c210 */ /* 0x080fe20007ffe0ff */
[----:B------:R-:W-:Y:S01]  /*3720*/  @!P2 IMAD.IADD R93, R93, 0x1, -R4 ;  /* 0x000000015d5da824 */ /* 0x000fe200078e0a04 */
[----:B------:R-:W-:Y:S01]  /*3730*/  ISETP.GE.AND P2, PT, R60, RZ, PT ;  /* 0x000000ff3c00720c */ /* 0x000fe20003f46270 */
[----:B------:R-:W-:Y:S01]  /*3740*/  IMAD.MOV R13, RZ, RZ, -R13 ;  /* 0x000000ffff0d7224 */ /* 0x000fe200078e0a0d */
[----:B------:R-:W-:Y:S01]  /*3750*/  ISETP.GT.U32.AND P5, PT, R4, R97, PT ;  /* 0x000000610400720c */ /* 0x000fe20003fa4070 */
[----:B------:R-:W-:Y:S01]  /*3760*/  IMAD.HI.U32 R55, R6, R63, RZ ;  /* 0x0000003f06377227 */ /* 0x000fe200078e00ff */
[----:B------:R-:W-:Y:S02]  /*3770*/  @!P0 IADD3 R67, PT, PT, R67, -R4, RZ ;  /* 0x8000000443438210 */ /* 0x000fe40007ffe0ff */
[----:B------:R-:W-:Y:S01]  /*3780*/  ISETP.GT.U32.AND P4, PT, R4, R95, PT ;  /* 0x0000005f0400720c */ /* 0x000fe20003f84070 */
[----:B------:R-:W-:Y:S01]  /*3790*/  IMAD.HI.U32 R15, R6, R59, RZ ;  /* 0x0000003b060f7227 */ /* 0x000fe200078e00ff */
[----:B------:R-:W-:-:S02]  /*37a0*/  ISETP.GT.U32.AND P1, PT, R4, R101, PT ;  /* 0x000000650400720c */ /* 0x000fc40003f24070 */
[----:B------:R-:W-:Y:S01]  /*37b0*/  ISETP.GT.U32.AND P0, PT, R4, R67, PT ;  /* 0x000000430400720c */ /* 0x000fe20003f04070 */
[----:B------:R-:W-:-:S04]  /*37c0*/  IMAD.HI.U32 R44, R6, R61, RZ ;  /* 0x0000003d062c7227 */ /* 0x000fc800078e00ff */
[----:B------:R-:W-:Y:S01]  /*37d0*/  IMAD R13, R0, R13, R57 ;  /* 0x0000000d000d7224 */ /* 0x000fe200078e0239 */
[----:B------:R-:W-:Y:S01]  /*37e0*/  IADD3 R57, PT, PT, -R55, RZ, RZ ;  /* 0x000000ff37397210 */ /* 0x000fe20007ffe1ff */
[----:B------:R-:W-:Y:S02]  /*37f0*/  IMAD.MOV R15, RZ, RZ, -R15 ;  /* 0x000000ffff0f7224 */ /* 0x000fe400078e0a0f */
[C---:B------:R-:W-:Y:S01]  /*3800*/  VIADD R114, R122.reuse, 0x80 ;  /* 0x000000807a727836 */ /* 0x040fe20000000000 */
[-C--:B------:R-:W-:Y:S01]  /*3810*/  @!P4 IADD3 R95, PT, PT, R95, -R4.reuse, RZ ;  /* 0x800000045f5fc210 */ /* 0x080fe20007ffe0ff */
[----:B------:R-:W-:Y:S01]  /*3820*/  IMAD.MOV R44, RZ, RZ, -R44 ;  /* 0x000000ffff2c7224 */ /* 0x000fe200078e0a2c */
[----:B------:R-:W-:Y:S01]  /*3830*/  @!P1 IADD3 R101, PT, PT, R101, -R4, RZ ;  /* 0x8000000465659210 */ /* 0x000fe20007ffe0ff */
[----:B------:R-:W-:Y:S01]  /*3840*/  VIADD R112, R122, 0xa0 ;  /* 0x000000a07a707836 */ /* 0x000fe20000000000 */
[----:B------:R-:W-:Y:S01]  /*3850*/  ISETP.GE.AND P4, PT, R65, RZ, PT ;  /* 0x000000ff4100720c */ /* 0x000fe20003f86270 */
[C---:B------:R-:W-:Y:S01]  /*3860*/  IMAD R15, R0.reuse, R15, R59 ;  /* 0x0000000f000f7224 */ /* 0x040fe200078e023b */
[----:B------:R-:W-:Y:S01]  /*3870*/  IABS R59, R114 ;  /* 0x00000072003b7213 */ /* 0x000fe20000000000 */
[----:B------:R-:W-:Y:S01]  /*3880*/  IMAD R57, R0, R57, R63 ;  /* 0x0000003900397224 */ /* 0x000fe200078e023f */
[----:B------:R-:W-:Y:S01]  /*3890*/  IABS R63, R110 ;  /* 0x0000006e003f7213 */ /* 0x000fe20000000000 */
[----:B------:R-:W-:Y:S01]  /*38a0*/  @!P6 IMAD.MOV R87, RZ, RZ, -R87 ;  /* 0x000000ffff57e224 */ /* 0x000fe200078e0a57 */
[----:B------:R-:W-:Y:S01]  /*38b0*/  ISETP.GE.AND P6, PT, R64, RZ, PT ;  /* 0x000000ff4000720c */ /* 0x000fe20003fc6270 */
[----:B------:R-:W-:Y:S01]  /*38c0*/  IMAD R55, R0, R44, R61 ;  /* 0x0000002c00377224 */ /* 0x000fe200078e023d */
[----:B------:R-:W-:Y:S01]  /*38d0*/  IABS R61, R112 ;  /* 0x00000070003d7213 */ /* 0x000fe20000000000 */
[----:B------:R-:W-:Y:S01]  /*38e0*/  @!P2 IMAD.MOV R91, RZ, RZ, -R91 ;  /* 0x000000ffff5ba224 */ /* 0x000fe200078e0a5b */
[----:B------:R-:W-:Y:S01]  /*38f0*/  ISETP.GE.AND P2, PT, R252, RZ, PT ;  /* 0x000000fffc00720c */ /* 0x000fe20003f46270 */
[--C-:B------:R-:W-:Y:S01]  /*3900*/  @!P5 IMAD.IADD R97, R97, 0x1, -R4.reuse ;  /* 0x000000016161d824 */ /* 0x100fe200078e0a04 */
[----:B------:R-:W-:Y:S01]  /*3910*/  ISETP.GE.AND P5, PT, R66, RZ, PT ;  /* 0x000000ff4200720c */ /* 0x000fe20003fa6270 */
[----:B------:R-:W-:Y:S01]  /*3920*/  @!P0 IMAD.IADD R67, R67, 0x1, -R4 ;  /* 0x0000000143438824 */ /* 0x000fe200078e0a04 */
[----:B------:R-:W-:Y:S01]  /*3930*/  ISETP.GE.AND P1, PT, R68, RZ, PT ;  /* 0x000000ff4400720c */ /* 0x000fe20003f26270 */
[C---:B------:R-:W-:Y:S01]  /*3940*/  IMAD.HI.U32 R4, R6.reuse, R59, RZ ;  /* 0x0000003b06047227 */ /* 0x040fe200078e00ff */
[----:B------:R-:W-:Y:S01]  /*3950*/  ISETP.NE.AND P0, PT, R3, RZ, PT ;  /* 0x000000ff0300720c */ /* 0x000fe20003f05270 */
[----:B------:R-:W-:Y:S02]  /*3960*/  STL [R1+0x92c], R114 ;  /* 0x00092c7201007387 */ /* 0x000fe40000100800 */
[----:B------:R-:W-:Y:S01]  /*3970*/  IMAD.HI.U32 R56, R6, R63, RZ ;  /* 0x0000003f06387227 */ /* 0x000fe200078e00ff */
[----:B------:R-:W-:Y:S01]  /*3980*/  @!P6 IADD3 R95, PT, PT, -R95, RZ, RZ ;  /* 0x000000ff5f5fe210 */ /* 0x000fe20007ffe1ff */
[----:B------:R-:W-:Y:S01]  /*3990*/  STL [R1+0x928], R112 ;  /* 0x0009287001007387 */ /* 0x000fe20000100800 */
[C---:B------:R-:W-:Y:S01]  /*39a0*/  ISETP.GT.U32.AND P6, PT, R0.reuse, R55, PT ;  /* 0x000000370000720c */ /* 0x040fe20003fc4070 */
[----:B------:R-:W-:Y:S01]  /*39b0*/  @!P3 IMAD.MOV R93, RZ, RZ, -R93 ;  /* 0x000000ffff5db224 */ /* 0x000fe200078e0a5d */
[----:B------:R-:W-:Y:S01]  /*39c0*/  ISETP.GT.U32.AND P3, PT, R0, R13, PT ;  /* 0x0000000d0000720c */ /* 0x000fe20003f64070 */
[----:B------:R-:W-:Y:S01]  /*39d0*/  IMAD.HI.U32 R44, R6, R61, RZ ;  /* 0x0000003d062c7227 */ /* 0x000fe200078e00ff */
[----:B------:R-:W-:Y:S01]  /*39e0*/  IADD3 R56, PT, PT, -R56, RZ, RZ ;  /* 0x000000ff38387210 */ /* 0x000fe20007ffe1ff */
[----:B------:R-:W-:Y:S01]  /*39f0*/  STL [R1+0x924], R110 ;  /* 0x0009246e01007387 */ /* 0x000fe20000100800 */
[----:B------:R-:W-:Y:S01]  /*3a00*/  @!P1 IADD3 R101, PT, PT, -R101, RZ, RZ ;  /* 0x000000ff65659210 */ /* 0x000fe20007ffe1ff */
[----:B------:R-:W-:-:S02]  /*3a10*/  IMAD.MOV R4, RZ, RZ, -R4 ;  /* 0x000000ffff047224 */ /* 0x000fc400078e0a04 */
[----:B------:R-:W-:Y:S02]  /*3a20*/  IMAD.MOV R44, RZ, RZ, -R44 ;  /* 0x000000ffff2c7224 */ /* 0x000fe400078e0a2c */
[C---:B------:R-:W-:Y:S01]  /*3a30*/  IMAD R59, R0.reuse, R4, R59 ;  /* 0x00000004003b7224 */ /* 0x040fe200078e023b */
[----:B------:R-:W-:Y:S01]  /*3a40*/  LOP3.LUT R4, RZ, R3, RZ, 0x33, !PT ;  /* 0x00000003ff047212 */ /* 0x000fe200078e33ff */
[C---:B------:R-:W-:Y:S01]  /*3a50*/  IMAD R61, R0.reuse, R44, R61 ;  /* 0x0000002c003d7224 */ /* 0x040fe200078e023d */
[----:B------:R-:W-:Y:S01]  /*3a60*/  MOV R3, UR4 ;  /* 0x0000000400037c02 */ /* 0x000fe20008000f00 */
[----:B------:R-:W-:Y:S01]  /*3a70*/  IMAD R63, R0, R56, R63 ;  /* 0x00000038003f7224 */ /* 0x000fe200078e023f */
[----:B------:R-:W-:Y:S01]  /*3a80*/  SEL R84, R4, R25, !P0 ;  /* 0x0000001904547207 */ /* 0x000fe20004000000 */
[----:B------:R-:W-:Y:S01]  /*3a90*/  @!P2 IMAD.MOV R67, RZ, RZ, -R67 ;  /* 0x000000ffff43a224 */ /* 0x000fe200078e0a43 */
[C---:B------:R-:W-:Y:S01]  /*3aa0*/  ISETP.GT.U32.AND P2, PT, R0.reuse, R57, PT ;  /* 0x000000390000720c */ /* 0x040fe20003f44070 */
[----:B------:R-:W-:Y:S01]  /*3ab0*/  @!P5 IMAD.MOV R99, RZ, RZ, -R99 ;  /* 0x000000ffff63d224 */ /* 0x000fe200078e0a63 */
[----:B------:R-:W-:Y:S01]  /*3ac0*/  ISETP.GT.U32.AND P5, PT, R0, R59, PT ;  /* 0x0000003b0000720c */ /* 0x000fe20003fa4070 */
[----:B------:R-:W-:Y:S01]  /*3ad0*/  VIADD R108, R122, 0xe0 ;  /* 0x000000e07a6c7836 */ /* 0x000fe20000000000 */
[C---:B------:R-:W-:Y:S01]  /*3ae0*/  ISETP.GT.U32.AND P1, PT, R0.reuse, R63, PT ;  /* 0x0000003f0000720c */ /* 0x040fe20003f24070 */
[----:B------:R-:W-:Y:S01]  /*3af0*/  @!P4 IMAD.MOV R97, RZ, RZ, -R97 ;  /* 0x000000ffff61c224 */ /* 0x000fe200078e0a61 */
[C---:B------:R-:W-:Y:S01]  /*3b00*/  ISETP.GT.U32.AND P4, PT, R0.reuse, R15, PT ;  /* 0x0000000f0000720c */ /* 0x040fe20003f84070 */
[--C-:B------:R-:W-:Y:S01]  /*3b10*/  @!P3 IMAD.IADD R13, R13, 0x1, -R0.reuse ;  /* 0x000000010d0db824 */ /* 0x100fe200078e0a00 */
[----:B------:R-:W-:Y:S01]  /*3b20*/  ISETP.GT.U32.AND P3, PT, R0, R61, PT ;  /* 0x0000003d0000720c */ /* 0x000fe20003f64070 */
[--C-:B------:R-:W-:Y:S01]  /*3b30*/  @!P6 IMAD.IADD R55, R55, 0x1, -R0.reuse ;  /* 0x000000013737e824 */ /* 0x100fe200078e0a00 */
[----:B------:R-:W-:Y:S01]  /*3b40*/  IABS R65, R108 ;  /* 0x0000006c00417213 */ /* 0x000fe20000000000 */
[----:B------:R-:W1:Y:S01]  /*3b50*/  S2UR UR4, SR_CgaCtaId ;  /* 0x00000000000479c3 */ /* 0x000e620000008800 */
[C---:B------:R-:W-:Y:S01]  /*3b60*/  SEL R67, R4.reuse, R67, !P0 ;  /* 0x0000004304437207 */ /* 0x040fe20004000000 */
[--C-:B------:R-:W-:Y:S01]  /*3b70*/  @!P2 IMAD.IADD R57, R57, 0x1, -R0.reuse ;  /* 0x000000013939a824 */ /* 0x100fe200078e0a00 */
[----:B------:R-:W-:Y:S01]  /*3b80*/  SEL R56, R4, R7, !P0 ;  /* 0x0000000704387207 */ /* 0x000fe20004000000 */
[----:B------:R-:W-:Y:S01]  /*3b90*/  IMAD.HI.U32 R6, R6, R65, RZ ;  /* 0x0000004106067227 */ /* 0x000fe200078e00ff */
[----:B------:R-:W-:Y:S01]  /*3ba0*/  SEL R58, R4, R8, !P0 ;  /* 0x00000008043a7207 */ /* 0x000fe20004000000 */
[----:B------:R2:W-:Y:S01]  /*3bb0*/  STL [R1+0x920], R108 ;  /* 0x0009206c01007387 */ /* 0x0005e20000100800 */
[----:B------:R-:W-:Y:S01]  /*3bc0*/  @!P1 IADD3 R63, PT, PT, R63, -R0, RZ ;  /* 0x800000003f3f9210 */ /* 0x000fe20007ffe0ff */
[----:B------:R-:W-:Y:S01]  /*3bd0*/  @!P5 IMAD.IADD R59, R59, 0x1, -R0 ;  /* 0x000000013b3bd824 */ /* 0x000fe200078e0a00 */
[----:B------:R-:W-:Y:S01]  /*3be0*/  ISETP.GT.U32.AND P1, PT, R0, R55, PT ;  /* 0x000000370000720c */ /* 0x000fe20003f24070 */
[----:B------:R-:W-:Y:S01]  /*3bf0*/  IMAD.MOV R6, RZ, RZ, -R6 ;  /* 0x000000ffff067224 */ /* 0x000fe200078e0a06 */
[----:B------:R-:W-:Y:S01]  /*3c00*/  SEL R60, R4, R9, !P0 ;  /* 0x00000009043c7207 */ /* 0x000fe20004000000 */
[--C-:B------:R-:W-:Y:S01]  /*3c10*/  @!P4 IMAD.IADD R15, R15, 0x1, -R0.reuse ;  /* 0x000000010f0fc824 */ /* 0x100fe200078e0a00 */
[C---:B------:R-:W-:Y:S01]  /*3c20*/  ISETP.GT.U32.AND P4, PT, R0.reuse, R13, PT ;  /* 0x0000000d0000720c */ /* 0x040fe20003f84070 */
[----:B------:R-:W-:Y:S01]  /*3c30*/  @!P3 IMAD.IADD R61, R61, 0x1, -R0 ;  /* 0x000000013d3db824 */ /* 0x000fe200078e0a00 */
[C---:B------:R-:W-:Y:S01]  /*3c40*/  ISETP.GT.U32.AND P3, PT, R0.reuse, R57, PT ;  /* 0x000000390000720c */ /* 0x040fe20003f64070 */
[C---:B------:R-:W-:Y:S01]  /*3c50*/  IMAD R65, R0.reuse, R6, R65 ;  /* 0x0000000600417224 */ /* 0x040fe200078e0241 */
[----:B------:R-:W-:-:S02]  /*3c60*/  ISETP.GT.U32.AND P5, PT, R0, R59, PT ;  /* 0x0000003b0000720c */ /* 0x000fc40003fa4070 */
[C---:B------:R-:W-:Y:S02]  /*3c70*/  SEL R62, R4.reuse, R10, !P0 ;  /* 0x0000000a043e7207 */ /* 0x040fe40004000000 */
[C---:B------:R-:W-:Y:S02]  /*3c80*/  SEL R64, R4.reuse, R11, !P0 ;  /* 0x0000000b04407207 */ /* 0x040fe40004000000 */
[C---:B------:R-:W-:Y:S02]  /*3c90*/  SEL R66, R4.reuse, R12, !P0 ;  /* 0x0000000c04427207 */ /* 0x040fe40004000000 */
[C---:B------:R-:W-:Y:S01]  /*3ca0*/  SEL R68, R4.reuse, R14, !P0 ;  /* 0x0000000e04447207 */ /* 0x040fe20004000000 */
[--C-:B------:R-:W-:Y:S01]  /*3cb0*/  @!P4 IMAD.IADD R13, R13, 0x1, -R0.reuse ;  /* 0x000000010d0dc824 */ /* 0x100fe200078e0a00 */
[C---:B------:R-:W-:Y:S01]  /*3cc0*/  SEL R70, R4.reuse, R16, !P0 ;  /* 0x0000001004467207 */ /* 0x040fe20004000000 */
[--C-:B------:R-:W-:Y:S01]  /*3cd0*/  @!P3 IMAD.IADD R57, R57, 0x1, -R0.reuse ;  /* 0x000000013939b824 */ /* 0x100fe200078e0a00 */
[C---:B------:R-:W-:Y:S01]  /*3ce0*/  SEL R72, R4.reuse, R17, !P0 ;  /* 0x0000001104487207 */ /* 0x040fe20004000000 */
[----:B------:R-:W-:Y:S01]  /*3cf0*/  @!P5 IMAD.IADD R59, R59, 0x1, -R0 ;  /* 0x000000013b3bd824 */ /* 0x000fe200078e0a00 */
[----:B------:R-:W-:-:S02]  /*3d00*/  SEL R74, R4, R18, !P0 ;  /* 0x00000012044a7207 */ /* 0x000fc40004000000 */
[C---:B------:R-:W-:Y:S02]  /*3d10*/  SEL R76, R4.reuse, R19, !P0 ;  /* 0x00000013044c7207 */ /* 0x040fe40004000000 */
[C---:B------:R-:W-:Y:S02]  /*3d20*/  SEL R78, R4.reuse, R20, !P0 ;  /* 0x00000014044e7207 */ /* 0x040fe40004000000 */
[C---:B------:R-:W-:Y:S02]  /*3d30*/  SEL R44, R4.reuse, R21, !P0 ;  /* 0x00000015042c7207 */ /* 0x040fe40004000000 */
[C---:B------:R-:W-:Y:S02]  /*3d40*/  SEL R80, R4.reuse, R22, !P0 ;  /* 0x0000001604507207 */ /* 0x040fe40004000000 */
[C---:B------:R-:W-:Y:S02]  /*3d50*/  SEL R82, R4.reuse, R23, !P0 ;  /* 0x0000001704527207 */ /* 0x040fe40004000000 */
[----:B------:R-:W-:-:S02]  /*3d60*/  SEL R24, R4, R24, !P0 ;  /* 0x0000001804187207 */ /* 0x000fc40004000000 */
[C---:B------:R-:W-:Y:S02]  /*3d70*/  SEL R86, R4.reuse, R26, !P0 ;  /* 0x0000001a04567207 */ /* 0x040fe40004000000 */
[C---:B------:R-:W-:Y:S01]  /*3d80*/  SEL R88, R4.reuse, R27, !P0 ;  /* 0x0000001b04587207 */ /* 0x040fe20004000000 */
[----:B------:R-:W3:Y:S01]  /*3d90*/  LDC R26, c[0x0][0x3a0] ;  /* 0x0000e800ff1a7b82 */ /* 0x000ee20000000800 */
[----:B------:R-:W-:Y:S01]  /*3da0*/  SEL R28, R4, R28, !P0 ;  /* 0x0000001c041c7207 */ /* 0x000fe20004000000 */
[----:B------:R-:W-:Y:S01]  /*3db0*/  IMAD R27, R56, UR6, RZ ;  /* 0x00000006381b7c24 */ /* 0x000fe2000f8e02ff */
[----:B------:R-:W-:Y:S01]  /*3dc0*/  SEL R90, R4, R29, !P0 ;  /* 0x0000001d045a7207 */ /* 0x000fe20004000000 */
[----:B------:R-:W-:Y:S01]  /*3dd0*/  IMAD R29, R58, UR6, RZ ;  /* 0x000000063a1d7c24 */ /* 0x000fe2000f8e02ff */
[C---:B------:R-:W-:Y:S02]  /*3de0*/  SEL R30, R4.reuse, R30, !P0 ;  /* 0x0000001e041e7207 */ /* 0x040fe40004000000 */
[----:B------:R-:W-:Y:S01]  /*3df0*/  SEL R92, R4, R31, !P0 ;  /* 0x0000001f045c7207 */ /* 0x000fe20004000000 */
[----:B------:R-:W-:Y:S01]  /*3e00*/  IMAD R31, R60, UR6, RZ ;  /* 0x000000063c1f7c24 */ /* 0x000fe2000f8e02ff */
[----:B------:R-:W-:-:S02]  /*3e10*/  SEL R32, R4, R32, !P0 ;  /* 0x0000002004207207 */ /* 0x000fc40004000000 */
[----:B------:R-:W-:Y:S01]  /*3e20*/  SEL R94, R4, R33, !P0 ;  /* 0x00000021045e7207 */ /* 0x000fe20004000000 */
[----:B------:R-:W-:Y:S01]  /*3e30*/  IMAD R33, R62, UR6, RZ ;  /* 0x000000063e217c24 */ /* 0x000fe2000f8e02ff */
[C---:B------:R-:W-:Y:S02]  /*3e40*/  SEL R34, R4.reuse, R34, !P0 ;  /* 0x0000002204227207 */ /* 0x040fe40004000000 */
        /* <DEDUP_REMOVED lines=25> */
[C---:B------:R-:W-:Y:S01]  /*3fe0*/  SEL R111, R4.reuse, R52, !P0 ;  /* 0x00000034046f7207 */ /* 0x040fe20004000000 */
[----:B------:R-:W-:Y:S01]  /*3ff0*/  IMAD R107, R107, UR39, RZ ;  /* 0x000000276b6b7c24 */ /* 0x000fe2000f8e02ff */
[----:B------:R-:W-:Y:S01]  /*4000*/  SEL R113, R4, R53, !P0 ;  /* 0x0000003504717207 */ /* 0x000fe20004000000 */
[----:B------:R-:W-:Y:S01]  /*4010*/  IMAD R53, R80, UR12, RZ ;  /* 0x0000000c50357c24 */ /* 0x000fe2000f8e02ff */
[C---:B------:R-:W-:Y:S01]  /*4020*/  SEL R115, R4.reuse, R54, !P0 ;  /* 0x0000003604737207 */ /* 0x040fe20004000000 */
[----:B------:R-:W-:Y:S01]  /*4030*/  IMAD R109, R109, UR40, RZ ;  /* 0x000000286d6d7c24 */ /* 0x000fe2000f8e02ff */
[----:B------:R-:W-:Y:S01]  /*4040*/  SEL R117, R4, R69, !P0 ;  /* 0x0000004504757207 */ /* 0x000fe20004000000 */
        /* <DEDUP_REMOVED lines=12> */
[----:B-----5:R-:W-:Y:S01]  /*4110*/  IMAD R81, R36, UR26, RZ ;  /* 0x0000001a24517c24 */ /* 0x020fe2000f8e02ff */
        /* <DEDUP_REMOVED lines=22> */
[----:B------:R-:W-:Y:S01]  /*4280*/  ISETP.GT.U32.AND P0, PT, R0, R65, PT ;  /* 0x000000410000720c */ /* 0x000fe20003f04070 */
[----:B------:R-:W-:Y:S01]  /*4290*/  IMAD R105, R106, UR38, RZ ;  /* 0x000000266a697c24 */ /* 0x000fe2000f8e02ff */
[----:B------:R-:W-:Y:S01]  /*42a0*/  ISETP.GE.AND P6, PT, R247, UR8, PT ;  /* 0x00000008f7007c0c */ /* 0x000fe2000bfc6270 */
[----:B------:R-:W5:Y:S01]  /*42b0*/  LDCU.128 UR8, c[0x0][0x380] ;  /* 0x00007000ff0877ac */ /* 0x000f620008000c00 */
[C---:B------:R-:W-:Y:S01]  /*42c0*/  ISETP.GT.U32.AND P2, PT, R0.reuse, R15, PT ;  /* 0x0000000f0000720c */ /* 0x040fe20003f44070 */
[----:B------:R-:W-:Y:S01]  /*42d0*/  IMAD R113, R113, UR42, RZ ;  /* 0x0000002a71717c24 */ /* 0x000fe2000f8e02ff */
[----:B------:R-:W-:Y:S01]  /*42e0*/  SEL R3, R3, RZ, !P6 ;  /* 0x000000ff03037207 */ /* 0x000fe20007000000 */
[----:B------:R-:W-:Y:S01]  /*42f0*/  IMAD R111, R111, UR41, RZ ;  /* 0x000000296f6f7c24 */ /* 0x000fe2000f8e02ff */
[-C--:B------:R-:W-:Y:S01]  /*4300*/  @!P1 IADD3 R55, PT, PT, R55, -R0.reuse, RZ ;  /* 0x8000000037379210 */ /* 0x080fe20007ffe0ff */
[----:B------:R-:W-:Y:S01]  /*4310*/  IMAD R115, R115, UR43, RZ ;  /* 0x0000002b73737c24 */ /* 0x000fe2000f8e02ff */
[C---:B------:R-:W-:Y:S01]  /*4320*/  ISETP.GT.U32.AND P4, PT, R0.reuse, R61, PT ;  /* 0x0000003d0000720c */ /* 0x040fe20003f84070 */
[----:B------:R-:W-:Y:S01]  /*4330*/  IMAD R117, R117, UR44, RZ ;  /* 0x0000002c75757c24 */ /* 0x000fe2000f8e02ff */
[----:B------:R-:W-:Y:S01]  /*4340*/  ISETP.GT.U32.AND P6, PT, R0, R63, PT ;  /* 0x0000003f0000720c */ /* 0x000fe20003fc4070 */
[--C-:B------:R-:W-:Y:S01]  /*4350*/  @!P0 IMAD.IADD R65, R65, 0x1, -R0.reuse ;  /* 0x0000000141418824 */ /* 0x100fe200078e0a00 */
[----:B------:R-:W-:Y:S01]  /*4360*/  ISETP.GE.AND P1, PT, R122, RZ, PT ;  /* 0x000000ff7a00720c */ /* 0x000fe20003f26270 */
[----:B------:R-:W-:Y:S01]  /*4370*/  IMAD R119, R119, UR45, RZ ;  /* 0x0000002d77777c24 */ /* 0x000fe2000f8e02ff */
[----:B------:R-:W-:Y:S01]  /*4380*/  ISETP.GE.AND P3, PT, R120, RZ, PT ;  /* 0x000000ff7800720c */ /* 0x000fe20003f66270 */
[--C-:B------:R-:W-:Y:S01]  /*4390*/  @!P2 IMAD.IADD R15, R15, 0x1, -R0.reuse ;  /* 0x000000010f0fa824 */ /* 0x100fe200078e0a00 */
[----:B------:R-:W-:Y:S01]  /*43a0*/  ISETP.GE.AND P5, PT, R118, RZ, PT ;  /* 0x000000ff7600720c */ /* 0x000fe20003fa6270 */
[----:B------:R-:W-:Y:S01]  /*43b0*/  IMAD R123, R123, UR47, RZ ;  /* 0x0000002f7b7b7c24 */ /* 0x000fe2000f8e02ff */
[----:B------:R-:W-:Y:S01]  /*43c0*/  ISETP.GT.U32.AND P2, PT, R0, R65, PT ;  /* 0x000000410000720c */ /* 0x000fe20003f44070 */
[----:B------:R-:W-:Y:S01]  /*43d0*/  IMAD R121, R121, UR46, RZ ;  /* 0x0000002e79797c24 */ /* 0x000fe2000f8e02ff */
[----:B------:R-:W-:Y:S01]  /*43e0*/  ISETP.NE.U32.AND P0, PT, R3, RZ, PT ;  /* 0x000000ff0300720c */ /* 0x000fe20003f05070 */
[--C-:B------:R-:W-:Y:S01]  /*43f0*/  @!P4 IMAD.IADD R61, R61, 0x1, -R0.reuse ;  /* 0x000000013d3dc824 */ /* 0x100fe200078e0a00 */
[----:B------:R-:W-:Y:S01]  /*4400*/  ISETP.GE.AND P4, PT, R116, RZ, PT ;  /* 0x000000ff7400720c */ /* 0x000fe20003f86270 */
[----:B------:R-:W-:Y:S01]  /*4410*/  IMAD R125, R125, UR48, RZ ;  /* 0x000000307d7d7c24 */ /* 0x000fe2000f8e02ff */
[----:B------:R-:W-:Y:S01]  /*4420*/  @!P6 IADD3 R63, PT, PT, R63, -R0, RZ ;  /* 0x800000003f3fe210 */ /* 0x000fe20007ffe0ff */
[----:B------:R-:W-:Y:S01]  /*4430*/  @!P1 IMAD.MOV R13, RZ, RZ, -R13 ;  /* 0x000000ffff0d9224 */ /* 0x000fe200078e0a0d */
[----:B------:R-:W-:Y:S01]  /*4440*/  ISETP.GE.AND P1, PT, R114, RZ, PT ;  /* 0x000000ff7200720c */ /* 0x000fe20003f26270 */
[----:B------:R-:W-:Y:S01]  /*4450*/  @!P3 IMAD.MOV R15, RZ, RZ, -R15 ;  /* 0x000000ffff0fb224 */ /* 0x000fe200078e0a0f */
[----:B------:R-:W-:Y:S01]  /*4460*/  ISETP.GE.AND P3, PT, R112, RZ, PT ;  /* 0x000000ff7000720c */ /* 0x000fe20003f66270 */
[----:B------:R-:W-:Y:S01]  /*4470*/  IMAD R127, R127, UR49, RZ ;  /* 0x000000317f7f7c24 */ /* 0x000fe2000f8e02ff */
[----:B------:R-:W-:Y:S01]  /*4480*/  @!P5 IADD3 R55, PT, PT, -R55, RZ, RZ ;  /* 0x000000ff3737d210 */ /* 0x000fe20007ffe1ff */
[----:B------:R-:W-:Y:S01]  /*4490*/  @!P2 IMAD.IADD R65, R65, 0x1, -R0 ;  /* 0x000000014141a824 */ /* 0x000fe200078e0a00 */
[----:B------:R-:W-:Y:S01]  /*44a0*/  ISETP.GE.AND P6, PT, R108, RZ, PT ;  /* 0x000000ff6c00720c */ /* 0x000fe20003fc6270 */
[----:B------:R-:W-:Y:S01]  /*44b0*/  IMAD R129, R129, UR50, RZ ;  /* 0x0000003281817c24 */ /* 0x000fe2000f8e02ff */
[----:B------:R-:W-:Y:S01]  /*44c0*/  ISETP.GE.AND P5, PT, R110, RZ, PT ;  /* 0x000000ff6e00720c */ /* 0x000fe20003fa6270 */
[----:B------:R-:W-:Y:S01]  /*44d0*/  @!P4 IMAD.MOV R57, RZ, RZ, -R57 ;  /* 0x000000ffff39c224 */ /* 0x000fe200078e0a39 */
[----:B------:R-:W-:Y:S01]  /*44e0*/  ISETP.NE.AND P2, PT, R2, RZ, PT ;  /* 0x000000ff0200720c */ /* 0x000fe20003f45270 */
[----:B------:R-:W-:Y:S01]  /*44f0*/  IMAD R133, R133, UR52, RZ ;  /* 0x0000003485857c24 */ /* 0x000fe2000f8e02ff */
[----:B------:R-:W-:Y:S01]  /*4500*/  LOP3.LUT R2, RZ, R2, RZ, 0x33, !PT ;  /* 0x00000002ff027212 */ /* 0x000fe200078e33ff */
[----:B------:R-:W-:Y:S01]  /*4510*/  @!P1 IMAD.MOV R59, RZ, RZ, -R59 ;  /* 0x000000ffff3b9224 */ /* 0x000fe200078e0a3b */
[----:B-----5:R-:W-:Y:S01]  /*4520*/  LEA R150, P1, R245, UR10, 0x2 ;  /* 0x0000000af5967c11 */ /* 0x020fe2000f8210ff */
[----:B------:R-:W-:Y:S01]  /*4530*/  @!P3 IMAD.MOV R61, RZ, RZ, -R61 ;  /* 0x000000ffff3db224 */ /* 0x000fe200078e0a3d */
[C---:B------:R-:W-:Y:S01]  /*4540*/  SEL R0, R2.reuse, R13, !P2 ;  /* 0x0000000d02007207 */ /* 0x040fe20005000000 */
[----:B------:R-:W-:Y:S01]  /*4550*/  IMAD R131, R131, UR51, RZ ;  /* 0x0000003383837c24 */ /* 0x000fe2000f8e02ff */
[C---:B------:R-:W-:Y:S01]  /*4560*/  SEL R15, R2.reuse, R15, !P2 ;  /* 0x0000000f020f7207 */ /* 0x040fe20005000000 */
[----:B------:R-:W-:Y:S01]  /*4570*/  @!P6 IMAD.MOV R65, RZ, RZ, -R65 ;  /* 0x000000ffff41e224 */ /* 0x000fe200078e0a41 */
[----:B------:R-:W-:Y:S01]  /*4580*/  SEL R3, R2, R55, !P2 ;  /* 0x0000003702037207 */ /* 0x000fe20005000000 */
[----:B------:R-:W-:Y:S01]  /*4590*/  IMAD R0, R0, UR5, RZ ;  /* 0x0000000500007c24 */ /* 0x000fe2000f8e02ff */
[----:B------:R-:W-:Y:S01]  /*45a0*/  @!P5 IADD3 R63, PT, PT, -R63, RZ, RZ ;  /* 0x000000ff3f3fd210 */ /* 0x000fe20007ffe1ff */
[----:B------:R-:W-:Y:S01]  /*45b0*/  IMAD R55, R82, UR13, RZ ;  /* 0x0000000d52377c24 */ /* 0x000fe2000f8e02ff */
[C---:B------:R-:W-:Y:S01]  /*45c0*/  SEL R4, R2.reuse, R57, !P2 ;  /* 0x0000003902047207 */ /* 0x040fe20005000000 */
        /* <DEDUP_REMOVED lines=9> */
[----:B------:R-:W-:Y:S01]  /*4660*/  LEA R8, P2, R0, UR8, 0x2 ;  /* 0x0000000800087c11 */ /* 0x000fe2000f8410ff */
[----:B------:R-:W-:Y:S01]  /*4670*/  IMAD R6, R6, UR5, RZ ;  /* 0x0000000506067c24 */ /* 0x000fe2000f8e02ff */
[----:B------:R-:W-:Y:S01]  /*4680*/  LEA R16, P4, R5, UR8, 0x2 ;  /* 0x0000000805107c11 */ /* 0x000fe2000f8810ff */
[----:B------:R-:W-:Y:S01]  /*4690*/  IMAD R7, R7, UR5, RZ ;  /* 0x0000000507077c24 */ /* 0x000fe2000f8e02ff */
[----:B------:R-:W-:Y:S01]  /*46a0*/  LEA R10, P6, R2, UR8, 0x2 ;  /* 0x00000008020a7c11 */ /* 0x000fe2000f8c10ff */
[----:B------:R-:W-:Y:S01]  /*46b0*/  IMAD R23, R23, UR5, RZ ;  /* 0x0000000517177c24 */ /* 0x000fe2000f8e02ff */
[----:B------:R-:W5:Y:S01]  /*46c0*/  LDCU UR5, c[0x0][0x3b0] ;  /* 0x00007600ff0577ac */ /* 0x000f620008000800 */
[----:B------:R-:W-:Y:S01]  /*46d0*/  LEA R18, P5, R6, UR8, 0x2 ;  /* 0x0000000806127c11 */ /* 0x000fe2000f8a10ff */
[----:B------:R-:W-:Y:S01]  /*46e0*/  IMAD R59, R84, UR15, RZ ;  /* 0x0000000f543b7c24 */ /* 0x000fe2000f8e02ff */
[----:B------:R-:W-:Y:S01]  /*46f0*/  LEA.HI.X.SX32 R11, R2, UR9, 0x2, P6 ;  /* 0x00000009020b7c11 */ /* 0x000fe2000b0f16ff */
[----:B------:R-:W-:Y:S01]  /*4700*/  IMAD R63, R88, UR17, RZ ;  /* 0x00000011583f7c24 */ /* 0x000fe2000f8e02ff */
[----:B------:R-:W-:Y:S01]  /*4710*/  LEA.HI.X.SX32 R19, R6, UR9, 0x2, P5 ;  /* 0x0000000906137c11 */ /* 0x000fe2000a8f16ff */
[----:B---3--:R-:W-:Y:S01]  /*4720*/  VIADD R6, R26, 0xffffffff ;  /* 0xffffffff1a067836 */ /* 0x008fe20000000000 */
[----:B------:R-:W-:Y:S01]  /*4730*/  LEA.HI.X.SX32 R9, R0, UR9, 0x2, P2 ;  /* 0x0000000900097c11 */ /* 0x000fe200090f16ff */
[----:B------:R-:W-:Y:S01]  /*4740*/  IMAD R26, R67, UR6, RZ ;  /* 0x00000006431a7c24 */ /* 0x000fe2000f8e02ff */
[----:B------:R-:W-:Y:S01]  /*4750*/  LEA R20, P6, R7, UR8, 0x2 ;  /* 0x0000000807147c11 */ /* 0x000fe2000f8c10ff */
[----:B------:R-:W-:Y:S01]  /*4760*/  IMAD R61, R86, UR16, RZ ;  /* 0x00000010563d7c24 */ /* 0x000fe2000f8e02ff */
[----:B------:R-:W-:Y:S01]  /*4770*/  LEA R12, P2, R3, UR8, 0x2 ;  /* 0x00000008030c7c11 */ /* 0x000fe2000f8410ff */
[----:B------:R-:W-:Y:S01]  /*4780*/  IMAD R65, R28, UR18, RZ ;  /* 0x000000121c417c24 */ /* 0x000fe2000f8e02ff */
[----:B------:R-:W-:Y:S01]  /*4790*/  LEA.HI.X.SX32 R21, R7, UR9, 0x2, P6 ;  /* 0x0000000907157c11 */ /* 0x000fe2000b0f16ff */
[----:B------:R-:W-:Y:S01]  /*47a0*/  IMAD R67, R90, UR19, RZ ;  /* 0x000000135a437c24 */ /* 0x000fe2000f8e02ff */
[----:B------:R-:W-:Y:S01]  /*47b0*/  LEA.HI.X.SX32 R13, R3, UR9, 0x2, P2 ;  /* 0x00000009030d7c11 */ /* 0x000fe200090f16ff */
[----:B------:R-:W3:Y:S01]  /*47c0*/  LDC R0, c[0x0][0x3a0] ;  /* 0x0000e800ff007b82 */ /* 0x000ee20000000800 */
[----:B------:R-:W-:Y:S01]  /*47d0*/  LEA.HI.X.SX32 R7, R245, UR11, 0x2, P1 ;  /* 0x0000000bf5077c11 */ /* 0x000fe200088f16ff */
[----:B-----5:R-:W-:Y:S01]  /*47e0*/  IMAD R151, R25, UR5, RZ ;  /* 0x0000000519977c24 */ /* 0x020fe2000f8e02ff */
[----:B------:R-:W-:Y:S01]  /*47f0*/  LEA R22, P2, R23, UR8, 0x2 ;  /* 0x0000000817167c11 */ /* 0x000fe2000f8410ff */
[----:B------:R-:W-:Y:S01]  /*4800*/  IMAD R135, R135, UR53, RZ ;  /* 0x0000003587877c24 */ /* 0x000fe2000f8e02ff */
[CC--:B------:R-:W-:Y:S01]  /*4810*/  LEA R24, P1, R26.reuse, R150.reuse, 0x2 ;  /* 0x000000961a187211 */ /* 0x0c0fe200078210ff */
[----:B------:R-:W-:Y:S01]  /*4820*/  IMAD R137, R137, UR54, RZ ;  /* 0x0000003689897c24 */ /* 0x000fe2000f8e02ff */
[----:B------:R-:W-:Y:S01]  /*4830*/  LEA.HI.X.SX32 R23, R23, UR9, 0x2, P2 ;  /* 0x0000000917177c11 */ /* 0x000fe200090f16ff */
[----:B------:R-:W5:Y:S01]  /*4840*/  LDC R3, c[0x0][0x3a0] ;  /* 0x0000e800ff037b82 */ /* 0x000f620000000800 */
[-C--:B------:R-:W-:Y:S01]  /*4850*/  LEA.HI.X.SX32 R25, R26, R7.reuse, 0x2, P1 ;  /* 0x000000071a197211 */ /* 0x080fe200008f16ff */
[----:B------:R-:W-:Y:S01]  /*4860*/  IMAD R139, R139, UR55, RZ ;  /* 0x000000378b8b7c24 */ /* 0x000fe2000f8e02ff */
[C---:B------:R-:W-:Y:S01]  /*4870*/  LEA R14, P3, R4.reuse, UR8, 0x2 ;  /* 0x00000008040e7c11 */ /* 0x040fe2000f8610ff */
[----:B------:R-:W-:Y:S01]  /*4880*/  IMAD R143, R143, UR57, RZ ;  /* 0x000000398f8f7c24 */ /* 0x000fe2000f8e02ff */
[-C--:B------:R-:W-:Y:S01]  /*4890*/  LEA R26, P2, R27, R150.reuse, 0x2 ;  /* 0x000000961b1a7211 */ /* 0x080fe200078410ff */
[----:B------:R-:W-:Y:S01]  /*48a0*/  IMAD R141, R141, UR56, RZ ;  /* 0x000000388d8d7c24 */ /* 0x000fe2000f8e02ff */
[-C--:B------:R-:W-:Y:S01]  /*48b0*/  LEA R32, P5, R33, R150.reuse, 0x2 ;  /* 0x0000009621207211 */ /* 0x080fe200078a10ff */
[----:B------:R-:W2:Y:S01]  /*48c0*/  LDC R2, c[0x0][0x3a0] ;  /* 0x0000e800ff027b82 */ /* 0x000ea20000000800 */
[----:B------:R-:W-:Y:S01]  /*48d0*/  LEA.HI.X.SX32 R17, R5, UR9, 0x2, P4 ;  /* 0x0000000905117c11 */ /* 0x000fe2000a0f16ff */
[----:B------:R-:W-:Y:S01]  /*48e0*/  IMAD R145, R145, UR58, RZ ;  /* 0x0000003a91917c24 */ /* 0x000fe2000f8e02ff */
[-C--:B------:R-:W-:Y:S01]  /*48f0*/  LEA R30, P1, R31, R150.reuse, 0x2 ;  /* 0x000000961f1e7211 */ /* 0x080fe200078210ff */
[----:B------:R-:W-:Y:S01]  /*4900*/  STL.64 [R1+0x1368], R24 ;  /* 0x0013681801007387 */ /* 0x000fe20000100a00 */
[-C--:B------:R-:W-:Y:S01]  /*4910*/  LEA R34, P4, R35, R150.reuse, 0x2 ;  /* 0x0000009623227211 */ /* 0x080fe200078810ff */
[----:B------:R-:W-:Y:S01]  /*4920*/  IMAD R147, R147, UR59, RZ ;  /* 0x0000003b93937c24 */ /* 0x000fe2000f8e02ff */
[----:B------:R-:W-:Y:S01]  /*4930*/  LEA.HI.X.SX32 R15, R4, UR9, 0x2, P3 ;  /* 0x00000009040f7c11 */ /* 0x000fe200098f16ff */
[----:B------:R-:W2:Y:S01]  /*4940*/  LDC R5, c[0x0][0x3a0] ;  /* 0x0000e800ff057b82 */ /* 0x000ea20000000800 */
[-C--:B------:R-:W-:Y:S01]  /*4950*/  LEA.HI.X.SX32 R27, R27, R7.reuse, 0x2, P2 ;  /* 0x000000071b1b7211 */ /* 0x080fe200010f16ff */
[----:B------:R-:W-:Y:S01]  /*4960*/  IMAD R149, R149, UR60, RZ ;  /* 0x0000003c95957c24 */ /* 0x000fe2000f8e02ff */
[-C--:B------:R-:W-:Y:S01]  /*4970*/  LEA.HI.X.SX32 R33, R33, R7.reuse, 0x2, P5 ;  /* 0x0000000721217211 */ /* 0x080fe200028f16ff */
[----:B------:R-:W1:Y:S01]  /*4980*/  LDCU.64 UR28, c[0x0][0x358] ;  /* 0x00006b00ff1c77ac */ /* 0x000e620008000a00 */
[-C--:B------:R-:W-:Y:S01]  /*4990*/  LEA R36, P3, R37, R150.reuse, 0x2 ;  /* 0x0000009625247211 */ /* 0x080fe200078610ff */
[----:B------:R-:W-:Y:S01]  /*49a0*/  STL.64 [R1+0x1348], R26 ;  /* 0x0013481a01007387 */ /* 0x000fe20000100a00 */
[-C--:B------:R-:W-:Y:S01]  /*49b0*/  LEA R38, P2, R39, R150.reuse, 0x2 ;  /* 0x0000009627267211 */ /* 0x080fe200078410ff */
[----:B------:R-:W2:Y:S01]  /*49c0*/  LDC R4, c[0x0][0x3a0] ;  /* 0x0000e800ff047b82 */ /* 0x000ea20000000800 */
[-C--:B------:R-:W-:Y:S01]  /*49d0*/  LEA.HI.X.SX32 R31, R31, R7.reuse, 0x2, P1 ;  /* 0x000000071f1f7211 */ /* 0x080fe200008f16ff */
[----:B---3--:R-:W-:Y:S01]  /*49e0*/  VIADD R0, R0, 0xffffffeb ;  /* 0xffffffeb00007836 */ /* 0x008fe20000000000 */
[-C--:B------:R-:W-:Y:S01]  /*49f0*/  LEA R42, P5, R43, R150.reuse, 0x2 ;  /* 0x000000962b2a7211 */ /* 0x080fe200078a10ff */
[----:B------:R-:W-:Y:S01]  /*4a00*/  UMOV UR5, 0x400 ;  /* 0x0000040000057882 */ /* 0x000fe20000000000 */
[-C--:B------:R-:W-:Y:S01]  /*4a10*/  LEA R40, P1, R41, R150.reuse, 0x2 ;  /* 0x0000009629287211 */ /* 0x080fe200078210ff */
[----:B-1----:R-:W-:Y:S01]  /*4a20*/  ULEA UR5, UR4, UR5, 0x18 ;  /* 0x0000000504057291 */ /* 0x002fe2000f8ec0ff */
[-C--:B------:R-:W-:Y:S01]  /*4a30*/  LEA.HI.X.SX32 R35, R35, R7.reuse, 0x2, P4 ;  /* 0x0000000723237211 */ /* 0x080fe200020f16ff */
[----:B-----5:R-:W-:Y:S01]  /*4a40*/  VIADD R3, R3, 0xffffffef ;  /* 0xffffffef03037836 */ /* 0x020fe20000000000 */
[-C--:B------:R-:W-:Y:S01]  /*4a50*/  LEA R44, P4, R45, R150.reuse, 0x2 ;  /* 0x000000962d2c7211 */ /* 0x080fe200078810ff */
[C---:B------:R-:W-:Y:S01]  /*4a60*/  IMAD.WIDE R170, R178.reuse, 0x4, R14 ;  /* 0x00000004b2aa7825 */ /* 0x040fe200078e020e */
[-C--:B------:R-:W-:Y:S01]  /*4a70*/  LEA.HI.X.SX32 R37, R37, R7.reuse, 0x2, P3 ;  /* 0x0000000725257211 */ /* 0x080fe200018f16ff */
[----:B------:R-:W1:Y:S01]  /*4a80*/  LDC R245, c[0x0][0x3a0] ;  /* 0x0000e800fff57b82 */ /* 0x000e620000000800 */
[-C--:B------:R-:W-:Y:S01]  /*4a90*/  LEA.HI.X.SX32 R39, R39, R7.reuse, 0x2, P2 ;  /* 0x0000000727277211 */ /* 0x080fe200010f16ff */
[C---:B------:R-:W-:Y:S01]  /*4aa0*/  IMAD.WIDE R172, R178.reuse, 0x4, R16 ;  /* 0x00000004b2ac7825 */ /* 0x040fe200078e0210 */
[-C--:B------:R-:W-:Y:S01]  /*4ab0*/  LEA.HI.X.SX32 R43, R43, R7.reuse, 0x2, P5 ;  /* 0x000000072b2b7211 */ /* 0x080fe200028f16ff */
[----:B------:R-:W3:Y:S01]  /*4ac0*/  LDCU.64 UR8, c[0x0][0x3a8] ;  /* 0x00007500ff0877ac */ /* 0x000ee20008000a00 */
[-C--:B------:R-:W-:Y:S01]  /*4ad0*/  LEA R46, P3, R47, R150.reuse, 0x2 ;  /* 0x000000962f2e7211 */ /* 0x080fe200078610ff */
[C---:B------:R-:W-:Y:S01]  /*4ae0*/  IMAD.WIDE R174, R178.reuse, 0x4, R18 ;  /* 0x00000004b2ae7825 */ /* 0x040fe200078e0212 */
[-C--:B------:R-:W-:Y:S01]  /*4af0*/  LEA R48, P2, R49, R150.reuse, 0x2 ;  /* 0x0000009631307211 */ /* 0x080fe200078410ff */
[----:B------:R-:W5:Y:S01]  /*4b00*/  LDCU UR6, c[0x0][0x3a0] ;  /* 0x00007400ff0677ac */ /* 0x000f620008000800 */
[----:B------:R-:W-:Y:S01]  /*4b10*/  LEA.HI.X.SX32 R41, R41, R7, 0x2, P1 ;  /* 0x0000000729297211 */ /* 0x000fe200008f16ff */
[----:B------:R-:W-:Y:S01]  /*4b20*/  IMAD.WIDE R176, R178, 0x4, R20 ;  /* 0x00000004b2b07825 */ /* 0x000fe200078e0214 */
[----:B------:R-:W-:-:S02]  /*4b30*/  LEA R52, P5, R53, R150, 0x2 ;  /* 0x0000009635347211 */ /* 0x000fc400078a10ff */
[-C--:B------:R-:W-:Y:S01]  /*4b40*/  LEA R50, P1, R51, R150.reuse, 0x2 ;  /* 0x0000009633327211 */ /* 0x080fe200078210ff */
[----:B--2---:R-:W-:Y:S01]  /*4b50*/  VIADD R4, R4, 0xfffffff3 ;  /* 0xfffffff304047836 */ /* 0x004fe20000000000 */
[-C--:B------:R-:W-:Y:S01]  /*4b60*/  LEA.HI.X.SX32 R45, R45, R7.reuse, 0x2, P4 ;  /* 0x000000072d2d7211 */ /* 0x080fe200020f16ff */
[C---:B------:R-:W-:Y:S01]  /*4b70*/  IMAD.WIDE R182, R194.reuse, 0x4, R10 ;  /* 0x00000004c2b67825 */ /* 0x040fe200078e020a */
[-C--:B------:R-:W-:Y:S02]  /*4b80*/  LEA R54, P4, R55, R150.reuse, 0x2 ;  /* 0x0000009637367211 */ /* 0x080fe400078810ff */
[-C--:B------:R-:W-:Y:S01]  /*4b90*/  LEA.HI.X.SX32 R47, R47, R7.reuse, 0x2, P3 ;  /* 0x000000072f2f7211 */ /* 0x080fe200018f16ff */
[C---:B------:R-:W-:Y:S01]  /*4ba0*/  IMAD.WIDE R184, R194.reuse, 0x4, R12 ;  /* 0x00000004c2b87825 */ /* 0x040fe200078e020c */
[-C--:B------:R-:W-:Y:S01]  /*4bb0*/  LEA.HI.X.SX32 R49, R49, R7.reuse, 0x2, P2 ;  /* 0x0000000731317211 */ /* 0x080fe200010f16ff */
[----:B---3--:R-:W-:Y:S01]  /*4bc0*/  USHF.L.U32 UR9, UR9, 0x5, URZ ;  /* 0x0000000509097899 */ /* 0x008fe200080006ff */
[----:B------:R-:W-:Y:S01]  /*4bd0*/  LEA.HI.X.SX32 R53, R53, R7, 0x2, P5 ;  /* 0x0000000735357211 */ /* 0x000fe200028f16ff */
[----:B------:R-:W-:Y:S01]  /*4be0*/  IMAD.WIDE R186, R194, 0x4, R14 ;  /* 0x00000004c2ba7825 */ /* 0x000fe200078e020e */
[----:B------:R-:W-:-:S02]  /*4bf0*/  LEA R56, P3, R57, R150, 0x2 ;  /* 0x0000009639387211 */ /* 0x000fc400078610ff */
[-C--:B------:R-:W-:Y:S01]  /*4c00*/  LEA R58, P2, R59, R150.reuse, 0x2 ;  /* 0x000000963b3a7211 */ /* 0x080fe200078410ff */
[C---:B------:R-:W-:Y:S01]  /*4c10*/  IMAD.WIDE R188, R194.reuse, 0x4, R16 ;  /* 0x00000004c2bc7825 */ /* 0x040fe200078e0210 */
[-C--:B------:R-:W-:Y:S02]  /*4c20*/  LEA.HI.X.SX32 R51, R51, R7.reuse, 0x2, P1 ;  /* 0x0000000733337211 */ /* 0x080fe400008f16ff */
[-C--:B------:R-:W-:Y:S01]  /*4c30*/  LEA R62, P5, R63, R150.reuse, 0x2 ;  /* 0x000000963f3e7211 */ /* 0x080fe200078a10ff */
[C---:B------:R-:W-:Y:S01]  /*4c40*/  IMAD.WIDE R190, R194.reuse, 0x4, R18 ;  /* 0x00000004c2be7825 */ /* 0x040fe200078e0212 */
[-C--:B------:R-:W-:Y:S02]  /*4c50*/  LEA R60, P1, R61, R150.reuse, 0x2 ;  /* 0x000000963d3c7211 */ /* 0x080fe400078210ff */
[----:B------:R-:W-:Y:S01]  /*4c60*/  LEA.HI.X.SX32 R55, R55, R7, 0x2, P4 ;  /* 0x0000000737377211 */ /* 0x000fe200020f16ff */
[----:B------:R-:W-:Y:S01]  /*4c70*/  IMAD.WIDE R192, R194, 0x4, R20 ;  /* 0x00000004c2c07825 */ /* 0x000fe200078e0214 */
[----:B------:R-:W-:-:S02]  /*4c80*/  LEA R64, P4, R65, R150, 0x2 ;  /* 0x0000009641407211 */ /* 0x000fc400078810ff */
[-C--:B------:R-:W-:Y:S01]  /*4c90*/  LEA.HI.X.SX32 R57, R57, R7.reuse, 0x2, P3 ;  /* 0x0000000739397211 */ /* 0x080fe200018f16ff */
[C---:B------:R-:W-:Y:S01]  /*4ca0*/  IMAD.WIDE R198, R210.reuse, 0x4, R10 ;  /* 0x00000004d2c67825 */ /* 0x040fe200078e020a */
[-C--:B------:R-:W-:Y:S02]  /*4cb0*/  LEA.HI.X.SX32 R59, R59, R7.reuse, 0x2, P2 ;  /* 0x000000073b3b7211 */ /* 0x080fe400010f16ff */
[-C--:B------:R-:W-:Y:S01]  /*4cc0*/  LEA.HI.X.SX32 R63, R63, R7.reuse, 0x2, P5 ;  /* 0x000000073f3f7211 */ /* 0x080fe200028f16ff */
[C---:B------:R-:W-:Y:S01]  /*4cd0*/  IMAD.WIDE R200, R210.reuse, 0x4, R12 ;  /* 0x00000004d2c87825 */ /* 0x040fe200078e020c */
[-C--:B------:R-:W-:Y:S02]  /*4ce0*/  LEA R66, P3, R67, R150.reuse, 0x2 ;  /* 0x0000009643427211 */ /* 0x080fe400078610ff */
[----:B------:R-:W-:Y:S01]  /*4cf0*/  LEA R68, P2, R69, R150, 0x2 ;  /* 0x0000009645447211 */ /* 0x000fe200078410ff */
[----:B------:R-:W-:Y:S01]  /*4d00*/  IMAD.WIDE R202, R210, 0x4, R14 ;  /* 0x00000004d2ca7825 */ /* 0x000fe200078e020e */
[----:B------:R-:W-:-:S02]  /*4d10*/  LEA.HI.X.SX32 R61, R61, R7, 0x2, P1 ;  /* 0x000000073d3d7211 */ /* 0x000fc400008f16ff */
[-C--:B------:R-:W-:Y:S01]  /*4d20*/  LEA R72, P5, R73, R150.reuse, 0x2 ;  /* 0x0000009649487211 */ /* 0x080fe200078a10ff */
[C---:B------:R-:W-:Y:S01]  /*4d30*/  IMAD.WIDE R204, R210.reuse, 0x4, R16 ;  /* 0x00000004d2cc7825 */ /* 0x040fe200078e0210 */
[-C--:B------:R-:W-:Y:S02]  /*4d40*/  LEA R70, P1, R71, R150.reuse, 0x2 ;  /* 0x0000009647467211 */ /* 0x080fe400078210ff */
[-C--:B------:R-:W-:Y:S01]  /*4d50*/  LEA.HI.X.SX32 R65, R65, R7.reuse, 0x2, P4 ;  /* 0x0000000741417211 */ /* 0x080fe200020f16ff */
[C---:B------:R-:W-:Y:S01]  /*4d60*/  IMAD.WIDE R206, R210.reuse, 0x4, R18 ;  /* 0x00000004d2ce7825 */ /* 0x040fe200078e0212 */
[----:B------:R-:W-:Y:S02]  /*4d70*/  LEA R74, P4, R75, R150, 0x2 ;  /* 0x000000964b4a7211 */ /* 0x000fe400078810ff */
[-C--:B------:R-:W-:Y:S01]  /*4d80*/  LEA.HI.X.SX32 R67, R67, R7.reuse, 0x2, P3 ;  /* 0x0000000743437211 */ /* 0x080fe200018f16ff */
[----:B------:R-:W-:Y:S01]  /*4d90*/  IMAD.WIDE R208, R210, 0x4, R20 ;  /* 0x00000004d2d07825 */ /* 0x000fe200078e0214 */
[----:B------:R-:W-:-:S02]  /*4da0*/  LEA.HI.X.SX32 R69, R69, R7, 0x2, P2 ;  /* 0x0000000745457211 */ /* 0x000fc400010f16ff */
[-C--:B------:R-:W-:Y:S01]  /*4db0*/  LEA.HI.X.SX32 R73, R73, R7.reuse, 0x2, P5 ;  /* 0x0000000749497211 */ /* 0x080fe200028f16ff */
[C---:B------:R-:W-:Y:S01]  /*4dc0*/  IMAD.WIDE R216, R226.reuse, 0x4, R12 ;  /* 0x00000004e2d87825 */ /* 0x040fe200078e020c */
[-C--:B------:R-:W-:Y:S02]  /*4dd0*/  LEA R76, P3, R77, R150.reuse, 0x2 ;  /* 0x000000964d4c7211 */ /* 0x080fe400078610ff */
[-C--:B------:R-:W-:Y:S01]  /*4de0*/  LEA R78, P2, R79, R150.reuse, 0x2 ;  /* 0x000000964f4e7211 */ /* 0x080fe200078410ff */
[C---:B------:R-:W-:Y:S01]  /*4df0*/  IMAD.WIDE R218, R226.reuse, 0x4, R14 ;  /* 0x00000004e2da7825 */ /* 0x040fe200078e020e */
[----:B------:R-:W-:Y:S02]  /*4e00*/  LEA.HI.X.SX32 R71, R71, R7, 0x2, P1 ;  /* 0x0000000747477211 */ /* 0x000fe400008f16ff */
[-C--:B------:R-:W-:Y:S01]  /*4e10*/  LEA R82, P5, R83, R150.reuse, 0x2 ;  /* 0x0000009653527211 */ /* 0x080fe200078a10ff */
[----:B------:R-:W-:Y:S01]  /*4e20*/  IMAD.WIDE R220, R226, 0x4, R16 ;  /* 0x00000004e2dc7825 */ /* 0x000fe200078e0210 */
[----:B------:R-:W-:-:S02]  /*4e30*/  LEA R80, P1, R81, R150, 0x2 ;  /* 0x0000009651507211 */ /* 0x000fc400078210ff */
[-C--:B------:R-:W-:Y:S01]  /*4e40*/  LEA.HI.X.SX32 R75, R75, R7.reuse, 0x2, P4 ;  /* 0x000000074b4b7211 */ /* 0x080fe200020f16ff */
[C---:B------:R-:W-:Y:S01]  /*4e50*/  IMAD.WIDE R222, R226.reuse, 0x4, R18 ;  /* 0x00000004e2de7825 */ /* 0x040fe200078e0212 */
[-C--:B------:R-:W-:Y:S02]  /*4e60*/  LEA R84, P4, R85, R150.reuse, 0x2 ;  /* 0x0000009655547211 */ /* 0x080fe400078810ff */
[-C--:B------:R-:W-:Y:S01]  /*4e70*/  LEA.HI.X.SX32 R77, R77, R7.reuse, 0x2, P3 ;  /* 0x000000074d4d7211 */ /* 0x080fe200018f16ff */
[----:B------:R-:W-:Y:S01]  /*4e80*/  IMAD.WIDE R224, R226, 0x4, R20 ;  /* 0x00000004e2e07825 */ /* 0x000fe200078e0214 */
[-C--:B------:R-:W-:Y:S02]  /*4e90*/  LEA.HI.X.SX32 R79, R79, R7.reuse, 0x2, P2 ;  /* 0x000000074f4f7211 */ /* 0x080fe400010f16ff */
        /* <DEDUP_REMOVED lines=22> */
[----:B------:R-:W-:Y:S01]  /*5000*/  IMAD.WIDE R242, R242, 0x4, R22 ;  /* 0x00000004f2f27825 */ /* 0x000fe200078e0216 */
[-C--:B------:R-:W-:Y:S02]  /*5010*/  LEA R100, P1, R101, R150.reuse, 0x2 ;  /* 0x0000009665647211 */ /* 0x080fe400078210ff */
[-C--:B------:R-:W-:Y:S02]  /*5020*/  LEA.HI.X.SX32 R95, R95, R7.reuse, 0x2, P4 ;  /* 0x000000075f5f7211 */ /* 0x080fe400020f16ff */
[----:B------:R-:W-:Y:S02]  /*5030*/  LEA R104, P4, R105, R150, 0x2 ;  /* 0x0000009669687211 */ /* 0x000fe400078810ff */
[-C--:B------:R-:W-:Y:S02]  /*5040*/  LEA.HI.X.SX32 R97, R97, R7.reuse, 0x2, P3 ;  /* 0x0000000761617211 */ /* 0x080fe400018f16ff */
[----:B------:R-:W-:-:S02]  /*5050*/  LEA.HI.X.SX32 R99, R99, R7, 0x2, P2 ;  /* 0x0000000763637211 */ /* 0x000fc400010f16ff */
[-C--:B------:R-:W-:Y:S02]  /*5060*/  LEA.HI.X.SX32 R103, R103, R7.reuse, 0x2, P5 ;  /* 0x0000000767677211 */ /* 0x080fe400028f16ff */
[-C--:B------:R-:W-:Y:S02]  /*5070*/  LEA R106, P3, R107, R150.reuse, 0x2 ;  /* 0x000000966b6a7211 */ /* 0x080fe400078610ff */
[-C--:B------:R-:W-:Y:S02]  /*5080*/  LEA R108, P2, R109, R150.reuse, 0x2 ;  /* 0x000000966d6c7211 */ /* 0x080fe400078410ff */
[----:B------:R-:W-:Y:S02]  /*5090*/  LEA.HI.X.SX32 R101, R101, R7, 0x2, P1 ;  /* 0x0000000765657211 */ /* 0x000fe400008f16ff */
[-C--:B------:R-:W-:Y:S02]  /*50a0*/  LEA R112, P5, R113, R150.reuse, 0x2 ;  /* 0x0000009671707211 */ /* 0x080fe400078a10ff */
[----:B------:R-:W-:-:S02]  /*50b0*/  LEA R110, P1, R111, R150, 0x2 ;  /* 0x000000966f6e7211 */ /* 0x000fc400078210ff */
[-C--:B------:R-:W-:Y:S02]  /*50c0*/  LEA.HI.X.SX32 R105, R105, R7.reuse, 0x2, P4 ;  /* 0x0000000769697211 */ /* 0x080fe400020f16ff */
[-C--:B------:R-:W-:Y:S02]  /*50d0*/  LEA R114, P4, R115, R150.reuse, 0x2 ;  /* 0x0000009673727211 */ /* 0x080fe400078810ff */
[-C--:B------:R-:W-:Y:S02]  /*50e0*/  LEA.HI.X.SX32 R107, R107, R7.reuse, 0x2, P3 ;  /* 0x000000076b6b7211 */ /* 0x080fe400018f16ff */
[-C--:B------:R-:W-:Y:S02]  /*50f0*/  LEA.HI.X.SX32 R109, R109, R7.reuse, 0x2, P2 ;  /* 0x000000076d6d7211 */ /* 0x080fe400010f16ff */
[----:B------:R-:W-:Y:S02]  /*5100*/  LEA.HI.X.SX32 R113, R113, R7, 0x2, P5 ;  /* 0x0000000771717211 */ /* 0x000fe400028f16ff */
[----:B------:R-:W-:-:S02]  /*5110*/  LEA R116, P3, R117, R150, 0x2 ;  /* 0x0000009675747211 */ /* 0x000fc400078610ff */
[-C--:B------:R-:W-:Y:S02]  /*5120*/  LEA R118, P2, R119, R150.reuse, 0x2 ;  /* 0x0000009677767211 */ /* 0x080fe400078410ff */
[-C--:B------:R-:W-:Y:S02]  /*5130*/  LEA.HI.X.SX32 R111, R111, R7.reuse, 0x2, P1 ;  /* 0x000000076f6f7211 */ /* 0x080fe400008f16ff */
[-C--:B------:R-:W-:Y:S02]  /*5140*/  LEA R122, P5, R123, R150.reuse, 0x2 ;  /* 0x000000967b7a7211 */ /* 0x080fe400078a10ff */
[-C--:B------:R-:W-:Y:S02]  /*5150*/  LEA R28, P6, R29, R150.reuse, 0x2 ;  /* 0x000000961d1c7211 */ /* 0x080fe400078c10ff */
[----:B------:R-:W-:Y:S02]  /*5160*/  LEA R120, P1, R121, R150, 0x2 ;  /* 0x0000009679787211 */ /* 0x000fe400078210ff */
[----:B------:R-:W-:-:S02]  /*5170*/  LEA.HI.X.SX32 R115, R115, R7, 0x2, P4 ;  /* 0x0000000773737211 */ /* 0x000fc400020f16ff */
[-C--:B------:R-:W-:Y:S02]  /*5180*/  LEA R124, P4, R125, R150.reuse, 0x2 ;  /* 0x000000967d7c7211 */ /* 0x080fe400078810ff */
[-C--:B------:R-:W-:Y:S02]  /*5190*/  LEA.HI.X.SX32 R117, R117, R7.reuse, 0x2, P3 ;  /* 0x0000000775757211 */ /* 0x080fe400018f16ff */
[-C--:B------:R-:W-:Y:S02]  /*51a0*/  LEA.HI.X.SX32 R119, R119, R7.reuse, 0x2, P2 ;  /* 0x0000000777777211 */ /* 0x080fe400010f16ff */
[-C--:B------:R-:W-:Y:S02]  /*51b0*/  LEA.HI.X.SX32 R123, R123, R7.reuse, 0x2, P5 ;  /* 0x000000077b7b7211 */ /* 0x080fe400028f16ff */
[----:B------:R-:W-:Y:S02]  /*51c0*/  LEA.HI.X.SX32 R29, R29, R7, 0x2, P6 ;  /* 0x000000071d1d7211 */ /* 0x000fe400030f16ff */
[----:B------:R-:W-:-:S02]  /*51d0*/  LEA R126, P3, R127, R150, 0x2 ;  /* 0x000000967f7e7211 */ /* 0x000fc400078610ff */
[-C--:B------:R-:W-:Y:S01]  /*51e0*/  LEA R128, P2, R129, R150.reuse, 0x2 ;  /* 0x0000009681807211 */ /* 0x080fe200078410ff */
[----:B------:R-:W-:Y:S01]  /*51f0*/  STL.64 [R1+0x1350], R28 ;  /* 0x0013501c01007387 */ /* 0x000fe20000100a00 */
[-C--:B------:R-:W-:Y:S02]  /*5200*/  LEA.HI.X.SX32 R121, R121, R7.reuse, 0x2, P1 ;  /* 0x0000000779797211 */ /* 0x080fe400008f16ff */
[-C--:B------:R-:W-:Y:S01]  /*5210*/  LEA R132, P5, R133, R150.reuse, 0x2 ;  /* 0x0000009685847211 */ /* 0x080fe200078a10ff */
[----:B------:R-:W-:Y:S01]  /*5220*/  STL.64 [R1+0x1358], R30 ;  /* 0x0013581e01007387 */ /* 0x000fe20000100a00 */
[-C--:B------:R-:W-:Y:S02]  /*5230*/  LEA R130, P1, R131, R150.reuse, 0x2 ;  /* 0x0000009683827211 */ /* 0x080fe400078210ff */
[----:B------:R-:W-:Y:S01]  /*5240*/  LEA.HI.X.SX32 R125, R125, R7, 0x2, P4 ;  /* 0x000000077d7d7211 */ /* 0x000fe200020f16ff */
[----:B------:R-:W-:Y:S01]  /*5250*/  STL.64 [R1+0x1360], R32 ;  /* 0x0013602001007387 */ /* 0x000fe20000100a00 */
[----:B------:R-:W-:-:S02]  /*5260*/  LEA R134, P4, R135, R150, 0x2 ;  /* 0x0000009687867211 */ /* 0x000fc400078810ff */
[-C--:B------:R-:W-:Y:S01]  /*5270*/  LEA.HI.X.SX32 R127, R127, R7.reuse, 0x2, P3 ;  /* 0x000000077f7f7211 */ /* 0x080fe200018f16ff */
[----:B------:R-:W-:Y:S01]  /*5280*/  STL.64 [R1+0x1370], R34 ;  /* 0x0013702201007387 */ /* 0x000fe20000100a00 */
[-C--:B------:R-:W-:Y:S02]  /*5290*/  LEA.HI.X.SX32 R129, R129, R7.reuse, 0x2, P2 ;  /* 0x0000000781817211 */ /* 0x080fe400010f16ff */
[-C--:B------:R-:W-:Y:S01]  /*52a0*/  LEA.HI.X.SX32 R133, R133, R7.reuse, 0x2, P5 ;  /* 0x0000000785857211 */ /* 0x080fe200028f16ff */
[----:B------:R-:W-:Y:S01]  /*52b0*/  STL.64 [R1+0x1378], R36 ;  /* 0x0013782401007387 */ /* 0x000fe20000100a00 */
[-C--:B------:R-:W-:Y:S02]  /*52c0*/  LEA R136, P3, R137, R150.reuse, 0x2 ;  /* 0x0000009689887211 */ /* 0x080fe400078610ff */
[----:B------:R-:W-:Y:S01]  /*52d0*/  LEA R138, P2, R139, R150, 0x2 ;  /* 0x000000968b8a7211 */ /* 0x000fe200078410ff */
[----:B------:R2:W-:Y:S01]  /*52e0*/  STL.64 [R1+0x1380], R38 ;  /* 0x0013802601007387 */ /* 0x0005e20000100a00 */
[----:B------:R-:W-:-:S02]  /*52f0*/  LEA.HI.X.SX32 R131, R131, R7, 0x2, P1 ;  /* 0x0000000783837211 */ /* 0x000fc400008f16ff */
[-C--:B------:R-:W-:Y:S01]  /*5300*/  LEA R142, P5, R143, R150.reuse, 0x2 ;  /* 0x000000968f8e7211 */ /* 0x080fe200078a10ff */
[----:B------:R-:W-:Y:S01]  /*5310*/  STL.64 [R1+0x1388], R40 ;  /* 0x0013882801007387 */ /* 0x000fe20000100a00 */
[-C--:B------:R-:W-:Y:S02]  /*5320*/  LEA R140, P1, R141, R150.reuse, 0x2 ;  /* 0x000000968d8c7211 */ /* 0x080fe400078210ff */
[-C--:B------:R-:W-:Y:S01]  /*5330*/  LEA.HI.X.SX32 R135, R135, R7.reuse, 0x2, P4 ;  /* 0x0000000787877211 */ /* 0x080fe200020f16ff */
[----:B------:R-:W-:Y:S01]  /*5340*/  STL.64 [R1+0x1390], R42 ;  /* 0x0013902a01007387 */ /* 0x000fe20000100a00 */
[----:B------:R-:W-:Y:S02]  /*5350*/  LEA R144, P4, R145, R150, 0x2 ;  /* 0x0000009691907211 */ /* 0x000fe400078810ff */
[-C--:B------:R-:W-:Y:S01]  /*5360*/  LEA.HI.X.SX32 R137, R137, R7.reuse, 0x2, P3 ;  /* 0x0000000789897211 */ /* 0x080fe200018f16ff */
[----:B------:R-:W-:Y:S01]  /*5370*/  STL.64 [R1+0x1398], R44 ;  /* 0x0013982c01007387 */ /* 0x000fe20000100a00 */
[----:B------:R-:W-:-:S02]  /*5380*/  LEA.HI.X.SX32 R139, R139, R7, 0x2, P2 ;  /* 0x000000078b8b7211 */ /* 0x000fc400010f16ff */
[-C--:B------:R-:W-:Y:S01]  /*5390*/  LEA.HI.X.SX32 R143, R143, R7.reuse, 0x2, P5 ;  /* 0x000000078f8f7211 */ /* 0x080fe200028f16ff */
[----:B------:R-:W-:Y:S01]  /*53a0*/  STL.64 [R1+0x13a0], R46 ;  /* 0x0013a02e01007387 */ /* 0x000fe20000100a00 */
[-C--:B------:R-:W-:Y:S02]  /*53b0*/  LEA R146, P3, R147, R150.reuse, 0x2 ;  /* 0x0000009693927211 */ /* 0x080fe400078610ff */
[-C--:B------:R-:W-:Y:S01]  /*53c0*/  LEA R148, P2, R149, R150.reuse, 0x2 ;  /* 0x0000009695947211 */ /* 0x080fe200078410ff */
[----:B------:R-:W-:Y:S01]  /*53d0*/  STL.64 [R1+0x13a8], R48 ;  /* 0x0013a83001007387 */ /* 0x000fe20000100a00 */
[-C--:B------:R-:W-:Y:S02]  /*53e0*/  LEA.HI.X.SX32 R141, R141, R7.reuse, 0x2, P1 ;  /* 0x000000078d8d7211 */ /* 0x080fe400008f16ff */
[----:B------:R-:W-:Y:S01]  /*53f0*/  ISETP.GE.U32.AND P5, PT, R6, 0x7fffffe0, PT ;  /* 0x7fffffe00600780c */ /* 0x000fe20003fa6070 */
[----:B------:R-:W-:Y:S01]  /*5400*/  STL.64 [R1+0x13b0], R50 ;  /* 0x0013b03201007387 */ /* 0x000fe20000100a00 */
[----:B------:R-:W-:Y:S01]  /*5410*/  LEA R150, P1, R151, R150, 0x2 ;  /* 0x0000009697967211 */ /* 0x000fe200078210ff */
[----:B------:R-:W3:Y:S01]  /*5420*/  LDC R6, c[0x0][0x3a0] ;  /* 0x0000e800ff067b82 */ /* 0x000ee20000000800 */
[----:B------:R-:W-:Y:S01]  /*5430*/  LEA.HI.X.SX32 R145, R145, R7, 0x2, P4 ;  /* 0x0000000791917211 */ /* 0x000fe200020f16ff */
[----:B------:R-:W-:Y:S01]  /*5440*/  STL.64 [R1+0x13b8], R52 ;  /* 0x0013b83401007387 */ /* 0x000fe20000100a00 */
[----:B------:R-:W-:-:S02]  /*5450*/  ISETP.GE.U32.AND P4, PT, R0, 0x7fffffcc, PT ;  /* 0x7fffffcc0000780c */ /* 0x000fc40003f86070 */
[----:B------:R-:W-:Y:S01]  /*5460*/  SHF.L.U32 R0, R247, 0x2, RZ ;  /* 0x00000002f7007819 */ /* 0x000fe200000006ff */
[----:B------:R-:W-:Y:S01]  /*5470*/  STL.64 [R1+0x13c0], R54 ;  /* 0x0013c03601007387 */ /* 0x000fe20000100a00 */
[-C--:B------:R-:W-:Y:S02]  /*5480*/  LEA.HI.X.SX32 R151, R151, R7.reuse, 0x2, P1 ;  /* 0x0000000797977211 */ /* 0x080fe400008f16ff */
[----:B------:R-:W-:Y:S01]  /*5490*/  ISETP.GE.U32.AND P1, PT, R4, 0x7fffffd4, PT ;  /* 0x7fffffd40400780c */ /* 0x000fe20003f26070 */
[----:B------:R-:W-:Y:S01]  /*54a0*/  VIADD R4, R2, 0xffffffe7 ;  /* 0xffffffe702047836 */ /* 0x000fe20000000000 */
[----:B------:R-:W-:Y:S01]  /*54b0*/  ISETP.GE.U32.AND P6, PT, R152, 0x7fffffdc, PT ;  /* 0x7fffffdc9800780c */ /* 0x000fe20003fc6070 */
[----:B------:R-:W-:Y:S01]  /*54c0*/  VIADD R2, R0, UR5 ;  /* 0x0000000500027c36 */ /* 0x000fe20008000000 */
[----:B------:R-:W-:Y:S01]  /*54d0*/  STL.64 [R1+0x13c8], R56 ;  /* 0x0013c83801007387 */ /* 0x000fe20000100a00 */
[-C--:B------:R-:W-:Y:S01]  /*54e0*/  LEA.HI.X.SX32 R149, R149, R7.reuse, 0x2, P2 ;  /* 0x0000000795957211 */ /* 0x080fe200010f16ff */
[----:B------:R-:W1:Y:S01]  /*54f0*/  LDC R152, c[0x0][0x3a0] ;  /* 0x0000e800ff987b82 */ /* 0x000e620000000800 */
[----:B------:R-:W-:Y:S01]  /*5500*/  ISETP.GE.U32.AND P2, PT, R3, 0x7fffffd0, PT ;  /* 0x7fffffd00300780c */ /* 0x000fe20003f46070 */
[----:B------:R-:W-:Y:S01]  /*5510*/  STL.64 [R1+0x13d0], R58 ;  /* 0x0013d03a01007387 */ /* 0x000fe20000100a00 */
[----:B------:R-:W-:Y:S01]  /*5520*/  IADD3 R5, PT, PT, R5, -0x9, RZ ;  /* 0xfffffff705057810 */ /* 0x000fe20007ffe0ff */
[C---:B------:R-:W-:Y:S01]  /*5530*/  IMAD.SHL.U32 R3, R244.reuse, 0x4, RZ ;  /* 0x00000004f4037824 */ /* 0x040fe200078e00ff */
[----:B------:R-:W-:Y:S01]  /*5540*/  LEA.HI.X.SX32 R147, R147, R7, 0x2, P3 ;  /* 0x0000000793937211 */ /* 0x000fe200018f16ff */
[----:B------:R-:W-:Y:S01]  /*5550*/  STL.64 [R1+0x13d8], R60 ;  /* 0x0013d83c01007387 */ /* 0x000fe20000100a00 */
[----:B------:R-:W-:Y:S01]  /*5560*/  ISETP.GE.U32.AND P3, PT, R5, 0x7fffffd8, PT ;  /* 0x7fffffd80500780c */ /* 0x000fe20003f66070 */
[C---:B------:R-:W-:Y:S01]  /*5570*/  IMAD.WIDE R168, R3.reuse, 0x4, R8 ;  /* 0x0000000403a87825 */ /* 0x040fe200078e0208 */
[----:B------:R-:W-:Y:S01]  /*5580*/  SHF.L.U32 R5, R244, 0x3, RZ ;  /* 0x00000003f4057819 */ /* 0x000fe200000006ff */
[----:B------:R-:W-:Y:S01]  /*5590*/  STL.64 [R1+0x13e0], R62 ;  /* 0x0013e03e01007387 */ /* 0x000fe20000100a00 */
[----:B------:R-:W1:Y:S01]  /*55a0*/  LDC R7, c[0x0][0x3a0] ;  /* 0x0000e800ff077b82 */ /* 0x000e620000000800 */
[C---:B------:R-:W-:Y:S01]  /*55b0*/  IMAD.WIDE R166, R3.reuse, 0x4, R10 ;  /* 0x0000000403a67825 */ /* 0x040fe200078e020a */
[C---:B------:R-:W-:Y:S01]  /*55c0*/  LOP3.LUT R248, R0.reuse, 0x10, RZ, 0x3c, !PT ;  /* 0x0000001000f87812 */ /* 0x040fe200078e3cff */
[----:B------:R-:W-:Y:S01]  /*55d0*/  STL.64 [R1+0x13e8], R64 ;  /* 0x0013e84001007387 */ /* 0x000fe20000100a00 */
[C---:B------:R-:W-:Y:S01]  /*55e0*/  LOP3.LUT R249, R0.reuse, 0x30, RZ, 0x3c, !PT ;  /* 0x0000003000f97812 */ /* 0x040fe200078e3cff */
[C---:B------:R-:W-:Y:S01]  /*55f0*/  IMAD.WIDE R164, R3.reuse, 0x4, R12 ;  /* 0x0000000403a47825 */ /* 0x040fe200078e020c */
[----:B------:R-:W-:Y:S01]  /*5600*/  LOP3.LUT R250, R0, 0x50, RZ, 0x3c, !PT ;  /* 0x0000005000fa7812 */ /* 0x000fe200078e3cff */
[----:B------:R-:W-:Y:S01]  /*5610*/  @!PT LDS RZ, [RZ] ;  /* 0x00000000fffff984 */ /* 0x000fe20000000800 */
[----:B------:R-:W-:Y:S01]  /*5620*/  @!PT LDS RZ, [RZ] ;  /* 0x00000000fffff984 */ /* 0x000fe20000000800 */
[----:B------:R-:W-:Y:S01]  /*5630*/  @!PT LDS RZ, [RZ] ;  /* 0x00000000fffff984 */ /* 0x000fe20000000800 */
[----:B------:R-:W-:Y:S02]  /*5640*/  LDGSTS.E [R2], desc[UR28][R8.64], !P5 ;  /* 0x0000000008027fae */ /* 0x000fe4000e9a101c */
[----:B------:R-:W-:-:S02]  /*5650*/  IMAD.WIDE R162, R3, 0x4, R14 ;  /* 0x0000000403a27825 */ /* 0x000fc400078e020e */
[----:B------:R-:W-:Y:S02]  /*5660*/  STL.64 [R1+0x13f0], R66 ;  /* 0x0013f04201007387 */ /* 0x000fe40000100a00 */
[C---:B------:R-:W-:Y:S02]  /*5670*/  IMAD.WIDE R160, R3.reuse, 0x4, R16 ;  /* 0x0000000403a07825 */ /* 0x040fe400078e0210 */
[----:B------:R-:W-:Y:S02]  /*5680*/  LDGSTS.E [R2+0x80], desc[UR28][R10.64], !P5 ;  /* 0x000800000a027fae */ /* 0x000fe4000e9a101c */
[C---:B------:R-:W-:Y:S02]  /*5690*/  IMAD.WIDE R158, R3.reuse, 0x4, R18 ;  /* 0x00000004039e7825 */ /* 0x040fe400078e0212 */
[----:B------:R-:W-:Y:S02]  /*56a0*/  STL.64 [R1+0x13f8], R68 ;  /* 0x0013f84401007387 */ /* 0x000fe40000100a00 */
[----:B------:R-:W-:-:S02]  /*56b0*/  IMAD.WIDE R156, R3, 0x4, R20 ;  /* 0x00000004039c7825 */ /* 0x000fc400078e0214 */
[----:B------:R-:W-:Y:S02]  /*56c0*/  LDGSTS.E [R2+0x100], desc[UR28][R12.64], !P5 ;  /* 0x001000000c027fae */ /* 0x000fe4000e9a101c */
[----:B------:R-:W-:Y:S02]  /*56d0*/  IMAD.WIDE R154, R3, 0x4, R22 ;  /* 0x00000004039a7825 */ /* 0x000fe400078e0216 */
[----:B------:R-:W-:Y:S02]  /*56e0*/  STL.64 [R1+0x1400], R70 ;  /* 0x0014004601007387 */ /* 0x000fe40000100a00 */
[C---:B--2---:R-:W-:Y:S02]  /*56f0*/  IMAD.WIDE R38, R5.reuse, 0x4, R8 ;  /* 0x0000000405267825 */ /* 0x044fe400078e0208 */
[----:B------:R-:W-:Y:S02]  /*5700*/  LDGSTS.E [R2+0x180], desc[UR28][R14.64], !P5 ;  /* 0x001800000e027fae */ /* 0x000fe4000e9a101c */
        /* <DEDUP_REMOVED lines=8> */
[C---:B------:R-:W-:Y:S02]  /*5790*/  IMAD.WIDE R28, R5.reuse, 0x4, R18 ;  /* 0x00000004051c7825 */ /* 0x040fe400078e0212 */
[----:B------:R-:W-:Y:S02]  /*57a0*/  STL.64 [R1+0x1418], R76 ;  /* 0x0014184c01007387 */ /* 0x000fe40000100a00 */
[C---:B------:R-:W-:Y:S02]  /*57b0*/  IMAD.WIDE R26, R5.reuse, 0x4, R20 ;  /* 0x00000004051a7825 */ /* 0x040fe400078e0214 */
[----:B------:R-:W-:Y:S02]  /*57c0*/  LDGSTS.E [R2+0x300], desc[UR28][R20.64], !P5 ;  /* 0x0030000014027fae */ /* 0x000fe4000e9a101c */
[----:B------:R-:W-:-:S02]  /*57d0*/  IMAD.WIDE R24, R5, 0x4, R22 ;  /* 0x0000000405187825 */ /* 0x000fc400078e0216 */
[----:B------:R-:W-:Y:S02]  /*57e0*/  STL.64 [R1+0x1420], R78 ;  /* 0x0014204e01007387 */ /* 0x000fe40000100a00 */
[----:B---3--:R-:W-:Y:S02]  /*57f0*/  VIADD R3, R6, 0xfffffffe ;  /* 0xfffffffe06037836 */ /* 0x008fe40000000000 */
[----:B------:R-:W-:Y:S01]  /*5800*/  LDGSTS.E [R2+0x380], desc[UR28][R22.64], !P5 ;  /* 0x0038000016027fae */ /* 0x000fe2000e9a101c */
[----:B------:R-:W2:Y:S01]  /*5810*/  LDC R6, c[0x0][0x3a0] ;  /* 0x0000e800ff067b82 */ /* 0x000ea20000000800 */
[----:B------:R-:W-:Y:S01]  /*5820*/  ISETP.GE.U32.AND P5, PT, R4, 0x7fffffc8, PT ;  /* 0x7fffffc80400780c */ /* 0x000fe20003fa6070 */
[----:B------:R-:W-:Y:S01]  /*5830*/  IMAD.SHL.U32 R5, R244, 0x10, RZ ;  /* 0x00000010f4057824 */ /* 0x000fe200078e00ff */
[----:B------:R-:W-:Y:S01]  /*5840*/  STL.64 [R1+0x1428], R80 ;  /* 0x0014285001007387 */ /* 0x000fe20000100a00 */
[----:B-1----:R-:W-:Y:S02]  /*5850*/  VIADD R4, R152, 0xffffffe3 ;  /* 0xffffffe398047836 */ /* 0x002fe40000000000 */
[----:B------:R-:W-:Y:S01]  /*5860*/  VIADD R248, R248, UR5 ;  /* 0x00000005f8f87c36 */ /* 0x000fe20008000000 */
[----:B------:R1:W-:Y:S01]  /*5870*/  LDGSTS.E [R2+0x1000], desc[UR28][R168.64], !P6 ;  /* 0x01000000a8027fae */ /* 0x0003e2000f1a101c */
[----:B------:R-:W3:Y:S01]  /*5880*/  LDC R152, c[0x0][0x3a0] ;  /* 0x0000e800ff987b82 */ /* 0x000ee20000000800 */
[----:B------:R-:W-:-:S02]  /*5890*/  VIADD R249, R249, UR5 ;  /* 0x00000005f9f97c36 */ /* 0x000fc40008000000 */
[----:B------:R-:W-:Y:S01]  /*58a0*/  STL.64 [R1+0x1430], R82 ;  /* 0x0014305201007387 */ /* 0x000fe20000100a00 */
[----:B------:R-:W-:-:S03]  /*58b0*/  VIADD R250, R250, UR5 ;  /* 0x00000005fafa7c36 */ /* 0x000fc60008000000 */
[----:B------:R1:W-:Y:S04]  /*58c0*/  LDGSTS.E [R2+0x1080], desc[UR28][R166.64], !P6 ;  /* 0x01080000a6027fae */ /* 0x0003e8000f1a101c */
[----:B------:R-:W-:Y:S04]  /*58d0*/  STL.64 [R1+0x1438], R84 ;  /* 0x0014385401007387 */ /* 0x000fe80000100a00 */
        /* <DEDUP_REMOVED lines=10> */
[----:B------:R1:W-:Y:S01]  /*5980*/  LDGSTS.E [R2+0x1380], desc[UR28][R154.64], !P6 ;  /* 0x013800009a027fae */ /* 0x0003e2000f1a101c */
[----:B------:R-:W-:-:S02]  /*5990*/  ISETP.GE.U32.AND P6, PT, R4, 0x7fffffc4, PT ;  /* 0x7fffffc40400780c */ /* 0x000fc40003fc6070 */
[----:B------:R-:W-:Y:S01]  /*59a0*/  IADD3 R4, PT, PT, R7, -0x6, RZ ;  /* 0xfffffffa07047810 */ /* 0x000fe20007ffe0ff */
[----:B------:R-:W-:Y:S01]  /*59b0*/  STL.64 [R1+0x1468], R96 ;  /* 0x0014686001007387 */ /* 0x000fe20000100a00 */
[----:B------:R-:W2:Y:S03]  /*59c0*/  LDC R7, c[0x0][0x3a0] ;  /* 0x0000e800ff077b82 */ /* 0x000ea60000000800 */
[----:B------:R1:W-:Y:S04]  /*59d0*/  LDGSTS.E [R2+0x2000], desc[UR28][R38.64], !P3 ;  /* 0x0200000026027fae */ /* 0x0003e8000d9a101c */
[----:B------:R-:W-:Y:S04]  /*59e0*/  STL.64 [R1+0x1470], R98 ;  /* 0x0014706201007387 */ /* 0x000fe80000100a00 */
[----:B------:R1:W-:Y:S04]  /*59f0*/  LDGSTS.E [R2+0x2080], desc[UR28][R36.64], !P3 ;  /* 0x0208000024027fae */ /* 0x0003e8000d9a101c */
[----:B------:R-:W-:Y:S04]  /*5a00*/  STL.64 [R1+0x1478], R100 ;  /* 0x0014786401007387 */ /* 0x000fe80000100a00 */
[----:B------:R1:W-:Y:S04]  /*5a10*/  LDGSTS.E [R2+0x2100], desc[UR28][R34.64], !P3 ;  /* 0x0210000022027fae */ /* 0x0003e8000d9a101c */
[----:B------:R1:W-:Y:S04]  /*5a20*/  STL.64 [R1+0x3c8], R168 ;  /* 0x0003c8a801007387 */ /* 0x0003e80000100a00 */
[----:B------:R2:W-:Y:S04]  /*5a30*/  LDGSTS.E [R2+0x2180], desc[UR28][R32.64], !P3 ;  /* 0x0218000020027fae */ /* 0x0005e8000d9a101c */
[----:B------:R3:W-:Y:S04]  /*5a40*/  STL.64 [R1+0x3c0], R166 ;  /* 0x0003c0a601007387 */ /* 0x0007e80000100a00 */
[----:B------:R2:W-:Y:S01]  /*5a50*/  LDGSTS.E [R2+0x2200], desc[UR28][R30.64], !P3 ;  /* 0x022000001e027fae */ /* 0x0005e2000d9a101c */
[----:B-1----:R-:W-:-:S03]  /*5a60*/  IMAD.WIDE R168, R178, 0x4, R12 ;  /* 0x00000004b2a87825 */ /* 0x002fc600078e020c */
[----:B------:R1:W-:Y:S04]  /*5a70*/  STL.64 [R1+0x3b8], R164 ;  /* 0x0003b8a401007387 */ /* 0x0003e80000100a00 */
[----:B------:R2:W-:Y:S01]  /*5a80*/  LDGSTS.E [R2+0x2280], desc[UR28][R28.64], !P3 ;  /* 0x022800001c027fae */ /* 0x0005e2000d9a101c */
[----:B---3--:R-:W-:-:S03]  /*5a90*/  IMAD.WIDE R166, R178, 0x4, R10 ;  /* 0x00000004b2a67825 */ /* 0x008fc600078e020a */
[----:B------:R3:W-:Y:S04]  /*5aa0*/  STL.64 [R1+0x3b0], R162 ;  /* 0x0003b0a201007387 */ /* 0x0007e80000100a00 */
[----:B------:R2:W-:Y:S01]  /*5ab0*/  LDGSTS.E [R2+0x2300], desc[UR28][R26.64], !P3 ;  /* 0x023000001a027fae */ /* 0x0005e2000d9a101c */
[----:B-1----:R-:W-:-:S03]  /*5ac0*/  IMAD.WIDE R164, R178, 0x4, R8 ;  /* 0x00000004b2a47825 */ /* 0x002fc600078e0208 */
[----:B------:R1:W-:Y:S01]  /*5ad0*/  STL.64 [R1+0x3a8], R160 ;  /* 0x0003a8a001007387 */ /* 0x0003e20000100a00 */
[----:B------:R-:W-:-:S03]  /*5ae0*/  IMAD.WIDE R178, R178, 0x4, R22 ;  /* 0x00000004b2b27825 */ /* 0x000fc600078e0216 */
[----:B------:R2:W-:Y:S01]  /*5af0*/  LDGSTS.E [R2+0x2380], desc[UR28][R24.64], !P3 ;  /* 0x0238000018027fae */ /* 0x0005e2000d9a101c */
[----:B------:R-:W-:Y:S01]  /*5b00*/  ISETP.GE.U32.AND P3, PT, R3, 0x7fffffdf, PT ;  /* 0x7fffffdf0300780c */ /* 0x000fe20003f66070 */
[C---:B------:R-:W-:Y:S02]  /*5b10*/  IMAD R3, R244.reuse, 0xc, RZ ;  /* 0x0000000cf4037824 */ /* 0x040fe400078e02ff */
[----:B------:R2:W-:Y:S01]  /*5b20*/  STL.64 [R1+0x3a0], R158 ;  /* 0x0003a09e01007387 */ /* 0x0005e20000100a00 */
[----:B---3--:R-:W-:-:S03]  /*5b30*/  IMAD R162, R244, 0x18, RZ ;  /* 0x00000018f4a27824 */ /* 0x008fc600078e02ff */
[----:B------:R3:W-:Y:S01]  /*5b40*/  STL.64 [R1+0x398], R156 ;  /* 0x0003989c01007387 */ /* 0x0007e20000100a00 */
[----:B-1----:R-:W-:-:S03]  /*5b50*/  IMAD.WIDE R160, R162, 0x4, R20 ;  /* 0x00000004a2a07825 */ /* 0x002fc600078e0214 */
[----:B------:R1:W-:Y:S04]  /*5b60*/  STL.64 [R1+0x390], R154 ;  /* 0x0003909a01007387 */ /* 0x0003e80000100a00 */
[----:B------:R4:W-:Y:S01]  /*5b70*/  STL.64 [R1+0x308], R38 ;  /* 0x0003082601007387 */ /* 0x0009e20000100a00 */
[----:B--2---:R-:W-:-:S03]  /*5b80*/  IMAD.WIDE R158, R162, 0x4, R18 ;  /* 0x00000004a29e7825 */ /* 0x004fc600078e0212 */
[----:B------:R2:W-:Y:S01]  /*5b90*/  STL.64 [R1+0x300], R36 ;  /* 0x0003002401007387 */ /* 0x0005e20000100a00 */
[----:B---3--:R-:W-:-:S03]  /*5ba0*/  IMAD.WIDE R156, R162, 0x4, R16 ;  /* 0x00000004a29c7825 */ /* 0x008fc600078e0210 */
[----:B------:R3:W-:Y:S01]  /*5bb0*/  STL.64 [R1+0x2f8], R34 ;  /* 0x0002f82201007387 */ /* 0x0007e20000100a00 */
[----:B-1----:R-:W-:-:S03]  /*5bc0*/  IMAD.WIDE R154, R162, 0x4, R14 ;  /* 0x00000004a29a7825 */ /* 0x002fc600078e020e */
[----:B------:R1:W-:Y:S01]  /*5bd0*/  STL.64 [R1+0x2f0], R32 ;  /* 0x0002f02001007387 */ /* 0x0003e20000100a00 */
[----:B----4-:R-:W-:-:S03]  /*5be0*/  IMAD.WIDE R38, R3, 0x4, R8 ;  /* 0x0000000403267825 */ /* 0x010fc600078e0208 */
        /* <DEDUP_REMOVED lines=8> */
[----:B------:R4:W-:Y:S01]  /*5c70*/  LDGSTS.E [R2+0x3000], desc[UR28][R38.64], !P1 ;  /* 0x0300000026027fae */ /* 0x0009e2000c9a101c */
[----:B--2---:R-:W-:-:S03]  /*5c80*/  IMAD.WIDE R28, R3, 0x4, R18 ;  /* 0x00000004031c7825 */ /* 0x004fc600078e0212 */
[----:B------:R4:W-:Y:S01]  /*5c90*/  STL.64 [R1+0x248], R38 ;  /* 0x0002482601007387 */ /* 0x0009e20000100a00 */
[----:B---3--:R-:W-:-:S03]  /*5ca0*/  IMAD.WIDE R26, R3, 0x4, R20 ;  /* 0x00000004031a7825 */ /* 0x008fc600078e0214 */
[----:B------:R2:W-:Y:S01]  /*5cb0*/  LDGSTS.E [R2+0x3080], desc[UR28][R36.64], !P1 ;  /* 0x0308000024027fae */ /* 0x0005e2000c9a101c */
[----:B-1----:R-:W-:-:S03]  /*5cc0*/  IMAD.WIDE R24, R3, 0x4, R22 ;  /* 0x0000000403187825 */ /* 0x002fc600078e0216 */
[----:B------:R2:W-:Y:S01]  /*5cd0*/  STL.64 [R1+0x240], R36 ;  /* 0x0002402401007387 */ /* 0x0005e20000100a00 */
[----:B------:R-:W-:-:S03]  /*5ce0*/  IMAD R3, R244, 0x14, RZ ;  /* 0x00000014f4037824 */ /* 0x000fc600078e02ff */
[----:B------:R1:W-:Y:S01]  /*5cf0*/  LDGSTS.E [R2+0x3100], desc[UR28][R34.64], !P1 ;  /* 0x0310000022027fae */ /* 0x0003e2000c9a101c */
[----:B----4-:R-:W-:-:S03]  /*5d00*/  IMAD.WIDE R38, R5, 0x4, R8 ;  /* 0x0000000405267825 */ /* 0x010fc600078e0208 */
[----:B------:R1:W-:Y:S04]  /*5d10*/  STL.64 [R1+0x238], R34 ;  /* 0x0002382201007387 */ /* 0x0003e80000100a00 */
[----:B------:R3:W-:Y:S01]  /*5d20*/  LDGSTS.E [R2+0x3180], desc[UR28][R32.64], !P1 ;  /* 0x0318000020027fae */ /* 0x0007e2000c9a101c */
[----:B--2---:R-:W-:-:S03]  /*5d30*/  IMAD.WIDE R36, R5, 0x4, R10 ;  /* 0x0000000405247825 */ /* 0x004fc600078e020a */
        /* <DEDUP_REMOVED lines=8> */
[----:B--2---:R-:W-:-:S03]  /*5dc0*/  IMAD.WIDE R30, R5, 0x4, R16 ;  /* 0x00000004051e7825 */ /* 0x004fc600078e0210 */
[----:B------:R3:W-:Y:S04]  /*5dd0*/  STL.64 [R1+0x218], R26 ;  /* 0x0002181a01007387 */ /* 0x0007e80000100a00 */
[----:B------:R2:W-:Y:S01]  /*5de0*/  LDGSTS.E [R2+0x3380], desc[UR28][R24.64], !P1 ;  /* 0x0338000018027fae */ /* 0x0005e2000c9a101c */
[C---:B-1----:R-:W-:Y:S01]  /*5df0*/  IMAD.WIDE R28, R5.reuse, 0x4, R18 ;  /* 0x00000004051c7825 */ /* 0x042fe200078e0212 */
[----:B------:R-:W-:Y:S02]  /*5e00*/  ISETP.GE.U32.AND P1, PT, R4, 0x7fffffdb, PT ;  /* 0x7fffffdb0400780c */ /* 0x000fe40003f26070 */
[----:B------:R2:W-:Y:S01]  /*5e10*/  STL.64 [R1+0x210], R24 ;  /* 0x0002101801007387 */ /* 0x0005e20000100a00 */
[----:B------:R-:W-:Y:S02]  /*5e20*/  VIADD R4, R6, 0xfffffff6 ;  /* 0xfffffff606047836 */ /* 0x000fe40000000000 */
[----:B------:R-:W1:Y:S01]  /*5e30*/  LDC R6, c[0x0][0x3a0] ;  /* 0x0000e800ff067b82 */ /* 0x000e620000000800 */
[----:B------:R4:W-:Y:S01]  /*5e40*/  LDGSTS.E [R2+0x4000], desc[UR28][R38.64], !P2 ;  /* 0x0400000026027fae */ /* 0x0009e2000d1a101c */
[----:B---3--:R-:W-:-:S03]  /*5e50*/  IMAD.WIDE R26, R5, 0x4, R20 ;  /* 0x00000004051a7825 */ /* 0x008fc600078e0214 */
[----:B------:R4:W-:Y:S04]  /*5e60*/  STL.64 [R1+0x188], R38 ;  /* 0x0001882601007387 */ /* 0x0009e80000100a00 */
[----:B------:R3:W-:Y:S01]  /*5e70*/  LDGSTS.E [R2+0x4080], desc[UR28][R36.64], !P2 ;  /* 0x0408000024027fae */ /* 0x0007e2000d1a101c */
[----:B--2---:R-:W-:-:S03]  /*5e80*/  IMAD.WIDE R24, R5, 0x4, R22 ;  /* 0x0000000405187825 */ /* 0x004fc600078e0216 */
[----:B------:R3:W-:Y:S01]  /*5e90*/  STL.64 [R1+0x180], R36 ;  /* 0x0001802401007387 */ /* 0x0007e20000100a00 */
[----:B------:R-:W-:Y:S02]  /*5ea0*/  VIADD R5, R152, 0xfffffff2 ;  /* 0xfffffff298057836 */ /* 0x000fe40000000000 */
[----:B------:R-:W-:Y:S01]  /*5eb0*/  IMAD.WIDE R152, R162, 0x4, R12 ;  /* 0x00000004a2987825 */ /* 0x000fe200078e020c */
[----:B------:R2:W-:Y:S03]  /*5ec0*/  LDGSTS.E [R2+0x4100], desc[UR28][R34.64], !P2 ;  /* 0x0410000022027fae */ /* 0x0005e6000d1a101c */
[C---:B----4-:R-:W-:Y:S01]  /*5ed0*/  IMAD.WIDE R38, R3.reuse, 0x4, R8 ;  /* 0x0000000403267825 */ /* 0x050fe200078e0208 */
[----:B------:R2:W-:Y:S03]  /*5ee0*/  STL.64 [R1+0x178], R34 ;  /* 0x0001782201007387 */ /* 0x0005e60000100a00 */
[----:B-1----:R-:W-:Y:S01]  /*5ef0*/  VIADD R6, R6, 0xffffffe2 ;  /* 0xffffffe206067836 */ /* 0x002fe20000000000 */
[----:B------:R1:W-:Y:S01]  /*5f00*/  LDGSTS.E [R2+0x4180], desc[UR28][R32.64], !P2 ;  /* 0x0418000020027fae */ /* 0x0003e2000d1a101c */
[----:B---3--:R-:W-:-:S03]  /*5f10*/  IMAD.WIDE R36, R3, 0x4, R10 ;  /* 0x0000000403247825 */ /* 0x008fc600078e020a */
        /* <DEDUP_REMOVED lines=11> */
[----:B------:R-:W-:Y:S01]  /*5fd0*/  ISETP.GE.U32.AND P2, PT, R4, 0x7fffffd7, PT ;  /* 0x7fffffd70400780c */ /* 0x000fe20003f46070 */
[C---:B--2---:R-:W-:Y:S01]  /*5fe0*/  IMAD.WIDE R28, R3.reuse, 0x4, R18 ;  /* 0x00000004031c7825 */ /* 0x044fe200078e0212 */
[----:B------:R-:W2:Y:S01]  /*5ff0*/  LDC R4, c[0x0][0x3a0] ;  /* 0x0000e800ff047b82 */ /* 0x000ea20000000800 */
[----:B------:R3:W-:Y:S04]  /*6000*/  STL.64 [R1+0x150], R24 ;  /* 0x0001501801007387 */ /* 0x0007e80000100a00 */
[----:B------:R4:W-:Y:S01]  /*6010*/  STL.64 [R1+0xc8], R38 ;  /* 0x0000c82601007387 */ /* 0x0009e20000100a00 */
[----:B-1----:R-:W-:-:S03]  /*6020*/  IMAD.WIDE R26, R3, 0x4, R20 ;  /* 0x00000004031a7825 */ /* 0x002fc600078e0214 */
[----:B------:R4:W-:Y:S04]  /*6030*/  LDGSTS.E [R2+0x5000], desc[UR28][R38.64], !P4 ;  /* 0x0500000026027fae */ /* 0x0009e8000e1a101c */
[----:B------:R1:W-:Y:S01]  /*6040*/  STL.64 [R1+0xc0], R36 ;  /* 0x0000c02401007387 */ /* 0x0003e20000100a00 */
[----:B---3--:R-:W-:-:S03]  /*6050*/  IMAD.WIDE R24, R3, 0x4, R22 ;  /* 0x0000000403187825 */ /* 0x008fc600078e0216 */
[----:B------:R1:W-:Y:S01]  /*6060*/  LDGSTS.E [R2+0x5080], desc[UR28][R36.64], !P4 ;  /* 0x0508000024027fae */ /* 0x0003e2000e1a101c */
[----:B------:R-:W-:Y:S02]  /*6070*/  VIADD R3, R7, 0xffffffee ;  /* 0xffffffee07037836 */ /* 0x000fe40000000000 */
[----:B------:R-:W3:Y:S01]  /*6080*/  LDC R7, c[0x0][0x3a0] ;  /* 0x0000e800ff077b82 */ /* 0x000ee20000000800 */
[----:B------:R5:W-:Y:S01]  /*6090*/  STL.64 [R1+0xb8], R34 ;  /* 0x0000b82201007387 */ /* 0x000be20000100a00 */
[----:B----4-:R-:W-:-:S03]  /*60a0*/  IMAD.WIDE R38, R244, 0x4, R8 ;  /* 0x00000004f4267825 */ /* 0x010fc600078e0208 */
[----:B------:R5:W-:Y:S04]  /*60b0*/  LDGSTS.E [R2+0x5100], desc[UR28][R34.64], !P4 ;  /* 0x0510000022027fae */ /* 0x000be8000e1a101c */
[----:B------:R4:W-:Y:S01]  /*60c0*/  STL.64 [R1+0xb0], R32 ;  /* 0x0000b02001007387 */ /* 0x0009e20000100a00 */
[----:B-1----:R-:W-:-:S03]  /*60d0*/  IMAD.WIDE R36, R244, 0x4, R10 ;  /* 0x00000004f4247825 */ /* 0x002fc600078e020a */
[----:B------:R4:W-:Y:S04]  /*60e0*/  LDGSTS.E [R2+0x5180], desc[UR28][R32.64], !P4 ;  /* 0x0518000020027fae */ /* 0x0009e8000e1a101c */
[----:B------:R1:W-:Y:S01]  /*60f0*/  STL.64 [R1+0xa8], R30 ;  /* 0x0000a81e01007387 */ /* 0x0003e20000100a00 */
[----:B-----5:R-:W-:-:S03]  /*6100*/  IMAD.WIDE R34, R244, 0x4, R12 ;  /* 0x00000004f4227825 */ /* 0x020fc600078e020c */
[----:B------:R1:W-:Y:S04]  /*6110*/  LDGSTS.E [R2+0x5200], desc[UR28][R30.64], !P4 ;  /* 0x052000001e027fae */ /* 0x0003e8000e1a101c */
        /* <DEDUP_REMOVED lines=8> */
[----:B------:R1:W-:Y:S01]  /*61a0*/  LDGSTS.E [R2+0x5380], desc[UR28][R24.64], !P4 ;  /* 0x0538000018027fae */ /* 0x0003e2000e1a101c */
[----:B------:R-:W-:Y:S02]  /*61b0*/  ISETP.GE.U32.AND P4, PT, R5, 0x7fffffd3, PT ;  /* 0x7fffffd30500780c */ /* 0x000fe40003f86070 */
[----:B------:R-:W5:Y:S01]  /*61c0*/  LDC R5, c[0x0][0x3a0] ;  /* 0x0000e800ff057b82 */ /* 0x000f620000000800 */
[----:B----4-:R-:W-:-:S05]  /*61d0*/  IMAD.WIDE R26, R162, 0x4, R8 ;  /* 0x00000004a21a7825 */ /* 0x010fca00078e0208 */
[----:B------:R4:W-:Y:S01]  /*61e0*/  LDGSTS.E [R2+0x6000], desc[UR28][R26.64], !P5 ;  /* 0x060000001a027fae */ /* 0x0009e2000e9a101c */
[----:B-1----:R-:W-:-:S03]  /*61f0*/  IMAD.WIDE R24, R162, 0x4, R10 ;  /* 0x00000004a2187825 */ /* 0x002fc600078e020a */
[----:B------:R4:W-:Y:S01]  /*6200*/  STL.64 [R1+0x8], R26 ;  /* 0x0000081a01007387 */ /* 0x0009e20000100a00 */
[----:B------:R-:W-:-:S03]  /*6210*/  IMAD.WIDE R162, R162, 0x4, R22 ;  /* 0x00000004a2a27825 */ /* 0x000fc600078e0216 */
[----:B------:R1:W-:Y:S04]  /*6220*/  LDGSTS.E [R2+0x6080], desc[UR28][R24.64], !P5 ;  /* 0x0608000018027fae */ /* 0x0003e8000e9a101c */
[----:B------:R-:W-:Y:S04]  /*6230*/  LDGSTS.E [R2+0x6100], desc[UR28][R152.64], !P5 ;  /* 0x0610000098027fae */ /* 0x000fe8000e9a101c */
[----:B------:R-:W-:Y:S01]  /*6240*/  LDGSTS.E [R2+0x6180], desc[UR28][R154.64], !P5 ;  /* 0x061800009a027fae */ /* 0x000fe2000e9a101c */
[----:B----4-:R-:W-:-:S03]  /*6250*/  IMAD.WIDE R26, R244, 0x4, R20 ;  /* 0x00000004f41a7825 */ /* 0x010fc600078e0214 */
[----:B------:R-:W-:Y:S04]  /*6260*/  LDGSTS.E [R2+0x6200], desc[UR28][R156.64], !P5 ;  /* 0x062000009c027fae */ /* 0x000fe8000e9a101c */
[----:B------:R-:W-:Y:S04]  /*6270*/  LDGSTS.E [R2+0x6280], desc[UR28][R158.64], !P5 ;  /* 0x062800009e027fae */ /* 0x000fe8000e9a101c */
[----:B------:R-:W-:Y:S04]  /*6280*/  LDGSTS.E [R2+0x6300], desc[UR28][R160.64], !P5 ;  /* 0x06300000a0027fae */ /* 0x000fe8000e9a101c */
[----:B------:R-:W-:Y:S01]  /*6290*/  LDGSTS.E [R2+0x6380], desc[UR28][R162.64], !P5 ;  /* 0x06380000a2027fae */ /* 0x000fe2000e9a101c */
[----:B------:R-:W-:-:S02]  /*62a0*/  ISETP.GE.U32.AND P5, PT, R3, 0x7fffffcf, PT ;  /* 0x7fffffcf0300780c */ /* 0x000fc40003fa6070 */
[----:B--2---:R-:W-:Y:S01]  /*62b0*/  IADD3 R3, PT, PT, R4, -0x16, RZ ;  /* 0xffffffea04037810 */ /* 0x004fe20007ffe0ff */
[----:B------:R-:W-:Y:S01]  /*62c0*/  LDGSTS.E [R2+0x7000], desc[UR28][R164.64], !P6 ;  /* 0x07000000a4027fae */ /* 0x000fe2000f1a101c */
[----:B-----5:R-:W-:Y:S02]  /*62d0*/  VIADD R4, R5, 0xffffffe6 ;  /* 0xffffffe605047836 */ /* 0x020fe40000000000 */
[----:B------:R-:W-:Y:S01]  /*62e0*/  IMAD R5, R244, 0x9, RZ ;  /* 0x00000009f4057824 */ /* 0x000fe200078e02ff */
[----:B------:R-:W-:Y:S04]  /*62f0*/  LDGSTS.E [R2+0x7080], desc[UR28][R166.64], !P6 ;  /* 0x07080000a6027fae */ /* 0x000fe8000f1a101c */
[----:B------:R-:W-:Y:S04]  /*6300*/  LDGSTS.E [R2+0x7100], desc[UR28][R168.64], !P6 ;  /* 0x07100000a8027fae */ /* 0x000fe8000f1a101c */
[----:B------:R-:W-:Y:S04]  /*6310*/  LDGSTS.E [R2+0x7180], desc[UR28][R170.64], !P6 ;  /* 0x07180000aa027fae */ /* 0x000fe8000f1a101c */
[----:B------:R-:W-:Y:S04]  /*6320*/  LDGSTS.E [R2+0x7200], desc[UR28][R172.64], !P6 ;  /* 0x07200000ac027fae */ /* 0x000fe8000f1a101c */
[----:B------:R-:W-:Y:S04]  /*6330*/  LDGSTS.E [R2+0x7280], desc[UR28][R174.64], !P6 ;  /* 0x07280000ae027fae */ /* 0x000fe8000f1a101c */
[----:B------:R-:W-:Y:S04]  /*6340*/  LDGSTS.E [R2+0x7300], desc[UR28][R176.64], !P6 ;  /* 0x07300000b0027fae */ /* 0x000fe8000f1a101c */
[----:B------:R-:W-:Y:S01]  /*6350*/  LDGSTS.E [R2+0x7380], desc[UR28][R178.64], !P6 ;  /* 0x07380000b2027fae */ /* 0x000fe2000f1a101c */
[----:B------:R-:W-:-:S02]  /*6360*/  ISETP.GE.U32.AND P6, PT, R3, 0x7fffffcb, PT ;  /* 0x7fffffcb0300780c */ /* 0x000fc40003fc6070 */
[----:B------:R-:W-:Y:S01]  /*6370*/  LOP3.LUT R3, R0, 0x20, RZ, 0x3c, !PT ;  /* 0x0000002000037812 */ /* 0x000fe200078e3cff */
[----:B------:R1:W-:Y:S04]  /*6380*/  STL.64 [R1], R24 ;  /* 0x0000001801007387 */ /* 0x0003e80000100a00 */
[----:B------:R-:W-:Y:S01]  /*6390*/  VIADD R3, R3, UR5 ;  /* 0x0000000503037c36 */ /* 0x000fe20008000000 */
[----:B------:R2:W-:Y:S04]  /*63a0*/  STL.64 [R1+0x450], R38 ;  /* 0x0004502601007387 */ /* 0x0005e80000100a00 */
[----:B------:R2:W-:Y:S01]  /*63b0*/  LDGSTS.E [R3+0x400], desc[UR28][R38.64], !P3 ;  /* 0x0040000026037fae */ /* 0x0005e2000d9a101c */
[----:B-1----:R-:W-:-:S03]  /*63c0*/  IMAD.WIDE R24, R244, 0x4, R22 ;  /* 0x00000004f4187825 */ /* 0x002fc600078e0216 */
[----:B------:R1:W-:Y:S04]  /*63d0*/  LDGSTS.E [R3+0x480], desc[UR28][R36.64], !P3 ;  /* 0x0048000024037fae */ /* 0x0003e8000d9a101c */
[----:B------:R4:W-:Y:S04]  /*63e0*/  LDGSTS.E [R3+0x500], desc[UR28][R34.64], !P3 ;  /* 0x0050000022037fae */ /* 0x0009e8000d9a101c */
[----:B------:R5:W-:Y:S04]  /*63f0*/  LDGSTS.E [R3+0x580], desc[UR28][R32.64], !P3 ;  /* 0x0058000020037fae */ /* 0x000be8000d9a101c */
[----:B------:R1:W-:Y:S04]  /*6400*/  LDGSTS.E [R3+0x600], desc[UR28][R30.64], !P3 ;  /* 0x006000001e037fae */ /* 0x0003e8000d9a101c */
[----:B------:R1:W-:Y:S04]  /*6410*/  LDGSTS.E [R3+0x680], desc[UR28][R28.64], !P3 ;  /* 0x006800001c037fae */ /* 0x0003e8000d9a101c */
[----:B------:R1:W-:Y:S04]  /*6420*/  LDGSTS.E [R3+0x700], desc[UR28][R26.64], !P3 ;  /* 0x007000001a037fae */ /* 0x0003e8000d9a101c */
[----:B------:R1:W-:Y:S01]  /*6430*/  LDGSTS.E [R3+0x780], desc[UR28][R24.64], !P3 ;  /* 0x0078000018037fae */ /* 0x0003e2000d9a101c */
[----:B------:R-:W-:Y:S01]  /*6440*/  ISETP.GE.U32.AND P3, PT, R4, 0x7fffffc7, PT ;  /* 0x7fffffc70400780c */ /* 0x000fe20003f66070 */
[----:B------:R-:W-:-:S02]  /*6450*/  IMAD R4, R244, 0x5, RZ ;  /* 0x00000005f4047824 */ /* 0x000fc400078e02ff */
[----:B------:R1:W-:Y:S02]  /*6460*/  STL.64 [R1+0x448], R36 ;  /* 0x0004482401007387 */ /* 0x0003e40000100a00 */
[C---:B--2---:R-:W-:Y:S02]  /*6470*/  IMAD.WIDE R38, R4.reuse, 0x4, R8 ;  /* 0x0000000404267825 */ /* 0x044fe400078e0208 */
[----:B------:R4:W-:Y:S04]  /*6480*/  STL.64 [R1+0x440], R34 ;  /* 0x0004402201007387 */ /* 0x0009e80000100a00 */
[----:B------:R5:W-:Y:S01]  /*6490*/  STL.64 [R1+0x438], R32 ;  /* 0x0004382001007387 */ /* 0x000be20000100a00 */
[----:B-1----:R-:W-:-:S03]  /*64a0*/  IMAD.WIDE R36, R4, 0x4, R10 ;  /* 0x0000000404247825 */ /* 0x002fc600078e020a */
[----:B------:R1:W-:Y:S01]  /*64b0*/  STL.64 [R1+0x430], R30 ;  /* 0x0004301e01007387 */ /* 0x0003e20000100a00 */
[----:B----4-:R-:W-:-:S03]  /*64c0*/  IMAD.WIDE R34, R4, 0x4, R12 ;  /* 0x0000000404227825 */ /* 0x010fc600078e020c */
[----:B------:R2:W-:Y:S01]  /*64d0*/  STL.64 [R1+0x428], R28 ;  /* 0x0004281c01007387 */ /* 0x0005e20000100a00 */
[----:B-----5:R-:W-:-:S03]  /*64e0*/  IMAD.WIDE R32, R4, 0x4, R14 ;  /* 0x0000000404207825 */ /* 0x020fc600078e020e */
[----:B------:R4:W-:Y:S01]  /*64f0*/  STL.64 [R1+0x420], R26 ;  /* 0x0004201a01007387 */ /* 0x0009e20000100a00 */
[----:B-1----:R-:W-:-:S03]  /*6500*/  IMAD.WIDE R30, R4, 0x4, R16 ;  /* 0x00000004041e7825 */ /* 0x002fc600078e0210 */
[----:B------:R1:W-:Y:S01]  /*6510*/  LDGSTS.E [R3+0x1400], desc[UR28][R38.64], !P1 ;  /* 0x0140000026037fae */ /* 0x0003e2000c9a101c */
[----:B--2---:R-:W-:-:S03]  /*6520*/  IMAD.WIDE R28, R4, 0x4, R18 ;  /* 0x00000004041c7825 */ /* 0x004fc600078e0212 */
[----:B------:R2:W-:Y:S01]  /*6530*/  STL.64 [R1+0x418], R24 ;  /* 0x0004181801007387 */ /* 0x0005e20000100a00 */
[----:B----4-:R-:W-:-:S03]  /*6540*/  IMAD.WIDE R26, R4, 0x4, R20 ;  /* 0x00000004041a7825 */ /* 0x010fc600078e0214 */
[----:B------:R4:W-:Y:S04]  /*6550*/  LDGSTS.E [R3+0x1480], desc[UR28][R36.64], !P1 ;  /* 0x0148000024037fae */ /* 0x0009e8000c9a101c */
[----:B------:R1:W-:Y:S01]  /*6560*/  STL.64 [R1+0x388], R38 ;  /* 0x0003882601007387 */ /* 0x0003e20000100a00 */
[----:B--2---:R-:W-:-:S03]  /*6570*/  IMAD.WIDE R24, R4, 0x4, R22 ;  /* 0x0000000404187825 */ /* 0x004fc600078e0216 */
[----:B------:R2:W-:Y:S01]  /*6580*/  LDGSTS.E [R3+0x1500], desc[UR28][R34.64], !P1 ;  /* 0x0150000022037fae */ /* 0x0005e2000c9a101c */
[----:B---3--:R-:W-:Y:S02]  /*6590*/  IADD3 R4, PT, PT, R7, -0x3, RZ ;  /* 0xfffffffd07047810 */ /* 0x008fe40007ffe0ff */
[----:B------:R-:W3:Y:S01]  /*65a0*/  LDC R7, c[0x0][0x3a0] ;  /* 0x0000e800ff077b82 */ /* 0x000ee20000000800 */
[----:B------:R4:W-:Y:S01]  /*65b0*/  STL.64 [R1+0x380], R36 ;  /* 0x0003802401007387 */ /* 0x0009e20000100a00 */
[----:B-1----:R-:W-:-:S03]  /*65c0*/  IMAD.WIDE R38, R5, 0x4, R8 ;  /* 0x0000000405267825 */ /* 0x002fc600078e0208 */
[----:B------:R1:W-:Y:S04]  /*65d0*/  LDGSTS.E [R3+0x1580], desc[UR28][R32.64], !P1 ;  /* 0x0158000020037fae */ /* 0x0003e8000c9a101c */
[----:B------:R2:W-:Y:S04]  /*65e0*/  STL.64 [R1+0x378], R34 ;  /* 0x0003782201007387 */ /* 0x0005e80000100a00 */
        /* <DEDUP_REMOVED lines=10> */
[C---:B-----5:R-:W-:Y:S01]  /*6690*/  IMAD.WIDE R30, R5.reuse, 0x4, R16 ;  /* 0x00000004051e7825 */ /* 0x060fe200078e0210 */
[----:B------:R-:W-:Y:S02]  /*66a0*/  ISETP.GE.U32.AND P1, PT, R6, 0x7fffffc3, PT ;  /* 0x7fffffc30600780c */ /* 0x000fe40003f26070 */
[----:B------:R2:W-:Y:S01]  /*66b0*/  STL.64 [R1+0x358], R26 ;  /* 0x0003581a01007387 */ /* 0x0005e20000100a00 */
[----:B------:R-:W-:Y:S02]  /*66c0*/  VIADD R6, R180, 0xfffffff9 ;  /* 0xfffffff9b4067836 */ /* 0x000fe40000000000 */
[C---:B----4-:R-:W-:Y:S01]  /*66d0*/  IMAD.WIDE R28, R5.reuse, 0x4, R18 ;  /* 0x00000004051c7825 */ /* 0x050fe200078e0212 */
[----:B------:R4:W-:Y:S04]  /*66e0*/  LDGSTS.E [R3+0x2400], desc[UR28][R38.64], !P2 ;  /* 0x0240000026037fae */ /* 0x0009e8000d1a101c */
[----:B------:R1:W-:Y:S01]  /*66f0*/  STL.64 [R1+0x350], R24 ;  /* 0x0003501801007387 */ /* 0x0003e20000100a00 */
[----:B--2---:R-:W-:-:S03]  /*6700*/  IMAD.WIDE R26, R5, 0x4, R20 ;  /* 0x00000004051a7825 */ /* 0x004fc600078e0214 */
[----:B------:R2:W-:Y:S04]  /*6710*/  LDGSTS.E [R3+0x2480], desc[UR28][R36.64], !P2 ;  /* 0x0248000024037fae */ /* 0x0005e8000d1a101c */
[----:B------:R5:W-:Y:S01]  /*6720*/  LDGSTS.E [R3+0x2500], desc[UR28][R34.64], !P2 ;  /* 0x0250000022037fae */ /* 0x000be2000d1a101c */
[----:B-1----:R-:W-:-:S03]  /*6730*/  IMAD.WIDE R24, R5, 0x4, R22 ;  /* 0x0000000405187825 */ /* 0x002fc600078e0216 */
[----:B------:R1:W-:Y:S01]  /*6740*/  LDGSTS.E [R3+0x2580], desc[UR28][R32.64], !P2 ;  /* 0x0258000020037fae */ /* 0x0003e2000d1a101c */
[----:B------:R-:W-:-:S03]  /*6750*/  IMAD R5, R244, 0x11, RZ ;  /* 0x00000011f4057824 */ /* 0x000fc600078e02ff */
[----:B------:R1:W-:Y:S04]  /*6760*/  LDGSTS.E [R3+0x2600], desc[UR28][R30.64], !P2 ;  /* 0x026000001e037fae */ /* 0x0003e8000d1a101c */
[----:B------:R1:W-:Y:S04]  /*6770*/  LDGSTS.E [R3+0x2680], desc[UR28][R28.64], !P2 ;  /* 0x026800001c037fae */ /* 0x0003e8000d1a101c */
[----:B------:R1:W-:Y:S04]  /*6780*/  LDGSTS.E [R3+0x2700], desc[UR28][R26.64], !P2 ;  /* 0x027000001a037fae */ /* 0x0003e8000d1a101c */
[----:B------:R1:W-:Y:S01]  /*6790*/  LDGSTS.E [R3+0x2780], desc[UR28][R24.64], !P2 ;  /* 0x0278000018037fae */ /* 0x0003e2000d1a101c */
[----:B------:R-:W-:Y:S01]  /*67a0*/  ISETP.GE.U32.AND P2, PT, R4, 0x7fffffde, PT ;  /* 0x7fffffde0400780c */ /* 0x000fe20003f46070 */
[----:B------:R-:W-:-:S02]  /*67b0*/  IMAD R4, R244, 0xd, RZ ;  /* 0x0000000df4047824 */ /* 0x000fc400078e02ff */
[----:B------:R4:W-:Y:S04]  /*67c0*/  STL.64 [R1+0x2c8], R38 ;  /* 0x0002c82601007387 */ /* 0x0009e80000100a00 */
[----:B------:R2:W-:Y:S04]  /*67d0*/  STL.64 [R1+0x2c0], R36 ;  /* 0x0002c02401007387 */ /* 0x0005e80000100a00 */
[----:B------:R5:W-:Y:S01]  /*67e0*/  STL.64 [R1+0x2b8], R34 ;  /* 0x0002b82201007387 */ /* 0x000be20000100a00 */
[----:B----4-:R-:W-:-:S03]  /*67f0*/  IMAD.WIDE R38, R4, 0x4, R8 ;  /* 0x0000000404267825 */ /* 0x010fc600078e0208 */
[----:B------:R1:W-:Y:S01]  /*6800*/  STL.64 [R1+0x2b0], R32 ;  /* 0x0002b02001007387 */ /* 0x0003e20000100a00 */
[----:B--2---:R-:W-:-:S03]  /*6810*/  IMAD.WIDE R36, R4, 0x4, R10 ;  /* 0x0000000404247825 */ /* 0x004fc600078e020a */
[----:B------:R2:W-:Y:S01]  /*6820*/  STL.64 [R1+0x2a8], R30 ;  /* 0x0002a81e01007387 */ /* 0x0005e20000100a00 */
[----:B-----5:R-:W-:-:S03]  /*6830*/  IMAD.WIDE R34, R4, 0x4, R12 ;  /* 0x0000000404227825 */ /* 0x020fc600078e020c */
[----:B------:R4:W-:Y:S01]  /*6840*/  STL.64 [R1+0x2a0], R28 ;  /* 0x0002a01c01007387 */ /* 0x0009e20000100a00 */
[----:B-1----:R-:W-:-:S03]  /*6850*/  IMAD.WIDE R32, R4, 0x4, R14 ;  /* 0x0000000404207825 */ /* 0x002fc600078e020e */
[----:B------:R1:W-:Y:S01]  /*6860*/  STL.64 [R1+0x298], R26 ;  /* 0x0002981a01007387 */ /* 0x0003e20000100a00 */
[----:B--2---:R-:W-:-:S03]  /*6870*/  IMAD.WIDE R30, R4, 0x4, R16 ;  /* 0x00000004041e7825 */ /* 0x004fc600078e0210 */
[----:B------:R2:W-:Y:S01]  /*6880*/  LDGSTS.E [R3+0x3400], desc[UR28][R38.64], !P4 ;  /* 0x0340000026037fae */ /* 0x0005e2000e1a101c */
[----:B----4-:R-:W-:-:S03]  /*6890*/  IMAD.WIDE R28, R4, 0x4, R18 ;  /* 0x00000004041c7825 */ /* 0x010fc600078e0212 */
[----:B------:R4:W-:Y:S01]  /*68a0*/  STL.64 [R1+0x290], R24 ;  /* 0x0002901801007387 */ /* 0x0009e20000100a00 */
[----:B-1----:R-:W-:-:S03]  /*68b0*/  IMAD.WIDE R26, R4, 0x4, R20 ;  /* 0x00000004041a7825 */ /* 0x002fc600078e0214 */
[----:B------:R1:W-:Y:S04]  /*68c0*/  LDGSTS.E [R3+0x3480], desc[UR28][R36.64], !P4 ;  /* 0x0348000024037fae */ /* 0x0003e8000e1a101c */
[----:B------:R2:W-:Y:S01]  /*68d0*/  STL.64 [R1+0x208], R38 ;  /* 0x0002082601007387 */ /* 0x0005e20000100a00 */
[----:B----4-:R-:W-:-:S03]  /*68e0*/  IMAD.WIDE R24, R4, 0x4, R22 ;  /* 0x0000000404187825 */ /* 0x010fc600078e0216 */
[----:B------:R4:W-:Y:S01]  /*68f0*/  LDGSTS.E [R3+0x3500], desc[UR28][R34.64], !P4 ;  /* 0x0350000022037fae */ /* 0x0009e2000e1a101c */
[----:B------:R-:W-:-:S03]  /*6900*/  VIADD R4, R181, 0xfffffff5 ;  /* 0xfffffff5b5047836 */ /* 0x000fc60000000000 */
[----:B------:R1:W-:Y:S01]  /*6910*/  STL.64 [R1+0x200], R36 ;  /* 0x0002002401007387 */ /* 0x0003e20000100a00 */
[----:B------:R-:W-:-:S03]  /*6920*/  IMAD.WIDE R180, R194, 0x4, R8 ;  /* 0x00000004c2b47825 */ /* 0x000fc600078e0208 */
[----:B------:R5:W-:Y:S01]  /*6930*/  LDGSTS.E [R3+0x3580], desc[UR28][R32.64], !P4 ;  /* 0x0358000020037fae */ /* 0x000be2000e1a101c */
[----:B--2---:R-:W-:-:S03]  /*6940*/  IMAD.WIDE R38, R5, 0x4, R8 ;  /* 0x0000000405267825 */ /* 0x004fc600078e0208 */
[----:B------:R4:W-:Y:S01]  /*6950*/  STL.64 [R1+0x1f8], R34 ;  /* 0x0001f82201007387 */ /* 0x0009e20000100a00 */
[----:B------:R-:W-:-:S03]  /*6960*/  IMAD.WIDE R194, R194, 0x4, R22 ;  /* 0x00000004c2c27825 */ /* 0x000fc600078e0216 */
[----:B------:R2:W-:Y:S01]  /*6970*/  LDGSTS.E [R3+0x3600], desc[UR28][R30.64], !P4 ;  /* 0x036000001e037fae */ /* 0x0005e2000e1a101c */
[----:B-1----:R-:W-:-:S03]  /*6980*/  IMAD.WIDE R36, R5, 0x4, R10 ;  /* 0x0000000405247825 */ /* 0x002fc600078e020a */
[----:B------:R5:W-:Y:S04]  /*6990*/  STL.64 [R1+0x1f0], R32 ;  /* 0x0001f02001007387 */ /* 0x000be80000100a00 */
[----:B------:R1:W-:Y:S01]  /*69a0*/  LDGSTS.E [R3+0x3680], desc[UR28][R28.64], !P4 ;  /* 0x036800001c037fae */ /* 0x0003e2000e1a101c */
[----:B----4-:R-:W-:-:S03]  /*69b0*/  IMAD.WIDE R34, R5, 0x4, R12 ;  /* 0x0000000405227825 */ /* 0x010fc600078e020c */
[----:B------:R2:W-:Y:S04]  /*69c0*/  STL.64 [R1+0x1e8], R30 ;  /* 0x0001e81e01007387 */ /* 0x0005e80000100a00 */
[----:B------:R4:W-:Y:S01]  /*69d0*/  LDGSTS.E [R3+0x3700], desc[UR28][R26.64], !P4 ;  /* 0x037000001a037fae */ /* 0x0009e2000e1a101c */
[----:B-----5:R-:W-:-:S03]  /*69e0*/  IMAD.WIDE R32, R5, 0x4, R14 ;  /* 0x0000000405207825 */ /* 0x020fc600078e020e */
[----:B------:R1:W-:Y:S04]  /*69f0*/  STL.64 [R1+0x1e0], R28 ;  /* 0x0001e01c01007387 */ /* 0x0003e80000100a00 */
[----:B------:R5:W-:Y:S01]  /*6a00*/  LDGSTS.E [R3+0x3780], desc[UR28][R24.64], !P4 ;  /* 0x0378000018037fae */ /* 0x000be2000e1a101c */
[C---:B--2---:R-:W-:Y:S01]  /*6a10*/  IMAD.WIDE R30, R5.reuse, 0x4, R16 ;  /* 0x00000004051e7825 */ /* 0x044fe200078e0210 */
[----:B------:R-:W-:Y:S02]  /*6a20*/  ISETP.GE.U32.AND P4, PT, R6, 0x7fffffda, PT ;  /* 0x7fffffda0600780c */ /* 0x000fe40003f86070 */
[----:B------:R4:W-:Y:S01]  /*6a30*/  STL.64 [R1+0x1d8], R26 ;  /* 0x0001d81a01007387 */ /* 0x0009e20000100a00 */
[----:B------:R-:W2:Y:S01]  /*6a40*/  LDC R6, c[0x0][0x3a0] ;  /* 0x0000e800ff067b82 */ /* 0x000ea20000000800 */
[----:B-1----:R-:W-:-:S02]  /*6a50*/  IMAD.WIDE R28, R5, 0x4, R18 ;  /* 0x00000004051c7825 */ /* 0x002fc400078e0212 */
[----:B------:R1:W-:Y:S04]  /*6a60*/  LDGSTS.E [R3+0x4400], desc[UR28][R38.64], !P5 ;  /* 0x0440000026037fae */ /* 0x0003e8000e9a101c */
[----:B------:R5:W-:Y:S01]  /*6a70*/  STL.64 [R1+0x1d0], R24 ;  /* 0x0001d01801007387 */ /* 0x000be20000100a00 */
[----:B----4-:R-:W-:-:S03]  /*6a80*/  IMAD.WIDE R26, R5, 0x4, R20 ;  /* 0x00000004051a7825 */ /* 0x010fc600078e0214 */
[----:B------:R4:W-:Y:S04]  /*6a90*/  LDGSTS.E [R3+0x4480], desc[UR28][R36.64], !P5 ;  /* 0x0448000024037fae */ /* 0x0009e8000e9a101c */
[----:B------:R1:W-:Y:S01]  /*6aa0*/  LDGSTS.E [R3+0x4500], desc[UR28][R34.64], !P5 ;  /* 0x0450000022037fae */ /* 0x0003e2000e9a101c */
[----:B-----5:R-:W-:-:S03]  /*6ab0*/  IMAD.WIDE R24, R5, 0x4, R22 ;  /* 0x0000000405187825 */ /* 0x020fc600078e0216 */
[----:B------:R5:W-:Y:S01]  /*6ac0*/  LDGSTS.E [R3+0x4580], desc[UR28][R32.64], !P5 ;  /* 0x0458000020037fae */ /* 0x000be2000e9a101c */
[----:B---3--:R-:W-:-:S03]  /*6ad0*/  VIADD R5, R7, 0xfffffff1 ;  /* 0xfffffff107057836 */ /* 0x008fc60000000000 */
[----:B------:R3:W-:Y:S01]  /*6ae0*/  LDGSTS.E [R3+0x4600], desc[UR28][R30.64], !P5 ;  /* 0x046000001e037fae */ /* 0x0007e2000e9a101c */
[----:B------:R-:W1:Y:S03]  /*6af0*/  LDC R7, c[0x0][0x3a0] ;  /* 0x0000e800ff077b82 */ /* 0x000e660000000800 */
[----:B------:R1:W-:Y:S04]  /*6b00*/  LDGSTS.E [R3+0x4680], desc[UR28][R28.64], !P5 ;  /* 0x046800001c037fae */ /* 0x0003e8000e9a101c */
[----:B------:R1:W-:Y:S04]  /*6b10*/  LDGSTS.E [R3+0x4700], desc[UR28][R26.64], !P5 ;  /* 0x047000001a037fae */ /* 0x0003e8000e9a101c */
[----:B------:R1:W-:Y:S01]  /*6b20*/  LDGSTS.E [R3+0x4780], desc[UR28][R24.64], !P5 ;  /* 0x0478000018037fae */ /* 0x0003e2000e9a101c */
[----:B------:R-:W-:Y:S01]  /*6b30*/  ISETP.GE.U32.AND P5, PT, R4, 0x7fffffd6, PT ;  /* 0x7fffffd60400780c */ /* 0x000fe20003fa6070 */
[----:B------:R-:W-:-:S02]  /*6b40*/  IMAD R4, R244, 0x15, RZ ;  /* 0x00000015f4047824 */ /* 0x000fc400078e02ff */
[----:B------:R1:W-:Y:S04]  /*6b50*/  STL.64 [R1+0x148], R38 ;  /* 0x0001482601007387 */ /* 0x0003e80000100a00 */
[----:B------:R4:W-:Y:S04]  /*6b60*/  STL.64 [R1+0x140], R36 ;  /* 0x0001402401007387 */ /* 0x0009e80000100a00 */
[----:B------:R1:W-:Y:S02]  /*6b70*/  STL.64 [R1+0x138], R34 ;  /* 0x0001382201007387 */ /* 0x0003e40000100a00 */
[----:B-1----:R-:W-:-:S02]  /*6b80*/  VIADD R7, R7, 0xffffffe5 ;  /* 0xffffffe507077836 */ /* 0x002fc40000000000 */
[C---:B------:R-:W-:Y:S01]  /*6b90*/  IMAD.WIDE R38, R4.reuse, 0x4, R8 ;  /* 0x0000000404267825 */ /* 0x040fe200078e0208 */
[----:B------:R5:W-:Y:S03]  /*6ba0*/  STL.64 [R1+0x130], R32 ;  /* 0x0001302001007387 */ /* 0x000be60000100a00 */
[C---:B----4-:R-:W-:Y:S01]  /*6bb0*/  IMAD.WIDE R36, R4.reuse, 0x4, R10 ;  /* 0x0000000404247825 */ /* 0x050fe200078e020a */
[----:B------:R3:W-:Y:S03]  /*6bc0*/  STL.64 [R1+0x128], R30 ;  /* 0x0001281e01007387 */ /* 0x0007e60000100a00 */
[C---:B------:R-:W-:Y:S01]  /*6bd0*/  IMAD.WIDE R34, R4.reuse, 0x4, R12 ;  /* 0x0000000404227825 */ /* 0x040fe200078e020c */
[----:B------:R1:W-:Y:S03]  /*6be0*/  STL.64 [R1+0x120], R28 ;  /* 0x0001201c01007387 */ /* 0x0003e60000100a00 */
[C---:B-----5:R-:W-:Y:S01]  /*6bf0*/  IMAD.WIDE R32, R4.reuse, 0x4, R14 ;  /* 0x0000000404207825 */ /* 0x060fe200078e020e */
[----:B------:R4:W-:Y:S03]  /*6c00*/  STL.64 [R1+0x118], R26 ;  /* 0x0001181a01007387 */ /* 0x0009e60000100a00 */
[C---:B---3--:R-:W-:Y:S01]  /*6c10*/  IMAD.WIDE R30, R4.reuse, 0x4, R16 ;  /* 0x00000004041e7825 */ /* 0x048fe200078e0210 */
[----:B------:R3:W-:Y:S03]  /*6c20*/  LDGSTS.E [R3+0x5400], desc[UR28][R38.64], !P6 ;  /* 0x0540000026037fae */ /* 0x0007e6000f1a101c */
[C---:B-1----:R-:W-:Y:S01]  /*6c30*/  IMAD.WIDE R28, R4.reuse, 0x4, R18 ;  /* 0x00000004041c7825 */ /* 0x042fe200078e0212 */
[----:B------:R1:W-:Y:S03]  /*6c40*/  STL.64 [R1+0x110], R24 ;  /* 0x0001101801007387 */ /* 0x0003e60000100a00 */
[C---:B----4-:R-:W-:Y:S01]  /*6c50*/  IMAD.WIDE R26, R4.reuse, 0x4, R20 ;  /* 0x00000004041a7825 */ /* 0x050fe200078e0214 */
[----:B------:R4:W-:Y:S04]  /*6c60*/  LDGSTS.E [R3+0x5480], desc[UR28][R36.64], !P6 ;  /* 0x0548000024037fae */ /* 0x0009e8000f1a101c */
[----:B------:R5:W-:Y:S01]  /*6c70*/  LDGSTS.E [R3+0x5500], desc[UR28][R34.64], !P6 ;  /* 0x0550000022037fae */ /* 0x000be2000f1a101c */
[----:B-1----:R-:W-:-:S03]  /*6c80*/  IMAD.WIDE R24, R4, 0x4, R22 ;  /* 0x0000000404187825 */ /* 0x002fc600078e0216 */
[----:B------:R1:W-:Y:S01]  /*6c90*/  LDGSTS.E [R3+0x5580], desc[UR28][R32.64], !P6 ;  /* 0x0558000020037fae */ /* 0x0003e2000f1a101c */
[----:B--2---:R-:W-:Y:S01]  /*6ca0*/  IADD3 R4, PT, PT, R6, -0x13, RZ ;  /* 0xffffffed06047810 */ /* 0x004fe20007ffe0ff */
[C---:B------:R-:W-:Y:S02]  /*6cb0*/  IMAD R6, R244.reuse, 0x6, RZ ;  /* 0x00000006f4067824 */ /* 0x040fe400078e02ff */
[----:B------:R2:W-:Y:S04]  /*6cc0*/  LDGSTS.E [R3+0x5600], desc[UR28][R30.64], !P6 ;  /* 0x056000001e037fae */ /* 0x0005e8000f1a101c */
[----:B------:R1:W-:Y:S04]  /*6cd0*/  LDGSTS.E [R3+0x5680], desc[UR28][R28.64], !P6 ;  /* 0x056800001c037fae */ /* 0x0003e8000f1a101c */
[----:B------:R1:W-:Y:S04]  /*6ce0*/  LDGSTS.E [R3+0x5700], desc[UR28][R26.64], !P6 ;  /* 0x057000001a037fae */ /* 0x0003e8000f1a101c */
[----:B------:R1:W-:Y:S01]  /*6cf0*/  LDGSTS.E [R3+0x5780], desc[UR28][R24.64], !P6 ;  /* 0x0578000018037fae */ /* 0x0003e2000f1a101c */
[----:B------:R-:W-:Y:S01]  /*6d00*/  ISETP.GE.U32.AND P6, PT, R5, 0x7fffffd2, PT ;  /* 0x7fffffd20500780c */ /* 0x000fe20003fc6070 */
[----:B------:R-:W-:-:S02]  /*6d10*/  IMAD.SHL.U32 R5, R244, 0x2, RZ ;  /* 0x00000002f4057824 */ /* 0x000fc400078e00ff */
[----:B------:R-:W-:Y:S04]  /*6d20*/  LDGSTS.E [R3+0x6400], desc[UR28][R180.64], !P3 ;  /* 0x06400000b4037fae */ /* 0x000fe8000d9a101c */
[----:B------:R-:W-:Y:S04]  /*6d30*/  LDGSTS.E [R3+0x6480], desc[UR28][R182.64], !P3 ;  /* 0x06480000b6037fae */ /* 0x000fe8000d9a101c */
[----:B------:R-:W-:Y:S04]  /*6d40*/  LDGSTS.E [R3+0x6500], desc[UR28][R184.64], !P3 ;  /* 0x06500000b8037fae */ /* 0x000fe8000d9a101c */
[----:B------:R-:W-:Y:S04]  /*6d50*/  LDGSTS.E [R3+0x6580], desc[UR28][R186.64], !P3 ;  /* 0x06580000ba037fae */ /* 0x000fe8000d9a101c */
[----:B------:R-:W-:Y:S04]  /*6d60*/  LDGSTS.E [R3+0x6600], desc[UR28][R188.64], !P3 ;  /* 0x06600000bc037fae */ /* 0x000fe8000d9a101c */
[----:B------:R-:W-:Y:S04]  /*6d70*/  LDGSTS.E [R3+0x6680], desc[UR28][R190.64], !P3 ;  /* 0x06680000be037fae */ /* 0x000fe8000d9a101c */
[----:B------:R-:W-:Y:S04]  /*6d80*/  LDGSTS.E [R3+0x6700], desc[UR28][R192.64], !P3 ;  /* 0x06700000c0037fae */ /* 0x000fe8000d9a101c */
[----:B------:R-:W-:Y:S01]  /*6d90*/  LDGSTS.E [R3+0x6780], desc[UR28][R194.64], !P3 ;  /* 0x06780000c2037fae */ /* 0x000fe2000d9a101c */
[----:B------:R-:W-:Y:S01]  /*6da0*/  ISETP.GE.U32.AND P3, PT, R4, 0x7fffffce, PT ;  /* 0x7fffffce0400780c */ /* 0x000fe20003f66070 */
[----:B------:R-:W-:-:S02]  /*6db0*/  VIADD R4, R196, 0xffffffe9 ;  /* 0xffffffe9c4047836 */ /* 0x000fc40000000000 */
[C---:B------:R-:W-:Y:S01]  /*6dc0*/  IMAD.WIDE R196, R210.reuse, 0x4, R8 ;  /* 0x00000004d2c47825 */ /* 0x040fe200078e0208 */
[----:B------:R3:W-:Y:S03]  /*6dd0*/  STL.64 [R1+0x88], R38 ;  /* 0x0000882601007387 */ /* 0x0007e60000100a00 */
[----:B------:R-:W-:Y:S01]  /*6de0*/  IMAD.WIDE R210, R210, 0x4, R22 ;  /* 0x00000004d2d27825 */ /* 0x000fe200078e0216 */
[----:B------:R-:W-:Y:S04]  /*6df0*/  LDGSTS.E [R3+0x7400], desc[UR28][R196.64], !P1 ;  /* 0x07400000c4037fae */ /* 0x000fe8000c9a101c */
[----:B------:R-:W-:Y:S04]  /*6e00*/  LDGSTS.E [R3+0x7480], desc[UR28][R198.64], !P1 ;  /* 0x07480000c6037fae */ /* 0x000fe8000c9a101c */
[----:B------:R-:W-:Y:S01]  /*6e10*/  LDGSTS.E [R3+0x7500], desc[UR28][R200.64], !P1 ;  /* 0x07500000c8037fae */ /* 0x000fe2000c9a101c */
[----:B---3--:R-:W-:-:S03]  /*6e20*/  IMAD.WIDE R38, R5, 0x4, R8 ;  /* 0x0000000405267825 */ /* 0x008fc600078e0208 */
[----:B------:R-:W-:Y:S04]  /*6e30*/  LDGSTS.E [R3+0x7580], desc[UR28][R202.64], !P1 ;  /* 0x07580000ca037fae */ /* 0x000fe8000c9a101c */
[----:B------:R-:W-:Y:S04]  /*6e40*/  LDGSTS.E [R3+0x7600], desc[UR28][R204.64], !P1 ;  /* 0x07600000cc037fae */ /* 0x000fe8000c9a101c */
[----:B------:R-:W-:Y:S04]  /*6e50*/  LDGSTS.E [R3+0x7680], desc[UR28][R206.64], !P1 ;  /* 0x07680000ce037fae */ /* 0x000fe8000c9a101c */
[----:B------:R-:W-:Y:S04]  /*6e60*/  LDGSTS.E [R3+0x7700], desc[UR28][R208.64], !P1 ;  /* 0x07700000d0037fae */ /* 0x000fe8000c9a101c */
[----:B------:R-:W-:Y:S01]  /*6e70*/  LDGSTS.E [R3+0x7780], desc[UR28][R210.64], !P1 ;  /* 0x07780000d2037fae */ /* 0x000fe2000c9a101c */
[----:B------:R-:W-:-:S02]  /*6e80*/  ISETP.GE.U32.AND P1, PT, R4, 0x7fffffca, PT ;  /* 0x7fffffca0400780c */ /* 0x000fc40003f26070 */
[----:B------:R-:W-:Y:S01]  /*6e90*/  LOP3.LUT R4, R0, 0x40, RZ, 0x3c, !PT ;  /* 0x0000004000047812 */ /* 0x000fe200078e3cff */
[----:B------:R4:W-:Y:S03]  /*6ea0*/  STL.64 [R1+0x80], R36 ;  /* 0x0000802401007387 */ /* 0x0009e60000100a00 */
[----:B------:R-:W-:Y:S01]  /*6eb0*/  IADD3 R4, PT, PT, R4, UR5, RZ ;  /* 0x0000000504047c10 */ /* 0x000fe2000fffe0ff */
[----:B------:R5:W-:Y:S04]  /*6ec0*/  STL.64 [R1+0x78], R34 ;  /* 0x0000782201007387 */ /* 0x000be80000100a00 */
[----:B------:R1:W-:Y:S01]  /*6ed0*/  STL.64 [R1+0x70], R32 ;  /* 0x0000702001007387 */ /* 0x0003e20000100a00 */
[----:B----4-:R-:W-:-:S03]  /*6ee0*/  IMAD.WIDE R36, R5, 0x4, R10 ;  /* 0x0000000405247825 */ /* 0x010fc600078e020a */
[----:B------:R2:W-:Y:S01]  /*6ef0*/  STL.64 [R1+0x68], R30 ;  /* 0x0000681e01007387 */ /* 0x0005e20000100a00 */
[----:B-----5:R-:W-:-:S03]  /*6f00*/  IMAD.WIDE R34, R5, 0x4, R12 ;  /* 0x0000000405227825 */ /* 0x020fc600078e020c */
[----:B------:R3:W-:Y:S01]  /*6f10*/  STL.64 [R1+0x60], R28 ;  /* 0x0000601c01007387 */ /* 0x0007e20000100a00 */
[----:B-1----:R-:W-:-:S03]  /*6f20*/  IMAD.WIDE R32, R5, 0x4, R14 ;  /* 0x0000000405207825 */ /* 0x002fc600078e020e */
[----:B------:R1:W-:Y:S01]  /*6f30*/  STL.64 [R1+0x58], R26 ;  /* 0x0000581a01007387 */ /* 0x0003e20000100a00 */
[----:B--2---:R-:W-:-:S03]  /*6f40*/  IMAD.WIDE R30, R5, 0x4, R16 ;  /* 0x00000004051e7825 */ /* 0x004fc600078e0210 */
[----:B------:R2:W-:Y:S01]  /*6f50*/  LDGSTS.E [R4+0x800], desc[UR28][R38.64], !P2 ;  /* 0x0080000026047fae */ /* 0x0005e2000d1a101c */
[----:B---3--:R-:W-:-:S03]  /*6f60*/  IMAD.WIDE R28, R5, 0x4, R18 ;  /* 0x00000004051c7825 */ /* 0x008fc600078e0212 */
[----:B------:R3:W-:Y:S01]  /*6f70*/  STL.64 [R1+0x50], R24 ;  /* 0x0000501801007387 */ /* 0x0007e20000100a00 */
[----:B-1----:R-:W-:-:S03]  /*6f80*/  IMAD.WIDE R26, R5, 0x4, R20 ;  /* 0x00000004051a7825 */ /* 0x002fc600078e0214 */
[----:B------:R1:W-:Y:S04]  /*6f90*/  LDGSTS.E [R4+0x880], desc[UR28][R36.64], !P2 ;  /* 0x0088000024047fae */ /* 0x0003e8000d1a101c */
[----:B------:R2:W-:Y:S01]  /*6fa0*/  STL.64 [R1+0x410], R38 ;  /* 0x0004102601007387 */ /* 0x0005e20000100a00 */
[----:B---3--:R-:W-:-:S03]  /*6fb0*/  IMAD.WIDE R24, R5, 0x4, R22 ;  /* 0x0000000405187825 */ /* 0x008fc600078e0216 */
[----:B------:R3:W-:Y:S01]  /*6fc0*/  LDGSTS.E [R4+0x900], desc[UR28][R34.64], !P2 ;  /* 0x0090000022047fae */ /* 0x0007e2000d1a101c */
[----:B------:R-:W-:-:S03]  /*6fd0*/  VIADD R5, R212, 0xffffffe1 ;  /* 0xffffffe1d4057836 */ /* 0x000fc60000000000 */
[----:B------:R1:W-:Y:S01]  /*6fe0*/  STL.64 [R1+0x408], R36 ;  /* 0x0004082401007387 */ /* 0x0003e20000100a00 */
[----:B------:R-:W4:Y:S01]  /*6ff0*/  LDC R212, c[0x0][0x3a0] ;  /* 0x0000e800ffd47b82 */ /* 0x000f220000000800 */
[C---:B--2---:R-:W-:Y:S02]  /*7000*/  IMAD.WIDE R38, R6.reuse, 0x4, R8 ;  /* 0x0000000406267825 */ /* 0x044fe400078e0208 */
        /* <DEDUP_REMOVED lines=12> */
[C---:B-----5:R-:W-:Y:S01]  /*70d0*/  IMAD.WIDE R30, R6.reuse, 0x4, R16 ;  /* 0x00000004061e7825 */ /* 0x060fe200078e0210 */
[----:B------:R-:W-:Y:S02]  /*70e0*/  ISETP.GE.U32.AND P2, PT, R7, 0x7fffffc6, PT ;  /* 0x7fffffc60700780c */ /* 0x000fe40003f46070 */
[----:B------:R3:W-:Y:S01]  /*70f0*/  STL.64 [R1+0x3e0], R26 ;  /* 0x0003e01a01007387 */ /* 0x0007e20000100a00 */
[----:B------:R-:W-:Y:S02]  /*7100*/  VIADD R7, R213, 0xfffffffc ;  /* 0xfffffffcd5077836 */ /* 0x000fe40000000000 */
[----:B------:R-:W5:Y:S01]  /*7110*/  LDC R213, c[0x0][0x3a0] ;  /* 0x0000e800ffd57b82 */ /* 0x000f620000000800 */
[C---:B-1----:R-:W-:Y:S01]  /*7120*/  IMAD.WIDE R28, R6.reuse, 0x4, R18 ;  /* 0x00000004061c7825 */ /* 0x042fe200078e0212 */
[----:B------:R1:W-:Y:S04]  /*7130*/  LDGSTS.E [R4+0x1800], desc[UR28][R38.64], !P4 ;  /* 0x0180000026047fae */ /* 0x0003e8000e1a101c */
[----:B------:R2:W-:Y:S01]  /*7140*/  STL.64 [R1+0x3d8], R24 ;  /* 0x0003d81801007387 */ /* 0x0005e20000100a00 */
[----:B---3--:R-:W-:-:S03]  /*7150*/  IMAD.WIDE R26, R6, 0x4, R20 ;  /* 0x00000004061a7825 */ /* 0x008fc600078e0214 */
[----:B------:R3:W-:Y:S04]  /*7160*/  LDGSTS.E [R4+0x1880], desc[UR28][R36.64], !P4 ;  /* 0x0188000024047fae */ /* 0x0007e8000e1a101c */
[----:B------:R1:W-:Y:S01]  /*7170*/  LDGSTS.E [R4+0x1900], desc[UR28][R34.64], !P4 ;  /* 0x0190000022047fae */ /* 0x0003e2000e1a101c */
[----:B--2---:R-:W-:-:S03]  /*7180*/  IMAD.WIDE R24, R6, 0x4, R22 ;  /* 0x0000000406187825 */ /* 0x004fc600078e0216 */
        /* <DEDUP_REMOVED lines=11> */
[----:B-1----:R-:W-:-:S03]  /*7240*/  IMAD.WIDE R38, R5, 0x4, R8 ;  /* 0x0000000405267825 */ /* 0x002fc600078e0208 */
[----:B------:R1:W-:Y:S01]  /*7250*/  STL.64 [R1+0x330], R32 ;  /* 0x0003302001007387 */ /* 0x0003e20000100a00 */
[----:B---3--:R-:W-:-:S03]  /*7260*/  IMAD.WIDE R36, R5, 0x4, R10 ;  /* 0x0000000405247825 */ /* 0x008fc600078e020a */
[----:B------:R3:W-:Y:S01]  /*7270*/  STL.64 [R1+0x328], R30 ;  /* 0x0003281e01007387 */ /* 0x0007e20000100a00 */
[----:B--2---:R-:W-:-:S03]  /*7280*/  IMAD.WIDE R34, R5, 0x4, R12 ;  /* 0x0000000405227825 */ /* 0x004fc600078e020c */
[----:B------:R2:W-:Y:S01]  /*7290*/  STL.64 [R1+0x320], R28 ;  /* 0x0003201c01007387 */ /* 0x0005e20000100a00 */
[----:B-1----:R-:W-:-:S03]  /*72a0*/  IMAD.WIDE R32, R5, 0x4, R14 ;  /* 0x0000000405207825 */ /* 0x002fc600078e020e */
[----:B------:R1:W-:Y:S01]  /*72b0*/  STL.64 [R1+0x318], R26 ;  /* 0x0003181a01007387 */ /* 0x0003e20000100a00 */
[----:B---3--:R-:W-:-:S03]  /*72c0*/  IMAD.WIDE R30, R5, 0x4, R16 ;  /* 0x00000004051e7825 */ /* 0x008fc600078e0210 */
[----:B------:R3:W-:Y:S01]  /*72d0*/  LDGSTS.E [R4+0x2800], desc[UR28][R38.64], !P5 ;  /* 0x0280000026047fae */ /* 0x0007e2000e9a101c */
[----:B--2---:R-:W-:-:S03]  /*72e0*/  IMAD.WIDE R28, R5, 0x4, R18 ;  /* 0x00000004051c7825 */ /* 0x004fc600078e0212 */
[----:B------:R2:W-:Y:S01]  /*72f0*/  STL.64 [R1+0x310], R24 ;  /* 0x0003101801007387 */ /* 0x0005e20000100a00 */
[----:B-1----:R-:W-:-:S03]  /*7300*/  IMAD.WIDE R26, R5, 0x4, R20 ;  /* 0x00000004051a7825 */ /* 0x002fc600078e0214 */
[----:B------:R1:W-:Y:S04]  /*7310*/  LDGSTS.E [R4+0x2880], desc[UR28][R36.64], !P5 ;  /* 0x0288000024047fae */ /* 0x0003e8000e9a101c */
[----:B------:R3:W-:Y:S01]  /*7320*/  STL.64 [R1+0x288], R38 ;  /* 0x0002882601007387 */ /* 0x0007e20000100a00 */
[----:B--2---:R-:W-:-:S03]  /*7330*/  IMAD.WIDE R24, R5, 0x4, R22 ;  /* 0x0000000405187825 */ /* 0x004fc600078e0216 */
[----:B------:R2:W-:Y:S01]  /*7340*/  LDGSTS.E [R4+0x2900], desc[UR28][R34.64], !P5 ;  /* 0x0290000022047fae */ /* 0x0005e2000e9a101c */
[----:B------:R-:W-:-:S03]  /*7350*/  VIADD R5, R214, 0xfffffff8 ;  /* 0xfffffff8d6057836 */ /* 0x000fc60000000000 */
[----:B------:R1:W-:Y:S01]  /*7360*/  STL.64 [R1+0x280], R36 ;  /* 0x0002802401007387 */ /* 0x0003e20000100a00 */
[----:B------:R-:W5:Y:S03]  /*7370*/  LDC R214, c[0x0][0x3a0] ;  /* 0x0000e800ffd67b82 */ /* 0x000f660000000800 */
[----:B------:R2:W-:Y:S01]  /*7380*/  LDGSTS.E [R4+0x2980], desc[UR28][R32.64], !P5 ;  /* 0x0298000020047fae */ /* 0x0005e2000e9a101c */
[----:B---3--:R-:W-:-:S03]  /*7390*/  IMAD.WIDE R38, R6, 0x4, R8 ;  /* 0x0000000406267825 */ /* 0x008fc600078e0208 */
[----:B------:R2:W-:Y:S04]  /*73a0*/  STL.64 [R1+0x278], R34 ;  /* 0x0002782201007387 */ /* 0x0005e80000100a00 */
[----:B------:R3:W-:Y:S01]  /*73b0*/  LDGSTS.E [R4+0x2a00], desc[UR28][R30.64], !P5 ;  /* 0x02a000001e047fae */ /* 0x0007e2000e9a101c */
[----:B-1----:R-:W-:-:S03]  /*73c0*/  IMAD.WIDE R36, R6, 0x4, R10 ;  /* 0x0000000406247825 */ /* 0x002fc600078e020a */
        /* <DEDUP_REMOVED lines=8> */
[----:B---3--:R-:W-:Y:S01]  /*7450*/  IMAD.WIDE R30, R6, 0x4, R16 ;  /* 0x00000004061e7825 */ /* 0x008fe200078e0210 */
[----:B------:R-:W-:Y:S02]  /*7460*/  ISETP.GE.U32.AND P5, PT, R7, 0x7fffffdd, PT ;  /* 0x7fffffdd0700780c */ /* 0x000fe40003fa6070 */
[----:B------:R2:W-:Y:S01]  /*7470*/  STL.64 [R1+0x258], R26 ;  /* 0x0002581a01007387 */ /* 0x0005e20000100a00 */
[----:B----4-:R-:W-:Y:S01]  /*7480*/  IADD3 R7, PT, PT, R212, -0xc, RZ ;  /* 0xfffffff4d4077810 */ /* 0x010fe20007ffe0ff */
[----:B-1----:R-:W-:-:S02]  /*7490*/  IMAD.WIDE R28, R6, 0x4, R18 ;  /* 0x00000004061c7825 */ /* 0x002fc400078e0212 */
[----:B------:R1:W-:Y:S04]  /*74a0*/  LDGSTS.E [R4+0x3800], desc[UR28][R38.64], !P6 ;  /* 0x0380000026047fae */ /* 0x0003e8000f1a101c */
[----:B------:R3:W-:Y:S01]  /*74b0*/  STL.64 [R1+0x250], R24 ;  /* 0x0002501801007387 */ /* 0x0007e20000100a00 */
[----:B--2---:R-:W-:-:S03]  /*74c0*/  IMAD.WIDE R26, R6, 0x4, R20 ;  /* 0x00000004061a7825 */ /* 0x004fc600078e0214 */
[----:B------:R2:W-:Y:S04]  /*74d0*/  LDGSTS.E [R4+0x3880], desc[UR28][R36.64], !P6 ;  /* 0x0388000024047fae */ /* 0x0005e8000f1a101c */
[----:B------:R4:W-:Y:S01]  /*74e0*/  LDGSTS.E [R4+0x3900], desc[UR28][R34.64], !P6 ;  /* 0x0390000022047fae */ /* 0x0009e2000f1a101c */
[----:B---3--:R-:W-:-:S03]  /*74f0*/  IMAD.WIDE R24, R6, 0x4, R22 ;  /* 0x0000000406187825 */ /* 0x008fc600078e0216 */
        /* <DEDUP_REMOVED lines=13> */
[----:B--2---:R-:W-:-:S03]  /*75d0*/  IMAD.WIDE R36, R5, 0x4, R10 ;  /* 0x0000000405247825 */ /* 0x004fc600078e020a */
[----:B------:R1:W-:Y:S01]  /*75e0*/  STL.64 [R1+0x1a8], R30 ;  /* 0x0001a81e01007387 */ /* 0x0003e20000100a00 */
[----:B----4-:R-:W-:-:S03]  /*75f0*/  IMAD.WIDE R34, R5, 0x4, R12 ;  /* 0x0000000405227825 */ /* 0x010fc600078e020c */
[----:B------:R2:W-:Y:S01]  /*7600*/  STL.64 [R1+0x1a0], R28 ;  /* 0x0001a01c01007387 */ /* 0x0005e20000100a00 */
[----:B---3--:R-:W-:-:S03]  /*7610*/  IMAD.WIDE R32, R5, 0x4, R14 ;  /* 0x0000000405207825 */ /* 0x008fc600078e020e */
[----:B------:R3:W-:Y:S01]  /*7620*/  STL.64 [R1+0x198], R26 ;  /* 0x0001981a01007387 */ /* 0x0007e20000100a00 */
[----:B-1----:R-:W-:-:S03]  /*7630*/  IMAD.WIDE R30, R5, 0x4, R16 ;  /* 0x00000004051e7825 */ /* 0x002fc600078e0210 */
[----:B------:R1:W-:Y:S01]  /*7640*/  LDGSTS.E [R4+0x4800], desc[UR28][R38.64], !P3 ;  /* 0x0480000026047fae */ /* 0x0003e2000d9a101c */
[----:B--2---:R-:W-:-:S03]  /*7650*/  IMAD.WIDE R28, R5, 0x4, R18 ;  /* 0x00000004051c7825 */ /* 0x004fc600078e0212 */
[----:B------:R2:W-:Y:S01]  /*7660*/  STL.64 [R1+0x190], R24 ;  /* 0x0001901801007387 */ /* 0x0005e20000100a00 */
[----:B---3--:R-:W-:-:S03]  /*7670*/  IMAD.WIDE R26, R5, 0x4, R20 ;  /* 0x00000004051a7825 */ /* 0x008fc600078e0214 */
[----:B------:R3:W-:Y:S04]  /*7680*/  LDGSTS.E [R4+0x4880], desc[UR28][R36.64], !P3 ;  /* 0x0488000024047fae */ /* 0x0007e8000d9a101c */
[----:B------:R1:W-:Y:S01]  /*7690*/  STL.64 [R1+0x108], R38 ;  /* 0x0001082601007387 */ /* 0x0003e20000100a00 */
[----:B--2---:R-:W-:-:S03]  /*76a0*/  IMAD.WIDE R24, R5, 0x4, R22 ;  /* 0x0000000405187825 */ /* 0x004fc600078e0216 */
[----:B------:R2:W-:Y:S01]  /*76b0*/  LDGSTS.E [R4+0x4900], desc[UR28][R34.64], !P3 ;  /* 0x0490000022047fae */ /* 0x0005e2000d9a101c */
[----:B-----5:R-:W-:-:S03]  /*76c0*/  VIADD R5, R213, 0xfffffff0 ;  /* 0xfffffff0d5057836 */ /* 0x020fc60000000000 */
[----:B------:R3:W-:Y:S01]  /*76d0*/  STL.64 [R1+0x100], R36 ;  /* 0x0001002401007387 */ /* 0x0007e20000100a00 */
[----:B------:R-:W-:-:S03]  /*76e0*/  IMAD.WIDE R212, R226, 0x4, R8 ;  /* 0x00000004e2d47825 */ /* 0x000fc600078e0208 */
        /* <DEDUP_REMOVED lines=10> */
[----:B----4-:R-:W-:-:S03]  /*7790*/  IMAD.WIDE R32, R6, 0x4, R14 ;  /* 0x0000000406207825 */ /* 0x010fc600078e020e */
[----:B------:R3:W-:Y:S04]  /*77a0*/  STL.64 [R1+0xe0], R28 ;  /* 0x0000e01c01007387 */ /* 0x0007e80000100a00 */
[----:B------:R4:W-:Y:S01]  /*77b0*/  LDGSTS.E [R4+0x4b80], desc[UR28][R24.64], !P3 ;  /* 0x04b8000018047fae */ /* 0x0009e2000d9a101c */
[C---:B-1----:R-:W-:Y:S01]  /*77c0*/  IMAD.WIDE R30, R6.reuse, 0x4, R16 ;  /* 0x00000004061e7825 */ /* 0x042fe200078e0210 */
[----:B------:R-:W-:Y:S02]  /*77d0*/  ISETP.GE.U32.AND P3, PT, R7, 0x7fffffd5, PT ;  /* 0x7fffffd50700780c */ /* 0x000fe40003f66070 */
[----:B------:R2:W-:Y:S01]  /*77e0*/  STL.64 [R1+0xd8], R26 ;  /* 0x0000d81a01007387 */ /* 0x0005e20000100a00 */
[----:B------:R-:W1:Y:S01]  /*77f0*/  LDC R7, c[0x0][0x3a0] ;  /* 0x0000e800ff077b82 */ /* 0x000e620000000800 */
[----:B---3--:R-:W-:-:S02]  /*7800*/  IMAD.WIDE R28, R6, 0x4, R18 ;  /* 0x00000004061c7825 */ /* 0x008fc400078e0212 */
[----:B------:R3:W-:Y:S04]  /*7810*/  LDGSTS.E [R4+0x5800], desc[UR28][R38.64], !P1 ;  /* 0x0580000026047fae */ /* 0x0007e8000c9a101c */
[----:B------:R4:W-:Y:S01]  /*7820*/  STL.64 [R1+0xd0], R24 ;  /* 0x0000d01801007387 */ /* 0x0009e20000100a00 */
[----:B--2---:R-:W-:-:S03]  /*7830*/  IMAD.WIDE R26, R6, 0x4, R20 ;  /* 0x00000004061a7825 */ /* 0x004fc600078e0214 */
[----:B------:R2:W-:Y:S04]  /*7840*/  LDGSTS.E [R4+0x5880], desc[UR28][R36.64], !P1 ;  /* 0x0588000024047fae */ /* 0x0005e8000c9a101c */
[----:B------:R5:W-:Y:S01]  /*7850*/  LDGSTS.E [R4+0x5900], desc[UR28][R34.64], !P1 ;  /* 0x0590000022047fae */ /* 0x000be2000c9a101c */
[----:B----4-:R-:W-:-:S03]  /*7860*/  IMAD.WIDE R24, R6, 0x4, R22 ;  /* 0x0000000406187825 */ /* 0x010fc600078e0216 */
[----:B------:R4:W-:Y:S01]  /*7870*/  LDGSTS.E [R4+0x5980], desc[UR28][R32.64], !P1 ;  /* 0x0598000020047fae */ /* 0x0009e2000c9a101c */
[----:B------:R-:W-:-:S03]  /*7880*/  IMAD R6, R244, 0x3, RZ ;  /* 0x00000003f4067824 */ /* 0x000fc600078e02ff */
[----:B------:R1:W-:Y:S04]  /*7890*/  LDGSTS.E [R4+0x5a00], desc[UR28][R30.64], !P1 ;  /* 0x05a000001e047fae */ /* 0x0003e8000c9a101c */
[----:B------:R1:W-:Y:S04]  /*78a0*/  LDGSTS.E [R4+0x5a80], desc[UR28][R28.64], !P1 ;  /* 0x05a800001c047fae */ /* 0x0003e8000c9a101c */
[----:B------:R1:W-:Y:S04]  /*78b0*/  LDGSTS.E [R4+0x5b00], desc[UR28][R26.64], !P1 ;  /* 0x05b000001a047fae */ /* 0x0003e8000c9a101c */
[----:B------:R1:W-:Y:S01]  /*78c0*/  LDGSTS.E [R4+0x5b80], desc[UR28][R24.64], !P1 ;  /* 0x05b8000018047fae */ /* 0x0003e2000c9a101c */
[----:B------:R-:W-:Y:S01]  /*78d0*/  ISETP.GE.U32.AND P1, PT, R5, 0x7fffffd1, PT ;  /* 0x7fffffd10500780c */ /* 0x000fe20003f26070 */
[----:B------:R-:W-:-:S02]  /*78e0*/  VIADD R5, R214, 0xffffffec ;  /* 0xffffffecd6057836 */ /* 0x000fc40000000000 */
[C---:B------:R-:W-:Y:S01]  /*78f0*/  IMAD.WIDE R214, R226.reuse, 0x4, R10 ;  /* 0x00000004e2d67825 */ /* 0x040fe200078e020a */
[----:B------:R-:W-:Y:S03]  /*7900*/  LDGSTS.E [R4+0x6800], desc[UR28][R212.64], !P2 ;  /* 0x06800000d4047fae */ /* 0x000fe6000d1a101c */
[----:B------:R-:W-:Y:S01]  /*7910*/  IMAD.WIDE R226, R226, 0x4, R22 ;  /* 0x00000004e2e27825 */ /* 0x000fe200078e0216 */
        /* <DEDUP_REMOVED lines=8> */
[----:B-1----:R-:W-:Y:S01]  /*79a0*/  VIADD R5, R7, 0xffffffe8 ;  /* 0xffffffe807057836 */ /* 0x002fe20000000000 */
[----:B------:R-:W-:Y:S01]  /*79b0*/  IADD3 R7, PT, PT, R245, -0x1c, RZ ;  /* 0xffffffe4f5077810 */ /* 0x000fe20007ffe0ff */
[----:B------:R-:W-:Y:S01]  /*79c0*/  LDGSTS.E [R4+0x7800], desc[UR28][R228.64], !P4 ;  /* 0x07800000e4047fae */ /* 0x000fe2000e1a101c */
[----:B------:R-:W-:-:S02]  /*79d0*/  VIADD R245, R246, 0xffffffe0 ;  /* 0xffffffe0f6f57836 */ /* 0x000fc40000000000 */
[----:B------:R-:W-:Y:S01]  /*79e0*/  IMAD R246, R244, 0x1b, RZ ;  /* 0x0000001bf4f67824 */ /* 0x000fe200078e02ff */
[----:B------:R-:W-:Y:S03]  /*79f0*/  LDGSTS.E [R4+0x7880], desc[UR28][R230.64], !P4 ;  /* 0x07880000e6047fae */ /* 0x000fe6000e1a101c */
[C---:B------:R-:W-:Y:S01]  /*7a00*/  IMAD.WIDE R52, R246.reuse, 0x4, R8 ;  /* 0x00000004f6347825 */ /* 0x040fe200078e0208 */
        /* <DEDUP_REMOVED lines=9> */
[----:B------:R-:W-:Y:S01]  /*7aa0*/  IMAD.WIDE R42, R246, 0x4, R18 ;  /* 0x00000004f62a7825 */ /* 0x000fe200078e0212 */
[----:B------:R-:W-:Y:S01]  /*7ab0*/  LDGSTS.E [R4+0x7b80], desc[UR28][R242.64], !P4 ;  /* 0x07b80000f2047fae */ /* 0x000fe2000e1a101c */
[----:B------:R-:W-:-:S02]  /*7ac0*/  ISETP.GE.U32.AND P4, PT, R5, 0x7fffffc9, PT ;  /* 0x7fffffc90500780c */ /* 0x000fc40003f86070 */
[----:B------:R-:W-:Y:S01]  /*7ad0*/  LOP3.LUT R5, R0, 0x60, RZ, 0x3c, !PT ;  /* 0x0000006000057812 */ /* 0x000fe200078e3cff */
[----:B------:R3:W-:Y:S01]  /*7ae0*/  STL.64 [R1+0x48], R38 ;  /* 0x0000482601007387 */ /* 0x0007e20000100a00 */
[----:B------:R-:W-:Y:S01]  /*7af0*/  IMAD.WIDE R40, R246, 0x4, R20 ;  /* 0x00000004f6287825 */ /* 0x000fe200078e0214 */
[----:B------:R-:W-:Y:S02]  /*7b00*/  LOP3.LUT R0, R0, 0x70, RZ, 0x3c, !PT ;  /* 0x0000007000007812 */ /* 0x000fe400078e3cff */
[----:B------:R2:W-:Y:S01]  /*7b10*/  STL.64 [R1+0x40], R36 ;  /* 0x0000402401007387 */ /* 0x0005e20000100a00 */
[----:B------:R-:W-:Y:S01]  /*7b20*/  VIADD R5, R5, UR5 ;  /* 0x0000000505057c36 */ /* 0x000fe20008000000 */
[----:B------:R-:W-:Y:S02]  /*7b30*/  IADD3 R0, PT, PT, R0, UR5, RZ ;  /* 0x0000000500007c10 */ /* 0x000fe4000fffe0ff */
[----:B------:R5:W-:Y:S04]  /*7b40*/  STL.64 [R1+0x38], R34 ;  /* 0x0000382201007387 */ /* 0x000be80000100a00 */
[----:B------:R4:W-:Y:S01]  /*7b50*/  STL.64 [R1+0x30], R32 ;  /* 0x0000302001007387 */ /* 0x0009e20000100a00 */
[----:B---3--:R-:W-:-:S03]  /*7b60*/  IMAD.WIDE R38, R6, 0x4, R8 ;  /* 0x0000000406267825 */ /* 0x008fc600078e0208 */
[----:B------:R1:W-:Y:S01]  /*7b70*/  STL.64 [R1+0x28], R30 ;  /* 0x0000281e01007387 */ /* 0x0003e20000100a00 */
[----:B--2---:R-:W-:-:S03]  /*7b80*/  IMAD.WIDE R36, R6, 0x4, R10 ;  /* 0x0000000406247825 */ /* 0x004fc600078e020a */
[----:B------:R2:W-:Y:S01]  /*7b90*/  STL.64 [R1+0x20], R28 ;  /* 0x0000201c01007387 */ /* 0x0005e20000100a00 */
[----:B-----5:R-:W-:-:S03]  /*7ba0*/  IMAD.WIDE R34, R6, 0x4, R12 ;  /* 0x0000000406227825 */ /* 0x020fc600078e020c */
[----:B------:R3:W-:Y:S01]  /*7bb0*/  STL.64 [R1+0x18], R26 ;  /* 0x0000181a01007387 */ /* 0x0007e20000100a00 */
[----:B----4-:R-:W-:-:S03]  /*7bc0*/  IMAD.WIDE R32, R6, 0x4, R14 ;  /* 0x0000000406207825 */ /* 0x010fc600078e020e */
[----:B------:R4:W-:Y:S01]  /*7bd0*/  STL.64 [R1+0x10], R24 ;  /* 0x0000101801007387 */ /* 0x0009e20000100a00 */
[----:B-1----:R-:W-:-:S03]  /*7be0*/  IMAD.WIDE R30, R6, 0x4, R16 ;  /* 0x00000004061e7825 */ /* 0x002fc600078e0210 */
[----:B------:R1:W-:Y:S01]  /*7bf0*/  LDGSTS.E [R5+0xc00], desc[UR28][R38.64], !P5 ;  /* 0x00c0000026057fae */ /* 0x0003e2000e9a101c */
[----:B--2---:R-:W-:-:S03]  /*7c00*/  IMAD.WIDE R28, R6, 0x4, R18 ;  /* 0x00000004061c7825 */ /* 0x004fc600078e0212 */
[----:B------:R2:W-:Y:S01]  /*7c10*/  LDGSTS.E [R5+0xc80], desc[UR28][R36.64], !P5 ;  /* 0x00c8000024057fae */ /* 0x0005e2000e9a101c */
[----:B---3--:R-:W-:-:S03]  /*7c20*/  IMAD.WIDE R26, R6, 0x4, R20 ;  /* 0x00000004061a7825 */ /* 0x008fc600078e0214 */
[----:B------:R3:W-:Y:S01]  /*7c30*/  LDGSTS.E [R5+0xd00], desc[UR28][R34.64], !P5 ;  /* 0x00d0000022057fae */ /* 0x0007e2000e9a101c */
[----:B----4-:R-:W-:-:S03]  /*7c40*/  IMAD.WIDE R24, R6, 0x4, R22 ;  /* 0x0000000406187825 */ /* 0x010fc600078e0216 */
[----:B------:R4:W-:Y:S01]  /*7c50*/  LDGSTS.E [R5+0xd80], desc[UR28][R32.64], !P5 ;  /* 0x00d8000020057fae */ /* 0x0009e2000e9a101c */
[----:B------:R-:W-:-:S03]  /*7c60*/  IMAD R6, R244, 0x7, RZ ;  /* 0x00000007f4067824 */ /* 0x000fc600078e02ff */
[----:B------:R1:W-:Y:S04]  /*7c70*/  STL.64 [R1+0x3d0], R38 ;  /* 0x0003d02601007387 */ /* 0x0003e80000100a00 */
[----:B------:R5:W-:Y:S04]  /*7c80*/  LDGSTS.E [R5+0xe00], desc[UR28][R30.64], !P5 ;  /* 0x00e000001e057fae */ /* 0x000be8000e9a101c */
        /* <DEDUP_REMOVED lines=8> */
[----:B---3--:R-:W-:Y:S01]  /*7d10*/  IMAD.WIDE R34, R6, 0x4, R12 ;  /* 0x0000000406227825 */ /* 0x008fe200078e020c */
[----:B------:R-:W-:Y:S02]  /*7d20*/  ISETP.GE.U32.AND P5, PT, R7, 0x7fffffc5, PT ;  /* 0x7fffffc50700780c */ /* 0x000fe40003fa6070 */
[----:B------:R5:W-:Y:S01]  /*7d30*/  STL.64 [R1+0x4e8], R30 ;  /* 0x0004e81e01007387 */ /* 0x000be20000100a00 */
[----:B------:R-:W-:Y:S02]  /*7d40*/  IMAD R7, R244, 0xb, RZ ;  /* 0x0000000bf4077824 */ /* 0x000fe400078e02ff */
[C---:B----4-:R-:W-:Y:S01]  /*7d50*/  IMAD.WIDE R32, R6.reuse, 0x4, R14 ;  /* 0x0000000406207825 */ /* 0x050fe200078e020e */
[----:B------:R3:W-:Y:S04]  /*7d60*/  STL.64 [R1+0x4f0], R28 ;  /* 0x0004f01c01007387 */ /* 0x0007e80000100a00 */
[----:B------:R1:W-:Y:S01]  /*7d70*/  STL.64 [R1+0x4f8], R26 ;  /* 0x0004f81a01007387 */ /* 0x0003e20000100a00 */
[----:B-----5:R-:W-:-:S03]  /*7d80*/  IMAD.WIDE R30, R6, 0x4, R16 ;  /* 0x00000004061e7825 */ /* 0x020fc600078e0210 */
[----:B------:R4:W-:Y:S01]  /*7d90*/  LDGSTS.E [R5+0x1c00], desc[UR28][R38.64], !P6 ;  /* 0x01c0000026057fae */ /* 0x0009e2000f1a101c */
[----:B---3--:R-:W-:-:S03]  /*7da0*/  IMAD.WIDE R28, R6, 0x4, R18 ;  /* 0x00000004061c7825 */ /* 0x008fc600078e0212 */
[----:B------:R2:W-:Y:S01]  /*7db0*/  STL.64 [R1+0x500], R24 ;  /* 0x0005001801007387 */ /* 0x0005e20000100a00 */
[----:B-1----:R-:W-:-:S03]  /*7dc0*/  IMAD.WIDE R26, R6, 0x4, R20 ;  /* 0x00000004061a7825 */ /* 0x002fc600078e0214 */
[----:B------:R1:W-:Y:S04]  /*7dd0*/  LDGSTS.E [R5+0x1c80], desc[UR28][R36.64], !P6 ;  /* 0x01c8000024057fae */ /* 0x0003e8000f1a101c */
[----:B------:R4:W-:Y:S01]  /*7de0*/  STL.64 [R1+0x508], R38 ;  /* 0x0005082601007387 */ /* 0x0009e20000100a00 */
[----:B--2---:R-:W-:-:S03]  /*7df0*/  IMAD.WIDE R24, R6, 0x4, R22 ;  /* 0x0000000406187825 */ /* 0x004fc600078e0216 */
[----:B------:R2:W-:Y:S01]  /*7e00*/  LDGSTS.E [R5+0x1d00], desc[UR28][R34.64], !P6 ;  /* 0x01d0000022057fae */ /* 0x0005e2000f1a101c */
[----:B------:R-:W-:-:S03]  /*7e10*/  IMAD R6, R244, 0xf, RZ ;  /* 0x0000000ff4067824 */ /* 0x000fc600078e02ff */
[----:B------:R1:W-:Y:S01]  /*7e20*/  STL.64 [R1+0x518], R36 ;  /* 0x0005182401007387 */ /* 0x0003e20000100a00 */
[----:B----4-:R-:W-:-:S03]  /*7e30*/  IMAD.WIDE R38, R7, 0x4, R8 ;  /* 0x0000000407267825 */ /* 0x010fc600078e0208 */
[----:B------:R3:W-:Y:S01]  /*7e40*/  LDGSTS.E [R5+0x1d80], desc[UR28][R32.64], !P6 ;  /* 0x01d8000020057fae */ /* 0x0007e2000f1a101c */
[----:B------:R-:W-:-:S03]  /*7e50*/  IMAD.WIDE R100, R6, 0x4, R8 ;  /* 0x0000000406647825 */ /* 0x000fc600078e0208 */
[----:B------:R2:W-:Y:S01]  /*7e60*/  STL.64 [R1+0x520], R34 ;  /* 0x0005202201007387 */ /* 0x0005e20000100a00 */
[----:B------:R-:W-:-:S03]  /*7e70*/  IMAD.WIDE R98, R6, 0x4, R10 ;  /* 0x0000000406627825 */ /* 0x000fc600078e020a */
[----:B------:R4:W-:Y:S01]  /*7e80*/  LDGSTS.E [R5+0x1e00], desc[UR28][R30.64], !P6 ;  /* 0x01e000001e057fae */ /* 0x0009e2000f1a101c */
[----:B-1----:R-:W-:-:S03]  /*7e90*/  IMAD.WIDE R36, R7, 0x4, R10 ;  /* 0x0000000407247825 */ /* 0x002fc600078e020a */
[----:B------:R3:W-:Y:S01]  /*7ea0*/  STL.64 [R1+0x538], R32 ;  /* 0x0005382001007387 */ /* 0x0007e20000100a00 */
[----:B------:R-:W-:-:S03]  /*7eb0*/  IMAD.WIDE R96, R6, 0x4, R12 ;  /* 0x0000000406607825 */ /* 0x000fc600078e020c */
[----:B------:R1:W-:Y:S01]  /*7ec0*/  LDGSTS.E [R5+0x1e80], desc[UR28][R28.64], !P6 ;  /* 0x01e800001c057fae */ /* 0x0003e2000f1a101c */
[----:B--2---:R-:W-:-:S03]  /*7ed0*/  IMAD.WIDE R34, R7, 0x4, R12 ;  /* 0x0000000407227825 */ /* 0x004fc600078e020c */
[----:B------:R4:W-:Y:S01]  /*7ee0*/  STL.64 [R1+0x560], R30 ;  /* 0x0005601e01007387 */ /* 0x0009e20000100a00 */
[----:B------:R-:W-:-:S03]  /*7ef0*/  IMAD.WIDE R94, R6, 0x4, R14 ;  /* 0x00000004065e7825 */ /* 0x000fc600078e020e */
[----:B------:R2:W-:Y:S01]  /*7f00*/  LDGSTS.E [R5+0x1f00], desc[UR28][R26.64], !P6 ;  /* 0x01f000001a057fae */ /* 0x0005e2000f1a101c */
[----:B---3--:R-:W-:-:S03]  /*7f10*/  IMAD.WIDE R32, R7, 0x4, R14 ;  /* 0x0000000407207825 */ /* 0x008fc600078e020e */
[----:B------:R1:W-:Y:S01]  /*7f20*/  STL.64 [R1+0x5a0], R28 ;  /* 0x0005a01c01007387 */ /* 0x0003e20000100a00 */
[----:B------:R-:W-:-:S03]  /*7f30*/  IMAD.WIDE R92, R6, 0x4, R16 ;  /* 0x00000004065c7825 */ /* 0x000fc600078e0210 */
[----:B------:R3:W-:Y:S01]  /*7f40*/  LDGSTS.E [R5+0x1f80], desc[UR28][R24.64], !P6 ;  /* 0x01f8000018057fae */ /* 0x0007e2000f1a101c */
[----:B------:R-:W-:Y:S01]  /*7f50*/  ISETP.GE.U32.AND P6, PT, R245, 0x7fffffc1, PT ;  /* 0x7fffffc1f500780c */ /* 0x000fe20003fc6070 */
[C---:B----4-:R-:W-:Y:S02]  /*7f60*/  IMAD.WIDE R30, R7.reuse, 0x4, R16 ;  /* 0x00000004071e7825 */ /* 0x050fe400078e0210 */
[----:B------:R2:W-:Y:S02]  /*7f70*/  STL.64 [R1+0x600], R26 ;  /* 0x0006001a01007387 */ /* 0x0005e40000100a00 */
[--C-:B------:R-:W-:Y:S02]  /*7f80*/  IMAD.WIDE R90, R6, 0x4, R18.reuse ;  /* 0x00000004065a7825 */ /* 0x100fe400078e0212 */
[----:B------:R-:W-:Y:S02]  /*7f90*/  LDGSTS.E [R5+0x2c00], desc[UR28][R38.64], !P3 ;  /* 0x02c0000026057fae */ /* 0x000fe4000d9a101c */
[----:B-1----:R-:W-:-:S02]  /*7fa0*/  IMAD.WIDE R28, R7, 0x4, R18 ;  /* 0x00000004071c7825 */ /* 0x002fc400078e0212 */
[----:B------:R3:W-:Y:S02]  /*7fb0*/  STL.64 [R1+0x608], R24 ;  /* 0x0006081801007387 */ /* 0x0007e40000100a00 */
[C-C-:B------:R-:W-:Y:S02]  /*7fc0*/  IMAD.WIDE R88, R6.reuse, 0x4, R20.reuse ;  /* 0x0000000406587825 */ /* 0x140fe400078e0214 */
[----:B------:R1:W-:Y:S02]  /*7fd0*/  LDGSTS.E [R5+0x2c80], desc[UR28][R36.64], !P3 ;  /* 0x02c8000024057fae */ /* 0x0003e4000d9a101c */
[----:B--2---:R-:W-:Y:S02]  /*7fe0*/  IMAD.WIDE R26, R7, 0x4, R20 ;  /* 0x00000004071a7825 */ /* 0x004fe400078e0214 */
[----:B------:R2:W-:Y:S02]  /*7ff0*/  LDGSTS.E [R5+0x2d00], desc[UR28][R34.64], !P3 ;  /* 0x02d0000022057fae */ /* 0x0005e4000d9a101c */
[----:B------:R-:W-:-:S02]  /*8000*/  IMAD.WIDE R86, R6, 0x4, R22 ;  /* 0x0000000406567825 */ /* 0x000fc400078e0216 */
[----:B------:R-:W-:Y:S02]  /*8010*/  LDGSTS.E [R5+0x2d80], desc[UR28][R32.64], !P3 ;  /* 0x02d8000020057fae */ /* 0x000fe4000d9a101c */
[----:B---3--:R-:W-:Y:S02]  /*8020*/  IMAD.WIDE R24, R7, 0x4, R22 ;  /* 0x0000000407187825 */ /* 0x008fe400078e0216 */
[----:B------:R-:W-:Y:S02]  /*8030*/  LDGSTS.E [R5+0x2e00], desc[UR28][R30.64], !P3 ;  /* 0x02e000001e057fae */ /* 0x000fe4000d9a101c */
[----:B------:R-:W-:Y:S02]  /*8040*/  IMAD R7, R244, 0x13, RZ ;  /* 0x00000013f4077824 */ /* 0x000fe400078e02ff */
[----:B------:R-:W-:Y:S02]  /*8050*/  LDGSTS.E [R5+0x2e80], desc[UR28][R28.64], !P3 ;  /* 0x02e800001c057fae */ /* 0x000fe4000d9a101c */
[----:B------:R-:W-:-:S02]  /*8060*/  IMAD.WIDE R84, R7, 0x4, R8 ;  /* 0x0000000407547825 */ /* 0x000fc400078e0208 */
[----:B------:R-:W-:Y:S02]  /*8070*/  LDGSTS.E [R5+0x2f00], desc[UR28][R26.64], !P3 ;  /* 0x02f000001a057fae */ /* 0x000fe4000d9a101c */
[----:B------:R-:W-:Y:S02]  /*8080*/  IMAD.WIDE R82, R7, 0x4, R10 ;  /* 0x0000000407527825 */ /* 0x000fe400078e020a */
[----:B------:R3:W-:Y:S01]  /*8090*/  LDGSTS.E [R5+0x2f80], desc[UR28][R24.64], !P3 ;  /* 0x02f8000018057fae */ /* 0x0007e2000d9a101c */
[----:B------:R-:W-:Y:S01]  /*80a0*/  ISETP.GE.AND P3, PT, R247, R245, PT ;  /* 0x000000f5f700720c */ /* 0x000fe20003f66270 */
[C---:B------:R-:W-:Y:S02]  /*80b0*/  IMAD R245, R244.reuse, 0x17, RZ ;  /* 0x00000017f4f57824 */ /* 0x040fe400078e02ff */
[----:B------:R-:W-:Y:S01]  /*80c0*/  STL.64 [R1+0x648], R38 ;  /* 0x0006482601007387 */ /* 0x000fe20000100a00 */
[----:B------:R-:W-:Y:S01]  /*80d0*/  IMAD R244, R244, 0x1f, RZ ;  /* 0x0000001ff4f47824 */ /* 0x000fe200078e02ff */
[----:B------:R-:W-:Y:S01]  /*80e0*/  MOV R247, UR9 ;  /* 0x0000000900f77c02 */ /* 0x000fe20008000f00 */
[----:B------:R-:W-:Y:S01]  /*80f0*/  IMAD.WIDE R68, R245, 0x4, R8 ;  /* 0x00000004f5447825 */ /* 0x000fe200078e0208 */
[----:B------:R1:W-:Y:S03]  /*8100*/  STL.64 [R1+0x640], R36 ;  /* 0x0006402401007387 */ /* 0x0003e60000100a00 */
[C---:B------:R-:W-:Y:S01]  /*8110*/  IMAD.WIDE R80, R7.reuse, 0x4, R12 ;  /* 0x0000000407507825 */ /* 0x040fe200078e020c */
[----:B------:R2:W-:Y:S03]  /*8120*/  STL.64 [R1+0x638], R34 ;  /* 0x0006382201007387 */ /* 0x0005e60000100a00 */
[C---:B------:R-:W-:Y:S01]  /*8130*/  IMAD.WIDE R78, R7.reuse, 0x4, R14 ;  /* 0x00000004074e7825 */ /* 0x040fe200078e020e */
[----:B------:R-:W-:Y:S03]  /*8140*/  STL.64 [R1+0x630], R32 ;  /* 0x0006302001007387 */ /* 0x000fe60000100a00 */
[C---:B------:R-:W-:Y:S01]  /*8150*/  IMAD.WIDE R76, R7.reuse, 0x4, R16 ;  /* 0x00000004074c7825 */ /* 0x040fe200078e0210 */
[----:B------:R-:W-:Y:S03]  /*8160*/  STL.64 [R1+0x628], R30 ;  /* 0x0006281e01007387 */ /* 0x000fe60000100a00 */
[----:B-1----:R-:W-:Y:S01]  /*8170*/  IMAD.WIDE R36, R244, 0x4, R8 ;  /* 0x00000004f4247825 */ /* 0x002fe200078e0208 */
[----:B------:R-:W-:Y:S03]  /*8180*/  STL.64 [R1+0x620], R28 ;  /* 0x0006201c01007387 */ /* 0x000fe60000100a00 */
[C---:B------:R-:W-:Y:S01]  /*8190*/  IMAD.WIDE R74, R7.reuse, 0x4, R18 ;  /* 0x00000004074a7825 */ /* 0x040fe200078e0212 */
[----:B------:R-:W-:Y:S03]  /*81a0*/  STL.64 [R1+0x618], R26 ;  /* 0x0006181a01007387 */ /* 0x000fe60000100a00 */
[C---:B------:R-:W-:Y:S01]  /*81b0*/  IMAD.WIDE R72, R7.reuse, 0x4, R20 ;  /* 0x0000000407487825 */ /* 0x040fe200078e0214 */
[----:B------:R3:W-:Y:S03]  /*81c0*/  STL.64 [R1+0x610], R24 ;  /* 0x0006101801007387 */ /* 0x0007e60000100a00 */
[----:B------:R-:W-:Y:S01]  /*81d0*/  IMAD.WIDE R70, R7, 0x4, R22 ;  /* 0x0000000407467825 */ /* 0x000fe200078e0216 */
[----:B------:R1:W-:Y:S03]  /*81e0*/  STL.64 [R1+0x5f8], R100 ;  /* 0x0005f86401007387 */ /* 0x0003e60000100a00 */
[C---:B------:R-:W-:Y:S01]  /*81f0*/  IMAD.WIDE R66, R245.reuse, 0x4, R10 ;  /* 0x00000004f5427825 */ /* 0x040fe200078e020a */
[----:B------:R-:W-:Y:S03]  /*8200*/  STL.64 [R1+0x5c0], R84 ;  /* 0x0005c05401007387 */ /* 0x000fe60000100a00 */
[C---:B------:R-:W-:Y:S01]  /*8210*/  IMAD.WIDE R64, R245.reuse, 0x4, R12 ;  /* 0x00000004f5407825 */ /* 0x040fe200078e020c */
[----:B------:R-:W-:Y:S03]  /*8220*/  STL.64 [R1+0x5b8], R68 ;  /* 0x0005b84401007387 */ /* 0x000fe60000100a00 */
[C---:B------:R-:W-:Y:S01]  /*8230*/  IMAD.WIDE R62, R245.reuse, 0x4, R14 ;  /* 0x00000004f53e7825 */ /* 0x040fe200078e020e */
[----:B------:R-:W-:Y:S03]  /*8240*/  STL.64 [R1+0x5b0], R52 ;  /* 0x0005b03401007387 */ /* 0x000fe60000100a00 */
[C---:B------:R-:W-:Y:S01]  /*8250*/  IMAD.WIDE R60, R245.reuse, 0x4, R16 ;  /* 0x00000004f53c7825 */ /* 0x040fe200078e0210 */
[----:B------:R4:W-:Y:S03]  /*8260*/  STL.64 [R1+0x5f0], R98 ;  /* 0x0005f06201007387 */ /* 0x0009e60000100a00 */
[C---:B------:R-:W-:Y:S01]  /*8270*/  IMAD.WIDE R58, R245.reuse, 0x4, R18 ;  /* 0x00000004f53a7825 */ /* 0x040fe200078e0212 */
[----:B------:R-:W-:Y:S03]  /*8280*/  STL.64 [R1+0x5a8], R36 ;  /* 0x0005a82401007387 */ /* 0x000fe60000100a00 */
[C---:B------:R-:W-:Y:S01]  /*8290*/  IMAD.WIDE R56, R245.reuse, 0x4, R20 ;  /* 0x00000004f5387825 */ /* 0x040fe200078e0214 */
[----:B------:R5:W-:Y:S03]  /*82a0*/  STL.64 [R1+0x5e8], R96 ;  /* 0x0005e86001007387 */ /* 0x000be60000100a00 */
[--C-:B------:R-:W-:Y:S01]  /*82b0*/  IMAD.WIDE R54, R245, 0x4, R22.reuse ;  /* 0x00000004f5367825 */ /* 0x100fe200078e0216 */
[----:B------:R1:W-:Y:S01]  /*82c0*/  STL.64 [R1+0x5e0], R94 ;  /* 0x0005e05e01007387 */ /* 0x0003e20000100a00 */
[----:B------:R-:W1:Y:S02]  /*82d0*/  LDC R245, c[0x0][0x3a0] ;  /* 0x0000e800fff57b82 */ /* 0x000e640000000800 */
[----:B------:R-:W-:Y:S01]  /*82e0*/  IMAD.WIDE R38, R246, 0x4, R22 ;  /* 0x00000004f6267825 */ /* 0x000fe200078e0216 */
[----:B------:R1:W-:Y:S03]  /*82f0*/  STL.64 [R1+0x5d8], R92 ;  /* 0x0005d85c01007387 */ /* 0x0003e60000100a00 */
[C---:B--2---:R-:W-:Y:S01]  /*8300*/  IMAD.WIDE R34, R244.reuse, 0x4, R10 ;  /* 0x00000004f4227825 */ /* 0x044fe200078e020a */
[----:B------:R2:W-:Y:S01]  /*8310*/  STL.64 [R1+0x5d0], R90 ;  /* 0x0005d05a01007387 */ /* 0x0005e20000100a00 */
[----:B------:R-:W1:Y:S02]  /*8320*/  LDC R246, c[0x0][0x3a0] ;  /* 0x0000e800fff67b82 */ /* 0x000e640000000800 */
[C---:B---3--:R-:W-:Y:S01]  /*8330*/  IMAD.WIDE R24, R244.reuse, 0x4, R12 ;  /* 0x00000004f4187825 */ /* 0x048fe200078e020c */
[----:B------:R3:W-:Y:S03]  /*8340*/  STL.64 [R1+0x5c8], R88 ;  /* 0x0005c85801007387 */ /* 0x0007e60000100a00 */
[C---:B------:R-:W-:Y:S01]  /*8350*/  IMAD.WIDE R32, R244.reuse, 0x4, R14 ;  /* 0x00000004f4207825 */ /* 0x040fe200078e020e */
[----:B------:R1:W-:Y:S03]  /*8360*/  STL.64 [R1+0x598], R86 ;  /* 0x0005985601007387 */ /* 0x0003e60000100a00 */
[C---:B------:R-:W-:Y:S01]  /*8370*/  IMAD.WIDE R30, R244.reuse, 0x4, R16 ;  /* 0x00000004f41e7825 */ /* 0x040fe200078e0210 */
[----:B------:R1:W-:Y:S03]  /*8380*/  STL.64 [R1+0x590], R82 ;  /* 0x0005905201007387 */ /* 0x0003e60000100a00 */
[C---:B------:R-:W-:Y:S01]  /*8390*/  IMAD.WIDE R28, R244.reuse, 0x4, R18 ;  /* 0x00000004f41c7825 */ /* 0x040fe200078e0212 */
[----:B------:R1:W-:Y:S03]  /*83a0*/  STL.64 [R1+0x588], R80 ;  /* 0x0005885001007387 */ /* 0x0003e60000100a00 */
[C---:B------:R-:W-:Y:S01]  /*83b0*/  IMAD.WIDE R26, R244.reuse, 0x4, R20 ;  /* 0x00000004f41a7825 */ /* 0x040fe200078e0214 */
[----:B------:R1:W-:Y:S03]  /*83c0*/  STL.64 [R1+0x580], R78 ;  /* 0x0005804e01007387 */ /* 0x0003e60000100a00 */
[----:B------:R-:W-:Y:S01]  /*83d0*/  IMAD.WIDE R6, R244, 0x4, R22 ;  /* 0x00000004f4067825 */ /* 0x000fe200078e0216 */
[----:B------:R1:W-:Y:S04]  /*83e0*/  STL.64 [R1+0x578], R76 ;  /* 0x0005784c01007387 */ /* 0x0003e80000100a00 */
        /* <DEDUP_REMOVED lines=21> */
[----:B------:R-:W-:Y:S04]  /*8540*/  LDGSTS.E [R5+0x3c00], desc[UR28][R100.64], !P1 ;  /* 0x03c0000064057fae */ /* 0x000fe8000c9a101c */
[----:B------:R-:W-:Y:S04]  /*8550*/  LDGSTS.E [R5+0x3c80], desc[UR28][R98.64], !P1 ;  /* 0x03c8000062057fae */ /* 0x000fe8000c9a101c */
[----:B------:R-:W-:Y:S04]  /*8560*/  LDGSTS.E [R5+0x3d00], desc[UR28][R96.64], !P1 ;  /* 0x03d0000060057fae */ /* 0x000fe8000c9a101c */
[----:B-1----:R-:W3:Y:S04]  /*8570*/  LDL.LU.64 R100, [R1+0x1478] ;  /* 0x0014780001647983 */ /* 0x002ee80000300a00 */
[----:B------:R1:W-:Y:S04]  /*8580*/  STL.64 [R1+0x470], R28 ;  /* 0x0004701c01007387 */ /* 0x0003e80000100a00 */
[----:B----4-:R-:W4:Y:S04]  /*8590*/  LDL.LU.64 R98, [R1+0x1470] ;  /* 0x0014700001627983 */ /* 0x010f280000300a00 */
[----:B------:R1:W-:Y:S04]  /*85a0*/  STL.64 [R1+0x468], R26 ;  /* 0x0004681a01007387 */ /* 0x0003e80000100a00 */
[----:B-----5:R-:W5:Y:S04]  /*85b0*/  LDL.LU.64 R96, [R1+0x1468] ;  /* 0x0014680001607983 */ /* 0x020f680000300a00 */
[----:B------:R1:W-:Y:S04]  /*85c0*/  STL.64 [R1+0x458], R6 ;  /* 0x0004580601007387 */ /* 0x0003e80000100a00 */
[----:B------:R-:W-:Y:S04]  /*85d0*/  LDGSTS.E [R5+0x3d80], desc[UR28][R94.64], !P1 ;  /* 0x03d800005e057fae */ /* 0x000fe8000c9a101c */
[----:B------:R-:W-:Y:S04]  /*85e0*/  LDGSTS.E [R5+0x3e00], desc[UR28][R92.64], !P1 ;  /* 0x03e000005c057fae */ /* 0x000fe8000c9a101c */
[----:B------:R-:W-:Y:S04]  /*85f0*/  LDGSTS.E [R5+0x3e80], desc[UR28][R90.64], !P1 ;  /* 0x03e800005a057fae */ /* 0x000fe8000c9a101c */
[----:B------:R-:W4:Y:S04]  /*8600*/  LDL.LU.64 R94, [R1+0x1460] ;  /* 0x00146000015e7983 */ /* 0x000f280000300a00 */
[----:B------:R-:W4:Y:S04]  /*8610*/  LDL.LU.64 R92, [R1+0x1458] ;  /* 0x00145800015c7983 */ /* 0x000f280000300a00 */
[----:B--2---:R-:W2:Y:S04]  /*8620*/  LDL.LU.64 R90, [R1+0x1450] ;  /* 0x00145000015a7983 */ /* 0x004ea80000300a00 */
[----:B------:R-:W-:Y:S04]  /*8630*/  LDGSTS.E [R5+0x3f00], desc[UR28][R88.64], !P1 ;  /* 0x03f0000058057fae */ /* 0x000fe8000c9a101c */
[----:B------:R-:W-:Y:S04]  /*8640*/  LDGSTS.E [R5+0x3f80], desc[UR28][R86.64], !P1 ;  /* 0x03f8000056057fae */ /* 0x000fe8000c9a101c */
[----:B------:R-:W-:Y:S04]  /*8650*/  LDGSTS.E [R5+0x4c00], desc[UR28][R84.64], !P2 ;  /* 0x04c0000054057fae */ /* 0x000fe8000d1a101c */
[----:B---3--:R-:W3:Y:S04]  /*8660*/  LDL.LU.64 R88, [R1+0x1448] ;  /* 0x0014480001587983 */ /* 0x008ee80000300a00 */
[----:B------:R-:W2:Y:S04]  /*8670*/  LDL.LU.64 R86, [R1+0x1440] ;  /* 0x0014400001567983 */ /* 0x000ea80000300a00 */
[----:B------:R-:W2:Y:S04]  /*8680*/  LDL.LU.64 R84, [R1+0x1438] ;  /* 0x0014380001547983 */ /* 0x000ea80000300a00 */
[----:B------:R-:W-:Y:S04]  /*8690*/  LDGSTS.E [R5+0x4c80], desc[UR28][R82.64], !P2 ;  /* 0x04c8000052057fae */ /* 0x000fe8000d1a101c */
[----:B------:R-:W-:Y:S04]  /*86a0*/  LDGSTS.E [R5+0x4d00], desc[UR28][R80.64], !P2 ;  /* 0x04d0000050057fae */ /* 0x000fe8000d1a101c */
[----:B------:R-:W-:Y:S04]  /*86b0*/  LDGSTS.E [R5+0x4d80], desc[UR28][R78.64], !P2 ;  /* 0x04d800004e057fae */ /* 0x000fe8000d1a101c */
[----:B------:R-:W2:Y:S04]  /*86c0*/  LDL.LU.64 R82, [R1+0x1430] ;  /* 0x0014300001527983 */ /* 0x000ea80000300a00 */
        /* <DEDUP_REMOVED lines=49> */
[----:B------:R-:W3:Y:S04]  /*89e0*/  LDL.LU.64 R32, [R1+0x1360] ;  /* 0x0013600001207983 */ /* 0x000ee80000300a00 */
[----:B------:R-:W-:Y:S04]  /*89f0*/  LDGSTS.E [R5+0x7e00], desc[UR28][R30.64], !P6 ;  /* 0x07e000001e057fae */ /* 0x000fe8000f1a101c */
[----:B------:R-:W-:Y:S04]  /*8a00*/  LDGSTS.E [R5+0x7e80], desc[UR28][R28.64], !P6 ;  /* 0x07e800001c057fae */ /* 0x000fe8000f1a101c */
[----:B------:R-:W-:Y:S04]  /*8a10*/  LDGSTS.E [R5+0x7f00], desc[UR28][R26.64], !P6 ;  /* 0x07f000001a057fae */ /* 0x000fe8000f1a101c */
[----:B------:R-:W4:Y:S04]  /*8a20*/  LDL.LU.64 R30, [R1+0x1358] ;  /* 0x00135800011e7983 */ /* 0x000f280000300a00 */
[----:B-1----:R-:W4:Y:S04]  /*8a30*/  LDL.LU.64 R28, [R1+0x1350] ;  /* 0x00135000011c7983 */ /* 0x002f280000300a00 */
[----:B------:R-:W4:Y:S01]  /*8a40*/  LDL.LU.64 R26, [R1+0x1348] ;  /* 0x00134800011a7983 */ /* 0x000f220000300a00 */
[----:B------:R-:W-:Y:S01]  /*8a50*/  USHF.L.U32 UR8, UR8, 0x5, URZ ;  /* 0x0000000508087899 */ /* 0x000fe200080006ff */
[----:B------:R-:W-:-:S02]  /*8a60*/  ISETP.GE.U32.AND P5, PT, R251, 0x7fffffc0, PT ;  /* 0x7fffffc0fb00780c */ /* 0x000fc40003fa6070 */
[----:B------:R1:W-:Y:S04]  /*8a70*/  LDGSTS.E [R5+0x7f80], desc[UR28][R6.64], !P6 ;  /* 0x07f8000006057fae */ /* 0x0003e8000f1a101c */
[----:B------:R-:W0:Y:S04]  /*8a80*/  LDGDEPBAR ;  /* 0x00000000000079af */ /* 0x000e280000000000 */
[----:B--2---:R2:W-:Y:S01]  /*8a90*/  LDGSTS.E [R2+0x10000], desc[UR28][R24.64], P0 ;  /* 0x1000000018027fae */ /* 0x0045e200081a101c */
[----:B-1----:R-:W-:-:S03]  /*8aa0*/  IMAD.WIDE R6, R247, 0x4, R24 ;  /* 0x00000004f7067825 */ /* 0x002fc600078e0218 */
[----:B------:R1:W-:Y:S04]  /*8ab0*/  LDGSTS.E [R2+0x10400], desc[UR28][R40.64], P0 ;  /* 0x1040000028027fae */ /* 0x0003e800081a101c */
[----:B------:R-:W-:Y:S04]  /*8ac0*/  LDGSTS.E [R2+0x10800], desc[UR28][R56.64], P0 ;  /* 0x1080000038027fae */ /* 0x000fe800081a101c */
[----:B------:R5:W-:Y:S01]  /*8ad0*/  LDGSTS.E [R2+0x10c00], desc[UR28][R72.64], P0 ;  /* 0x10c0000048027fae */ /* 0x000be200081a101c */
[----:B--2---:R-:W-:-:S03]  /*8ae0*/  IMAD.WIDE R24, R247, 0x4, R40 ;  /* 0x00000004f7187825 */ /* 0x004fc600078e0228 */
[----:B---3--:R2:W-:Y:S01]  /*8af0*/  LDGSTS.E [R2+0x11000], desc[UR28][R88.64], P0 ;  /* 0x1100000058027fae */ /* 0x0085e200081a101c */
[----:B-1----:R-:W-:-:S03]  /*8b00*/  IMAD.WIDE R40, R247, 0x4, R46 ;  /* 0x00000004f7287825 */ /* 0x002fc600078e022e */
[----:B------:R1:W-:Y:S04]  /*8b10*/  LDGSTS.E [R2+0x11400], desc[UR28][R104.64], P0 ;  /* 0x1140000068027fae */ /* 0x0003e800081a101c */
[----:B------:R3:W-:Y:S01]  /*8b20*/  LDGSTS.E [R2+0x11800], desc[UR28][R120.64], P0 ;  /* 0x1180000078027fae */ /* 0x0007e200081a101c */
[----:B-----5:R-:W-:-:S03]  /*8b30*/  IMAD.WIDE R72, R247, 0x4, R72 ;  /* 0x00000004f7487825 */ /* 0x020fc600078e0248 */
[----:B------:R5:W-:Y:S01]  /*8b40*/  LDGSTS.E [R2+0x11c00], desc[UR28][R136.64], P0 ;  /* 0x11c0000088027fae */ /* 0x000be200081a101c */
[----:B--2---:R-:W-:-:S03]  /*8b50*/  IMAD.WIDE R88, R247, 0x4, R88 ;  /* 0x00000004f7587825 */ /* 0x004fc600078e0258 */
[----:B----4-:R-:W-:Y:S01]  /*8b60*/  LDGSTS.E [R248+0x10080], desc[UR28][R26.64], P0 ;  /* 0x100800001af87fae */ /* 0x010fe200081a101c */
[----:B-1----:R-:W-:-:S03]  /*8b70*/  IMAD.WIDE R104, R247, 0x4, R104 ;  /* 0x00000004f7687825 */ /* 0x002fc600078e0268 */
[----:B------:R-:W-:Y:S01]  /*8b80*/  LDGSTS.E [R248+0x10480], desc[UR28][R42.64], P0 ;  /* 0x104800002af87fae */ /* 0x000fe200081a101c */
[----:B---3--:R-:W-:-:S03]  /*8b90*/  IMAD.WIDE R120, R247, 0x4, R120 ;  /* 0x00000004f7787825 */ /* 0x008fc600078e0278 */
[----:B------:R1:W-:Y:S01]  /*8ba0*/  LDGSTS.E [R248+0x10880], desc[UR28][R58.64], P0 ;  /* 0x108800003af87fae */ /* 0x0003e200081a101c */
[----:B-----5:R-:W-:-:S03]  /*8bb0*/  IMAD.WIDE R136, R247, 0x4, R136 ;  /* 0x00000004f7887825 */ /* 0x020fc600078e0288 */
[----:B------:R2:W-:Y:S04]  /*8bc0*/  LDGSTS.E [R248+0x10c80], desc[UR28][R74.64], P0 ;  /* 0x10c800004af87fae */ /* 0x0005e800081a101c */
[----:B------:R3:W-:Y:S04]  /*8bd0*/  LDGSTS.E [R248+0x11080], desc[UR28][R90.64], P0 ;  /* 0x110800005af87fae */ /* 0x0007e800081a101c */
[----:B------:R4:W-:Y:S01]  /*8be0*/  STL.64 [R1+0x1140], R6 ;  /* 0x0011400601007387 */ /* 0x0009e20000100a00 */
[----:B-1----:R-:W-:-:S03]  /*8bf0*/  IMAD.WIDE R58, R247, 0x4, R58 ;  /* 0x00000004f73a7825 */ /* 0x002fc600078e023a */
[----:B------:R1:W-:Y:S01]  /*8c00*/  LDGSTS.E [R248+0x11480], desc[UR28][R106.64], P0 ;  /* 0x114800006af87fae */ /* 0x0003e200081a101c */
[----:B--2---:R-:W-:-:S03]  /*8c10*/  IMAD.WIDE R74, R247, 0x4, R74 ;  /* 0x00000004f74a7825 */ /* 0x004fc600078e024a */
[----:B------:R2:W-:Y:S01]  /*8c20*/  LDGSTS.E [R248+0x11880], desc[UR28][R122.64], P0 ;  /* 0x118800007af87fae */ /* 0x0005e200081a101c */
[----:B---3--:R-:W-:-:S03]  /*8c30*/  IMAD.WIDE R90, R247, 0x4, R90 ;  /* 0x00000004f75a7825 */ /* 0x008fc600078e025a */
[----:B------:R3:W-:Y:S01]  /*8c40*/  LDGSTS.E [R248+0x11c80], desc[UR28][R138.64], P0 ;  /* 0x11c800008af87fae */ /* 0x0007e200081a101c */
[----:B----4-:R-:W-:-:S03]  /*8c50*/  IMAD.WIDE R6, R247, 0x4, R26 ;  /* 0x00000004f7067825 */ /* 0x010fc600078e021a */
[----:B------:R-:W-:Y:S01]  /*8c60*/  LDGSTS.E [R3+0x10100], desc[UR28][R28.64], P0 ;  /* 0x101000001c037fae */ /* 0x000fe200081a101c */
[----:B------:R-:W-:-:S03]  /*8c70*/  IMAD.WIDE R26, R247, 0x4, R38 ;  /* 0x00000004f71a7825 */ /* 0x000fc600078e0226 */
[----:B------:R-:W-:Y:S01]  /*8c80*/  LDGSTS.E [R3+0x10500], desc[UR28][R44.64], P0 ;  /* 0x105000002c037fae */ /* 0x000fe200081a101c */
[----:B-1----:R-:W-:-:S03]  /*8c90*/  IMAD.WIDE R106, R247, 0x4, R106 ;  /* 0x00000004f76a7825 */ /* 0x002fc600078e026a */
[----:B------:R1:W-:Y:S01]  /*8ca0*/  LDGSTS.E [R3+0x10900], desc[UR28][R60.64], P0 ;  /* 0x109000003c037fae */ /* 0x0003e200081a101c */
[----:B--2---:R-:W-:-:S03]  /*8cb0*/  IMAD.WIDE R122, R247, 0x4, R122 ;  /* 0x00000004f77a7825 */ /* 0x004fc600078e027a */
[----:B------:R2:W-:Y:S01]  /*8cc0*/  STL.64 [R1+0x1148], R6 ;  /* 0x0011480601007387 */ /* 0x0005e20000100a00 */
[----:B---3--:R-:W-:-:S03]  /*8cd0*/  IMAD.WIDE R138, R247, 0x4, R138 ;  /* 0x00000004f78a7825 */ /* 0x008fc600078e028a */
[----:B------:R3:W-:Y:S04]  /*8ce0*/  LDGSTS.E [R3+0x10d00], desc[UR28][R76.64], P0 ;  /* 0x10d000004c037fae */ /* 0x0007e800081a101c */
[----:B------:R4:W-:Y:S01]  /*8cf0*/  LDGSTS.E [R3+0x11100], desc[UR28][R92.64], P0 ;  /* 0x111000005c037fae */ /* 0x0009e200081a101c */
        /* <DEDUP_REMOVED lines=8> */
[----:B-1----:R-:W-:-:S03]  /*8d80*/  IMAD.WIDE R108, R247, 0x4, R108 ;  /* 0x00000004f76c7825 */ /* 0x002fc600078e026c */
[----:B------:R1:W-:Y:S01]  /*8d90*/  STL.64 [R1+0x1150], R6 ;  /* 0x0011500601007387 */ /* 0x0003e20000100a00 */
[----:B--2---:R-:W-:-:S03]  /*8da0*/  IMAD.WIDE R124, R247, 0x4, R124 ;  /* 0x00000004f77c7825 */ /* 0x004fc600078e027c */
[----:B------:R2:W-:Y:S01]  /*8db0*/  LDGSTS.E [R249+0x10580], desc[UR28][R46.64], P0 ;  /* 0x105800002ef97fae */ /* 0x0005e200081a101c */
[----:B------:R-:W-:-:S03]  /*8dc0*/  IMAD.WIDE R28, R247, 0x4, R134 ;  /* 0x00000004f71c7825 */ /* 0x000fc600078e0286 */
[----:B------:R4:W-:Y:S01]  /*8dd0*/  LDGSTS.E [R249+0x10980], desc[UR28][R62.64], P0 ;  /* 0x109800003ef97fae */ /* 0x0009e200081a101c */
[----:B---3--:R-:W-:-:S03]  /*8de0*/  IMAD.WIDE R140, R247, 0x4, R140 ;  /* 0x00000004f78c7825 */ /* 0x008fc600078e028c */
[----:B------:R3:W-:Y:S01]  /*8df0*/  LDGSTS.E [R249+0x10d80], desc[UR28][R78.64], P0 ;  /* 0x10d800004ef97fae */ /* 0x0007e200081a101c */
[----:B-1----:R-:W-:-:S03]  /*8e00*/  IMAD.WIDE R6, R247, 0x4, R30 ;  /* 0x00000004f7067825 */ /* 0x002fc600078e021e */
[----:B------:R1:W-:Y:S01]  /*8e10*/  LDGSTS.E [R249+0x11180], desc[UR28][R94.64], P0 ;  /* 0x111800005ef97fae */ /* 0x0003e200081a101c */
[----:B--2---:R-:W-:-:S03]  /*8e20*/  IMAD.WIDE R46, R247, 0x4, R56 ;  /* 0x00000004f72e7825 */ /* 0x004fc600078e0238 */
[----:B------:R2:W-:Y:S01]  /*8e30*/  LDGSTS.E [R249+0x11580], desc[UR28][R110.64], P0 ;  /* 0x115800006ef97fae */ /* 0x0005e200081a101c */
[----:B----4-:R-:W-:-:S03]  /*8e40*/  IMAD.WIDE R62, R247, 0x4, R62 ;  /* 0x00000004f73e7825 */ /* 0x010fc600078e023e */
[----:B------:R4:W-:Y:S01]  /*8e50*/  LDGSTS.E [R249+0x11980], desc[UR28][R126.64], P0 ;  /* 0x119800007ef97fae */ /* 0x0009e200081a101c */
[----:B---3--:R-:W-:-:S03]  /*8e60*/  IMAD.WIDE R78, R247, 0x4, R78 ;  /* 0x00000004f74e7825 */ /* 0x008fc600078e024e */
[----:B------:R3:W-:Y:S01]  /*8e70*/  STL.64 [R1+0x1158], R6 ;  /* 0x0011580601007387 */ /* 0x0007e20000100a00 */
[----:B-1----:R-:W-:-:S03]  /*8e80*/  IMAD.WIDE R94, R247, 0x4, R94 ;  /* 0x00000004f75e7825 */ /* 0x002fc600078e025e */
[----:B------:R-:W-:Y:S01]  /*8e90*/  LDGSTS.E [R249+0x11d80], desc[UR28][R142.64], P0 ;  /* 0x11d800008ef97fae */ /* 0x000fe200081a101c */
[----:B--2---:R-:W-:-:S03]  /*8ea0*/  IMAD.WIDE R110, R247, 0x4, R110 ;  /* 0x00000004f76e7825 */ /* 0x004fc600078e026e */
[----:B------:R1:W-:Y:S01]  /*8eb0*/  LDGSTS.E [R4+0x10200], desc[UR28][R32.64], P0 ;  /* 0x1020000020047fae */ /* 0x0003e200081a101c */
[----:B------:R-:W-:-:S03]  /*8ec0*/  IMAD.WIDE R30, R247, 0x4, R118 ;  /* 0x00000004f71e7825 */ /* 0x000fc600078e0276 */
[----:B------:R2:W-:Y:S01]  /*8ed0*/  LDGSTS.E [R4+0x10600], desc[UR28][R48.64], P0 ;  /* 0x1060000030047fae */ /* 0x0005e200081a101c */
[----:B---3--:R-:W-:-:S03]  /*8ee0*/  IMAD.WIDE R6, R247, 0x4, R32 ;  /* 0x00000004f7067825 */ /* 0x008fc600078e0220 */
[----:B------:R3:W-:Y:S01]  /*8ef0*/  LDGSTS.E [R4+0x10a00], desc[UR28][R64.64], P0 ;  /* 0x10a0000040047fae */ /* 0x0007e200081a101c */
[----:B----4-:R-:W-:-:S03]  /*8f00*/  IMAD.WIDE R126, R247, 0x4, R126 ;  /* 0x00000004f77e7825 */ /* 0x010fc600078e027e */
[----:B------:R4:W-:Y:S01]  /*8f10*/  LDGSTS.E [R4+0x10e00], desc[UR28][R80.64], P0 ;  /* 0x10e0000050047fae */ /* 0x0009e200081a101c */
[----:B-1----:R-:W-:-:S03]  /*8f20*/  IMAD.WIDE R32, R247, 0x4, R102 ;  /* 0x00000004f7207825 */ /* 0x002fc600078e0266 */
[----:B------:R1:W-:Y:S01]  /*8f30*/  LDGSTS.E [R4+0x11200], desc[UR28][R96.64], P0 ;  /* 0x1120000060047fae */ /* 0x0003e200081a101c */
[----:B--2---:R-:W-:-:S03]  /*8f40*/  IMAD.WIDE R48, R247, 0x4, R48 ;  /* 0x00000004f7307825 */ /* 0x004fc600078e0230 */
[----:B------:R2:W-:Y:S01]  /*8f50*/  STL.64 [R1+0x1160], R6 ;  /* 0x0011600601007387 */ /* 0x0005e20000100a00 */
[----:B---3--:R-:W-:-:S03]  /*8f60*/  IMAD.WIDE R64, R247, 0x4, R64 ;  /* 0x00000004f7407825 */ /* 0x008fc600078e0240 */
[----:B------:R3:W-:Y:S01]  /*8f70*/  LDGSTS.E [R4+0x11600], desc[UR28][R112.64], P0 ;  /* 0x1160000070047fae */ /* 0x0007e200081a101c */
[----:B----4-:R-:W-:-:S03]  /*8f80*/  IMAD.WIDE R80, R247, 0x4, R80 ;  /* 0x00000004f7507825 */ /* 0x010fc600078e0250 */
[----:B------:R4:W-:Y:S01]  /*8f90*/  LDGSTS.E [R4+0x11a00], desc[UR28][R128.64], P0 ;  /* 0x11a0000080047fae */ /* 0x0009e200081a101c */
[----:B-1----:R-:W-:-:S03]  /*8fa0*/  IMAD.WIDE R96, R247, 0x4, R96 ;  /* 0x00000004f7607825 */ /* 0x002fc600078e0260 */
[----:B------:R-:W-:Y:S01]  /*8fb0*/  LDGSTS.E [R4+0x11e00], desc[UR28][R144.64], P0 ;  /* 0x11e0000090047fae */ /* 0x000fe200081a101c */
[----:B--2---:R-:W-:-:S03]  /*8fc0*/  IMAD.WIDE R6, R247, 0x4, R34 ;  /* 0x00000004f7067825 */ /* 0x004fc600078e0222 */
[----:B------:R1:W-:Y:S01]  /*8fd0*/  LDGSTS.E [R250+0x10280], desc[UR28][R34.64], P0 ;  /* 0x1028000022fa7fae */ /* 0x0003e200081a101c */
[----:B---3--:R-:W-:-:S03]  /*8fe0*/  IMAD.WIDE R112, R247, 0x4, R112 ;  /* 0x00000004f7707825 */ /* 0x008fc600078e0270 */
[----:B------:R2:W-:Y:S01]  /*8ff0*/  LDGSTS.E [R250+0x10680], desc[UR28][R50.64], P0 ;  /* 0x1068000032fa7fae */ /* 0x0005e200081a101c */
[----:B----4-:R-:W-:-:S03]  /*9000*/  IMAD.WIDE R128, R247, 0x4, R128 ;  /* 0x00000004f7807825 */ /* 0x010fc600078e0280 */
[----:B------:R3:W-:Y:S01]  /*9010*/  LDGSTS.E [R250+0x10a80], desc[UR28][R66.64], P0 ;  /* 0x10a8000042fa7fae */ /* 0x0007e200081a101c */
[----:B------:R-:W-:-:S03]  /*9020*/  IMAD.WIDE R142, R247, 0x4, R142 ;  /* 0x00000004f78e7825 */ /* 0x000fc600078e028e */
        /* <DEDUP_REMOVED lines=16> */
[----:B------:R3:W-:Y:S01]  /*9130*/  STL.64 [R1+0x1170], R6 ;  /* 0x0011700601007387 */ /* 0x0007e20000100a00 */
[----:B------:R-:W-:-:S03]  /*9140*/  IMAD.WIDE R144, R247, 0x4, R144 ;  /* 0x00000004f7907825 */ /* 0x000fc600078e0290 */
[----:B------:R4:W-:Y:S01]  /*9150*/  LDGSTS.E [R5+0x10b00], desc[UR28][R68.64], P0 ;  /* 0x10b0000044057fae */ /* 0x0009e200081a101c */
[----:B-1----:R-:W-:-:S03]  /*9160*/  IMAD.WIDE R36, R247, 0x4, R70 ;  /* 0x00000004f7247825 */ /* 0x002fc600078e0246 */
[----:B------:R1:W-:Y:S01]  /*9170*/  LDGSTS.E [R5+0x10f00], desc[UR28][R84.64], P0 ;  /* 0x10f0000054057fae */ /* 0x0003e200081a101c */
[----:B--2---:R-:W-:-:S03]  /*9180*/  IMAD.WIDE R52, R247, 0x4, R52 ;  /* 0x00000004f7347825 */ /* 0x004fc600078e0234 */
[----:B------:R2:W-:Y:S01]  /*9190*/  LDGSTS.E [R5+0x11300], desc[UR28][R100.64], P0 ;  /* 0x1130000064057fae */ /* 0x0005e200081a101c */
[----:B---3--:R-:W-:-:S03]  /*91a0*/  IMAD.WIDE R6, R247, 0x4, R42 ;  /* 0x00000004f7067825 */ /* 0x008fc600078e022a */
[----:B------:R3:W-:Y:S01]  /*91b0*/  LDGSTS.E [R5+0x11700], desc[UR28][R116.64], P0 ;  /* 0x1170000074057fae */ /* 0x0007e200081a101c */
[----:B------:R-:W-:-:S03]  /*91c0*/  IMAD.WIDE R42, R247, 0x4, R44 ;  /* 0x00000004f72a7825 */ /* 0x000fc600078e022c */
[----:B------:R5:W-:Y:S01]  /*91d0*/  STL.64 [R1+0x1178], R26 ;  /* 0x0011781a01007387 */ /* 0x000be20000100a00 */
[----:B----4-:R-:W-:-:S03]  /*91e0*/  IMAD.WIDE R68, R247, 0x4, R68 ;  /* 0x00000004f7447825 */ /* 0x010fc600078e0244 */
[----:B------:R4:W-:Y:S01]  /*91f0*/  LDGSTS.E [R5+0x11b00], desc[UR28][R132.64], P0 ;  /* 0x11b0000084057fae */ /* 0x0009e200081a101c */
[----:B-1----:R-:W-:-:S03]  /*9200*/  IMAD.WIDE R84, R247, 0x4, R84 ;  /* 0x00000004f7547825 */ /* 0x002fc600078e0254 */
[----:B------:R1:W-:Y:S01]  /*9210*/  STL.64 [R1+0x1180], R24 ;  /* 0x0011801801007387 */ /* 0x0003e20000100a00 */
[----:B--2---:R-:W-:-:S03]  /*9220*/  IMAD.WIDE R100, R247, 0x4, R100 ;  /* 0x00000004f7647825 */ /* 0x004fc600078e0264 */
[----:B------:R-:W-:Y:S01]  /*9230*/  LDGSTS.E [R5+0x11f00], desc[UR28][R148.64], P0 ;  /* 0x11f0000094057fae */ /* 0x000fe200081a101c */
[C---:B---3--:R-:W-:Y:S01]  /*9240*/  IMAD.WIDE R116, R247.reuse, 0x4, R116 ;  /* 0x00000004f7747825 */ /* 0x048fe200078e0274 */
[----:B-----5:R-:W2:Y:S02]  /*9250*/  LDC R26, c[0x0][0x3a0] ;  /* 0x0000e800ff1a7b82 */ /* 0x020ea40000000800 */
[----:B------:R3:W-:Y:S01]  /*9260*/  STL.64 [R1+0x1188], R6 ;  /* 0x0011880601007387 */ /* 0x0007e20000100a00 */
[----:B----4-:R-:W-:-:S03]  /*9270*/  IMAD.WIDE R132, R247, 0x4, R132 ;  /* 0x00000004f7847825 */ /* 0x010fc600078e0284 */
[----:B------:R4:W-:Y:S01]  /*9280*/  LDGSTS.E [R0+0x10380], desc[UR28][R38.64], P0 ;  /* 0x1038000026007fae */ /* 0x0009e200081a101c */
[----:B-1----:R-:W-:-:S03]  /*9290*/  IMAD.WIDE R24, R247, 0x4, R150 ;  /* 0x00000004f7187825 */ /* 0x002fc600078e0296 */
[----:B------:R-:W-:Y:S01]  /*92a0*/  STL.64 [R1+0x1190], R42 ;  /* 0x0011902a01007387 */ /* 0x000fe20000100a00 */
[----:B------:R-:W-:-:S03]  /*92b0*/  IMAD.WIDE R146, R247, 0x4, R146 ;  /* 0x00000004f7927825 */ /* 0x000fc600078e0292 */
[----:B------:R-:W-:Y:S01]  /*92c0*/  STL.64 [R1+0x1198], R40 ;  /* 0x0011982801007387 */ /* 0x000fe20000100a00 */
[----:B---3--:R-:W-:-:S03]  /*92d0*/  IMAD.WIDE R6, R247, 0x4, R148 ;  /* 0x00000004f7067825 */ /* 0x008fc600078e0294 */
[----:B------:R-:W-:Y:S01]  /*92e0*/  STL.64 [R1+0x11a0], R48 ;  /* 0x0011a03001007387 */ /* 0x000fe20000100a00 */
[----:B----4-:R-:W-:-:S03]  /*92f0*/  IMAD.WIDE R38, R247, 0x4, R54 ;  /* 0x00000004f7267825 */ /* 0x010fc600078e0236 */
[----:B------:R-:W-:Y:S04]  /*9300*/  STL.64 [R1+0x11a8], R50 ;  /* 0x0011a83201007387 */ /* 0x000fe80000100a00 */
        /* <DEDUP_REMOVED lines=46> */
[----:B------:R1:W-:Y:S04]  /*95f0*/  STL.64 [R1+0x1330], R6 ;  /* 0x0013300601007387 */ /* 0x0003e80000100a00 */
[----:B------:R-:W-:Y:S04]  /*9600*/  LDGSTS.E [R0+0x10780], desc[UR28][R54.64], P0 ;  /* 0x1078000036007fae */ /* 0x000fe800081a101c */
[----:B------:R-:W-:Y:S01]  /*9610*/  LDGSTS.E [R0+0x10b80], desc[UR28][R70.64], P0 ;  /* 0x10b8000046007fae */ /* 0x000fe200081a101c */
[----:B-1----:R-:W1:Y:S03]  /*9620*/  LDC R6, c[0x0][0x3a0] ;  /* 0x0000e800ff067b82 */ /* 0x002e660000000800 */
[----:B------:R-:W-:Y:S04]  /*9630*/  LDGSTS.E [R0+0x10f80], desc[UR28][R86.64], P0 ;  /* 0x10f8000056007fae */ /* 0x000fe800081a101c */
[----:B------:R-:W-:Y:S01]  /*9640*/  LDGSTS.E [R0+0x11380], desc[UR28][R102.64], P0 ;  /* 0x1138000066007fae */ /* 0x000fe200081a101c */
[----:B------:R-:W3:Y:S03]  /*9650*/  LDC R7, c[0x0][0x3a0] ;  /* 0x0000e800ff077b82 */ /* 0x000ee60000000800 */
[----:B------:R-:W-:Y:S04]  /*9660*/  LDGSTS.E [R0+0x11780], desc[UR28][R118.64], P0 ;  /* 0x1178000076007fae */ /* 0x000fe800081a101c */
[----:B------:R-:W-:Y:S04]  /*9670*/  LDGSTS.E [R0+0x11b80], desc[UR28][R134.64], P0 ;  /* 0x11b8000086007fae */ /* 0x000fe800081a101c */
[----:B------:R-:W-:Y:S04]  /*9680*/  LDGSTS.E [R0+0x11f80], desc[UR28][R150.64], P0 ;  /* 0x11f8000096007fae */ /* 0x000fe800081a101c */
[----:B------:R-:W-:Y:S01]  /*9690*/  STL.64 [R1+0x1320], R144 ;  /* 0x0013209001007387 */ /* 0x000fe20000100a00 */
[----:B-1----:R-:W-:-:S03]  /*96a0*/  VIADD R6, R6, 0xffffffd7 ;  /* 0xffffffd706067836 */ /* 0x002fc60000000000 */
[----:B------:R1:W-:Y:S02]  /*96b0*/  STL.64 [R1+0x1340], R24 ;  /* 0x0013401801007387 */ /* 0x0003e40000100a00 */
[----:B------:R-:W-:Y:S02]  /*96c0*/  ISETP.GE.U32.AND P0, PT, R6, 0x7fffffb8, PT ;  /* 0x7fffffb80600780c */ /* 0x000fe40003f06070 */
[----:B------:R-:W-:Y:S01]  /*96d0*/  STL.64 [R1+0x1328], R146 ;  /* 0x0013289201007387 */ /* 0x000fe20000100a00 */
[----:B------:R-:W-:Y:S01]  /*96e0*/  IADD3 R6, PT, PT, R245, -0x31, RZ ;  /* 0xffffffcff5067810 */ /* 0x000fe20007ffe0ff */
[----:B---3--:R-:W-:Y:S01]  /*96f0*/  VIADD R7, R7, 0xffffffdb ;  /* 0xffffffdb07077836 */ /* 0x008fe20000000000 */
[----:B------:R-:W3:Y:S01]  /*9700*/  LDC R245, c[0x0][0x3a0] ;  /* 0x0000e800fff57b82 */ /* 0x000ee20000000800 */
[----:B------:R-:W4:Y:S01]  /*9710*/  LDL.LU.64 R54, [R1+0x3c8] ;  /* 0x0003c80001367983 */ /* 0x000f220000300a00 */
[----:B------:R-:W-:Y:S01]  /*9720*/  ISETP.GE.U32.AND P2, PT, R6, 0x7fffffb0, PT ;  /* 0x7fffffb00600780c */ /* 0x000fe20003f46070 */
[----:B-1----:R-:W-:-:S02]  /*9730*/  VIADD R24, R246, 0xffffffd3 ;  /* 0xffffffd3f6187836 */ /* 0x002fc40000000000 */
[----:B------:R-:W5:Y:S01]  /*9740*/  LDL.LU.64 R44, [R1+0x3c0] ;  /* 0x0003c000012c7983 */ /* 0x000f620000300a00 */
[----:B------:R-:W-:Y:S02]  /*9750*/  ISETP.GE.U32.AND P6, PT, R7, 0x7fffffbc, PT ;  /* 0x7fffffbc0700780c */ /* 0x000fe40003fc6070 */
[----:B------:R-:W1:Y:S01]  /*9760*/  LDC R246, c[0x0][0x3a0] ;  /* 0x0000e800fff67b82 */ /* 0x000e620000000800 */
[----:B------:R-:W-:Y:S01]  /*9770*/  ISETP.GE.U32.AND P1, PT, R24, 0x7fffffb4, PT ;  /* 0x7fffffb41800780c */ /* 0x000fe20003f26070 */
[----:B------:R-:W2:Y:S04]  /*9780*/  LDL.LU.64 R148, [R1+0x3b8] ;  /* 0x0003b80001947983 */ /* 0x000ea80000300a00 */
[----:B------:R-:W2:Y:S02]  /*9790*/  LDL.LU.64 R134, [R1+0x3b0] ;  /* 0x0003b00001867983 */ /* 0x000ea40000300a00 */
[----:B------:R-:W1:Y:S02]  /*97a0*/  LDC R25, c[0x0][0x3a0] ;  /* 0x0000e800ff197b82 */ /* 0x000e640000000800 */
[----:B------:R-:W2:Y:S04]  /*97b0*/  LDL.LU.64 R102, [R1+0x3a8] ;  /* 0x0003a80001667983 */ /* 0x000ea80000300a00 */
[----:B------:R-:W2:Y:S01]  /*97c0*/  LDL.LU.64 R86, [R1+0x3a0] ;  /* 0x0003a00001567983 */ /* 0x000ea20000300a00 */
[----:B---3--:R-:W-:-:S02]  /*97d0*/  VIADD R24, R245, 0xffffffc7 ;  /* 0xffffffc7f5187836 */ /* 0x008fc40000000000 */
[----:B------:R-:W3:Y:S01]  /*97e0*/  LDC R245, c[0x0][0x3a0] ;  /* 0x0000e800fff57b82 */ /* 0x000ee20000000800 */
[----:B------:R-:W2:Y:S02]  /*97f0*/  LDL.LU.64 R56, [R1+0x398] ;  /* 0x0003980001387983 */ /* 0x000ea40000300a00 */
[----:B------:R-:W-:Y:S02]  /*9800*/  ISETP.GE.U32.AND P4, PT, R24, 0x7fffffa8, PT ;  /* 0x7fffffa81800780c */ /* 0x000fe40003f86070 */
[----:B------:R-:W0:Y:S01]  /*9810*/  LDGDEPBAR ;  /* 0x00000000000079af */ /* 0x000e220000000000 */
[----:B-1----:R-:W-:Y:S01]  /*9820*/  VIADD R7, R246, 0xffffffcb ;  /* 0xffffffcbf6077836 */ /* 0x002fe20000000000 */
[----:B---3--:R-:W-:Y:S02]  /*9830*/  IADD3 R24, PT, PT, R245, -0x3d, RZ ;  /* 0xffffffc3f5187810 */ /* 0x008fe40007ffe0ff */
[----:B------:R-:W3:Y:S01]  /*9840*/  LDL.LU.64 R244, [R1+0x390] ;  /* 0x0003900001f47983 */ /* 0x000ee20000300a00 */
[----:B------:R-:W-:Y:S01]  /*9850*/  SEL R6, RZ, 0x4, P3 ;  /* 0x00000004ff067807 */ /* 0x000fe20001800000 */
[----:B------:R-:W-:Y:S01]  /*9860*/  BAR.SYNC.DEFER_BLOCKING 0x0 ;  /* 0x0000000000007b1d */ /* 0x000fe20000010000 */
[----:B------:R-:W-:Y:S01]  /*9870*/  ISETP.GE.U32.AND P3, PT, R7, 0x7fffffac, PT ;  /* 0x7fffffac0700780c */ /* 0x000fe20003f66070 */
[----:B------:R-:W-:-:S04]  /*9880*/  IMAD.U32 R7, RZ, RZ, UR8 ;  /* 0x00000008ff077e24 */ /* 0x000fc8000f8e00ff */
[----:B------:R-:W-:-:S04]  /*9890*/  IMAD.WIDE R8, R7, 0x4, R8 ;  /* 0x0000000407087825 */ /* 0x000fc800078e0208 */
[C---:B------:R-:W-:Y:S01]  /*98a0*/  IMAD.WIDE R10, R7.reuse, 0x4, R10 ;  /* 0x00000004070a7825 */ /* 0x040fe200078e020a */
[----:B------:R1:W-:Y:S03]  /*98b0*/  STL.64 [R1+0x670], R8 ;  /* 0x0006700801007387 */ /* 0x0003e60000100a00 */
[C---:B------:R-:W-:Y:S01]  /*98c0*/  IMAD.WIDE R12, R7.reuse, 0x4, R12 ;  /* 0x00000004070c7825 */ /* 0x040fe200078e020c */
[----:B------:R1:W-:Y:S03]  /*98d0*/  STL.64 [R1+0x940], R10 ;  /* 0x0009400a01007387 */ /* 0x0003e60000100a00 */
[C---:B------:R-:W-:Y:S01]  /*98e0*/  IMAD.WIDE R14, R7.reuse, 0x4, R14 ;  /* 0x00000004070e7825 */ /* 0x040fe200078e020e */
[----:B------:R1:W-:Y:S03]  /*98f0*/  STL.64 [R1+0x948], R12 ;  /* 0x0009480c01007387 */ /* 0x0003e60000100a00 */
[C---:B------:R-:W-:Y:S01]  /*9900*/  IMAD.WIDE R16, R7.reuse, 0x4, R16 ;  /* 0x0000000407107825 */ /* 0x040fe200078e0210 */
[----:B------:R-:W-:Y:S01]  /*9910*/  @!PT LDS RZ, [RZ] ;  /* 0x00000000fffff984 */ /* 0x000fe20000000800 */
[----:B------:R-:W-:Y:S01]  /*9920*/  @!PT LDS RZ, [RZ] ;  /* 0x00000000fffff984 */ /* 0x000fe20000000800 */
[----:B------:R-:W-:Y:S01]  /*9930*/  @!PT LDS RZ, [RZ] ;  /* 0x00000000fffff984 */ /* 0x000fe20000000800 */
[----:B------:R1:W-:Y:S03]  /*9940*/  LDGSTS.E [R2+0x8000], desc[UR28][R8.64], !P5 ;  /* 0x0800000008027fae */ /* 0x0003e6000e9a101c */
[C---:B------:R-:W-:Y:S01]  /*9950*/  IMAD.WIDE R18, R7.reuse, 0x4, R18 ;  /* 0x0000000407127825 */ /* 0x040fe200078e0212 */
[----:B------:R1:W-:Y:S03]  /*9960*/  LDGSTS.E [R2+0x8080], desc[UR28][R10.64], !P5 ;  /* 0x080800000a027fae */ /* 0x0003e6000e9a101c */
[C---:B------:R-:W-:Y:S01]  /*9970*/  IMAD.WIDE R20, R7.reuse, 0x4, R20 ;  /* 0x0000000407147825 */ /* 0x040fe200078e0214 */
[----:B------:R-:W-:Y:S03]  /*9980*/  STL.64 [R1+0x950], R14 ;  /* 0x0009500e01007387 */ /* 0x000fe60000100a00 */
[----:B------:R-:W-:Y:S01]  /*9990*/  IMAD.WIDE R22, R7, 0x4, R22 ;  /* 0x0000000407167825 */ /* 0x000fe200078e0216 */
[----:B------:R-:W-:Y:S01]  /*99a0*/  LDGSTS.E [R2+0x8100], desc[UR28][R12.64], !P5 ;  /* 0x081000000c027fae */ /* 0x000fe2000e9a101c */
[----:B-1----:R-:W1:Y:S03]  /*99b0*/  LDC R9, c[0x0][0x3a0] ;  /* 0x0000e800ff097b82 */ /* 0x002e660000000800 */
[----:B------:R-:W-:Y:S04]  /*99c0*/  STL.64 [R1+0x958], R16 ;  /* 0x0009581001007387 */ /* 0x000fe80000100a00 */
[----:B------:R-:W-:Y:S01]  /*99d0*/  LDGSTS.E [R2+0x8180], desc[UR28][R14.64], !P5 ;  /* 0x081800000e027fae */ /* 0x000fe2000e9a101c */
[----:B------:R-:W-:Y:S01]  /*99e0*/  VIADD R8, R25, 0xffffffde ;  /* 0xffffffde19087836 */ /* 0x000fe20000000000 */
[----:B------:R-:W1:Y:S02]  /*99f0*/  LDC R10, c[0x0][0x3a0] ;  /* 0x0000e800ff0a7b82 */ /* 0x000e640000000800 */
[----:B------:R-:W-:Y:S04]  /*9a00*/  STL.64 [R1+0x960], R18 ;  /* 0x0009601201007387 */ /* 0x000fe80000100a00 */
[----:B------:R-:W-:Y:S02]  /*9a10*/  LDGSTS.E [R2+0x8200], desc[UR28][R16.64], !P5 ;  /* 0x0820000010027fae */ /* 0x000fe4000e9a101c */
[----:B------:R-:W1:Y:S02]  /*9a20*/  LDC R11, c[0x0][0x3a0] ;  /* 0x0000e800ff0b7b82 */ /* 0x000e640000000800 */
[----:B------:R-:W-:Y:S04]  /*9a30*/  STL.64 [R1+0x968], R20 ;  /* 0x0009681401007387 */ /* 0x000fe80000100a00 */
[----:B------:R-:W-:Y:S04]  /*9a40*/  LDGSTS.E [R2+0x8280], desc[UR28][R18.64], !P5 ;  /* 0x0828000012027fae */ /* 0x000fe8000e9a101c */
[----:B------:R1:W-:Y:S04]  /*9a50*/  STL.64 [R1+0x970], R22 ;  /* 0x0009701601007387 */ /* 0x0003e80000100a00 */
[----:B------:R-:W-:Y:S04]  /*9a60*/  LDGSTS.E [R2+0x8300], desc[UR28][R20.64], !P5 ;  /* 0x0830000014027fae */ /* 0x000fe8000e9a101c */
[----:B------:R1:W-:Y:S01]  /*9a70*/  LDGSTS.E [R2+0x8380], desc[UR28][R22.64], !P5 ;  /* 0x0838000016027fae */ /* 0x0003e2000e9a101c */
[----:B------:R-:W-:-:S03]  /*9a80*/  ISETP.GE.U32.AND P5, PT, R24, 0x7fffffa4, PT ;  /* 0x7fffffa41800780c */ /* 0x000fc60003fa6070 */
[----:B------:R-:W3:Y:S04]  /*9a90*/  LDL.LU.64 R70, [R1+0x308] ;  /* 0x0003080001467983 */ /* 0x000ee80000300a00 */
[----:B------:R-:W3:Y:S04]  /*9aa0*/  LDL.LU.64 R12, [R1+0x300] ;  /* 0x00030000010c7983 */ /* 0x000ee80000300a00 */
[----:B------:R-:W3:Y:S01]  /*9ab0*/  LDL.LU.64 R150, [R1+0x2f8] ;  /* 0x0002f80001967983 */ /* 0x000ee20000300a00 */
[----:B----4-:R-:W-:-:S04]  /*9ac0*/  IMAD.WIDE R54, R7, 0x4, R54 ;  /* 0x0000000407367825 */ /* 0x010fc800078e0236 */
[C---:B-----5:R-:W-:Y:S01]  /*9ad0*/  IMAD.WIDE R44, R7.reuse, 0x4, R44 ;  /* 0x00000004072c7825 */ /* 0x060fe200078e022c */
[----:B------:R-:W-:Y:S03]  /*9ae0*/  STL.64 [R1+0x3c8], R54 ;  /* 0x0003c83601007387 */ /* 0x000fe60000100a00 */
[C---:B--2---:R-:W-:Y:S01]  /*9af0*/  IMAD.WIDE R24, R7.reuse, 0x4, R148 ;  /* 0x0000000407187825 */ /* 0x044fe200078e0294 */
[----:B------:R-:W2:Y:S03]  /*9b00*/  LDL.LU.64 R118, [R1+0x2f0] ;  /* 0x0002f00001767983 */ /* 0x000ea60000300a00 */
[C---:B-1----:R-:W-:Y:S01]  /*9b10*/  IMAD.WIDE R22, R7.reuse, 0x4, R134 ;  /* 0x0000000407167825 */ /* 0x042fe200078e0286 */
[----:B------:R-:W4:Y:S03]  /*9b20*/  LDL.LU.64 R246, [R1+0x2e8] ;  /* 0x0002e80001f67983 */ /* 0x000f260000300a00 */
[C---:B------:R-:W-:Y:S01]  /*9b30*/  IMAD.WIDE R20, R7.reuse, 0x4, R102 ;  /* 0x0000000407147825 */ /* 0x040fe200078e0266 */
[----:B------:R1:W-:Y:S04]  /*9b40*/  STL.64 [R1+0x3c0], R44 ;  /* 0x0003c02c01007387 */ /* 0x0003e80000100a00 */
[----:B------:R5:W-:Y:S01]  /*9b50*/  STL.64 [R1+0x3b8], R24 ;  /* 0x0003b81801007387 */ /* 0x000be20000100a00 */
[----:B------:R-:W-:-:S03]  /*9b60*/  IMAD.WIDE R18, R7, 0x4, R86 ;  /* 0x0000000407127825 */ /* 0x000fc600078e0256 */
[----:B------:R-:W4:Y:S04]  /*9b70*/  LDL.LU.64 R102, [R1+0x2e0] ;  /* 0x0002e00001667983 */ /* 0x000f280000300a00 */
[----:B------:R1:W-:Y:S04]  /*9b80*/  STL.64 [R1+0x3b0], R22 ;  /* 0x0003b01601007387 */ /* 0x0003e80000100a00 */
[----:B------:R-:W4:Y:S04]  /*9b90*/  LDL.LU.64 R86, [R1+0x2d8] ;  /* 0x0002d80001567983 */ /* 0x000f280000300a00 */
[----:B------:R2:W-:Y:S04]  /*9ba0*/  STL.64 [R1+0x650], R20 ;  /* 0x0006501401007387 */ /* 0x0005e80000100a00 */
[----:B------:R4:W-:Y:S01]  /*9bb0*/  STL.64 [R1+0x658], R18 ;  /* 0x0006581201007387 */ /* 0x0009e20000100a00 */
[----:B---3--:R-:W-:-:S03]  /*9bc0*/  IMAD.WIDE R14, R7, 0x4, R244 ;  /* 0x00000004070e7825 */ /* 0x008fc600078e02f4 */
[----:B------:R-:W-:Y:S04]  /*9bd0*/  LDGSTS.E [R2+0x9000], desc[UR28][R54.64], !P6 ;  /* 0x0900000036027fae */ /* 0x000fe8000f1a101c */
[----:B------:R-:W3:Y:S01]  /*9be0*/  LDL.LU.64 R244, [R1+0x2d0] ;  /* 0x0002d00001f47983 */ /* 0x000ee20000300a00 */
[----:B------:R-:W-:-:S03]  /*9bf0*/  IMAD.WIDE R16, R7, 0x4, R56 ;  /* 0x0000000407107825 */ /* 0x000fc600078e0238 */
[----:B------:R-:W-:Y:S04]  /*9c00*/  LDGSTS.E [R2+0x9080], desc[UR28][R44.64], !P6 ;  /* 0x090800002c027fae */ /* 0x000fe8000f1a101c */
[----:B------:R1:W-:Y:S04]  /*9c10*/  STL.64 [R1+0x398], R16 ;  /* 0x0003981001007387 */ /* 0x0003e80000100a00 */
[----:B------:R2:W-:Y:S04]  /*9c20*/  STL.64 [R1+0x390], R14 ;  /* 0x0003900e01007387 */ /* 0x0005e80000100a00 */
[----:B------:R-:W3:Y:S04]  /*9c30*/  LDL.LU.64 R56, [R1+0x248] ;  /* 0x0002480001387983 */ /* 0x000ee80000300a00 */
[----:B-1----:R-:W3:Y:S04]  /*9c40*/  LDL.LU.64 R44, [R1+0x240] ;  /* 0x00024000012c7983 */ /* 0x002ee80000300a00 */
[----:B------:R-:W3:Y:S04]  /*9c50*/  LDL.LU.64 R54, [R1+0x238] ;  /* 0x0002380001367983 */ /* 0x000ee80000300a00 */
[----:B------:R5:W-:Y:S04]  /*9c60*/  LDGSTS.E [R2+0x9100], desc[UR28][R24.64], !P6 ;  /* 0x0910000018027fae */ /* 0x000be8000f1a101c */
[----:B------:R-:W3:Y:S04]  /*9c70*/  LDL.LU.64 R148, [R1+0x230] ;  /* 0x0002300001947983 */ /* 0x000ee80000300a00 */
[----:B------:R1:W-:Y:S04]  /*9c80*/  LDGSTS.E [R2+0x9180], desc[UR28][R22.64], !P6 ;  /* 0x0918000016027fae */ /* 0x0003e8000f1a101c */
[----:B------:R-:W3:Y:S04]  /*9c90*/  LDL.LU.64 R134, [R1+0x228] ;  /* 0x0002280001867983 */ /* 0x000ee80000300a00 */
[----:B------:R2:W-:Y:S04]  /*9ca0*/  LDGSTS.E [R2+0x9200], desc[UR28][R20.64], !P6 ;  /* 0x0920000014027fae */ /* 0x0005e8000f1a101c */
[----:B------:R4:W-:Y:S04]  /*9cb0*/  LDGSTS.E [R2+0x9280], desc[UR28][R18.64], !P6 ;  /* 0x0928000012027fae */ /* 0x0009e8000f1a101c */
[----:B------:R1:W-:Y:S04]  /*9cc0*/  LDGSTS.E [R2+0x9300], desc[UR28][R16.64], !P6 ;  /* 0x0930000010027fae */ /* 0x0003e8000f1a101c */
[----:B------:R1:W-:Y:S01]  /*9cd0*/  LDGSTS.E [R2+0x9380], desc[UR28][R14.64], !P6 ;  /* 0x093800000e027fae */ /* 0x0003e2000f1a101c */
[----:B------:R-:W-:-:S04]  /*9ce0*/  IMAD.WIDE R70, R7, 0x4, R70 ;  /* 0x0000000407467825 */ /* 0x000fc800078e0246 */
[C---:B-----5:R-:W-:Y:S01]  /*9cf0*/  IMAD.WIDE R24, R7.reuse, 0x4, R12 ;  /* 0x0000000407187825 */ /* 0x060fe200078e020c */
[----:B------:R5:W-:Y:S03]  /*9d00*/  STL.64 [R1+0x308], R70 ;  /* 0x0003084601007387 */ /* 0x000be60000100a00 */
[C---:B-1----:R-:W-:Y:S01]  /*9d10*/  IMAD.WIDE R22, R7.reuse, 0x4, R150 ;  /* 0x0000000407167825 */ /* 0x042fe200078e0296 */
[----:B------:R5:W-:Y:S03]  /*9d20*/  LDGSTS.E [R2+0xa000], desc[UR28][R70.64], !P0 ;  /* 0x0a00000046027fae */ /* 0x000be6000c1a101c */
[----:B--2---:R-:W-:-:S04]  /*9d30*/  IMAD.WIDE R20, R7, 0x4, R118 ;  /* 0x0000000407147825 */ /* 0x004fc800078e0276 */
[C---:B----4-:R-:W-:Y:S01]  /*9d40*/  IMAD.WIDE R18, R7.reuse, 0x4, R246 ;  /* 0x0000000407127825 */ /* 0x050fe200078e02f6 */
[----:B------:R-:W2:Y:S04]  /*9d50*/  LDL.LU.64 R118, [R1+0x220] ;  /* 0x0002200001767983 */ /* 0x000ea80000300a00 */
[----:B------:R1:W-:Y:S04]  /*9d60*/  STL.64 [R1+0x300], R24 ;  /* 0x0003001801007387 */ /* 0x0003e80000100a00 */
[----:B------:R-:W-:Y:S01]  /*9d70*/  STL.64 [R1+0x660], R22 ;  /* 0x0006601601007387 */ /* 0x000fe20000100a00 */
[----:B------:R-:W-:-:S03]  /*9d80*/  IMAD.WIDE R16, R7, 0x4, R102 ;  /* 0x0000000407107825 */ /* 0x000fc600078e0266 */
[----:B------:R-:W-:Y:S04]  /*9d90*/  STL.64 [R1+0x668], R20 ;  /* 0x0006681401007387 */ /* 0x000fe80000100a00 */
[----:B------:R-:W4:Y:S01]  /*9da0*/  LDL.LU.64 R102, [R1+0x218] ;  /* 0x0002180001667983 */ /* 0x000f220000300a00 */
[----:B------:R-:W-:-:S03]  /*9db0*/  IMAD.WIDE R14, R7, 0x4, R86 ;  /* 0x00000004070e7825 */ /* 0x000fc600078e0256 */
[----:B------:R1:W-:Y:S04]  /*9dc0*/  STL.64 [R1+0x2e8], R18 ;  /* 0x0002e81201007387 */ /* 0x0003e80000100a00 */
[----:B------:R1:W-:Y:S04]  /*9dd0*/  STL.64 [R1+0x2e0], R16 ;  /* 0x0002e01001007387 */ /* 0x0003e80000100a00 */
[----:B------:R1:W-:Y:S01]  /*9de0*/  STL.64 [R1+0x2d8], R14 ;  /* 0x0002d80e01007387 */ /* 0x0003e20000100a00 */
[----:B------:R-:W-:Y:S01]  /*9df0*/  ISETP.GE.U32.AND P6, PT, R8, 0x7fffffbf, PT ;  /* 0x7fffffbf0800780c */ /* 0x000fe20003fc6070 */
[----:B---3--:R-:W-:-:S02]  /*9e00*/  IMAD.WIDE R12, R7, 0x4, R244 ;  /* 0x00000004070c7825 */ /* 0x008fc400078e02f4 */
[----:B------:R1:W-:Y:S04]  /*9e10*/  LDGSTS.E [R2+0xa080], desc[UR28][R24.64], !P0 ;  /* 0x0a08000018027fae */ /* 0x0003e8000c1a101c */
[----:B------:R-:W3:Y:S01]  /*9e20*/  LDL.LU.64 R244, [R1+0x210] ;  /* 0x0002100001f47983 */ /* 0x000ee20000300a00 */
[----:B------:R-:W-:-:S03]  /*9e30*/  VIADD R8, R26, 0xffffffda ;  /* 0xffffffda1a087836 */ /* 0x000fc60000000000 */
[----:B------:R3:W-:Y:S04]  /*9e40*/  STL.64 [R1+0x2d0], R12 ;  /* 0x0002d00c01007387 */ /* 0x0007e80000100a00 */
[----:B------:R2:W-:Y:S01]  /*9e50*/  LDGSTS.E [R2+0xa100], desc[UR28][R22.64], !P0 ;  /* 0x0a10000016027fae */ /* 0x0005e2000c1a101c */
[----:B------:R-:W-:-:S03]  /*9e60*/  IMAD.WIDE R86, R7, 0x4, R56 ;  /* 0x0000000407567825 */ /* 0x000fc600078e0238 */
[----:B------:R-:W-:Y:S01]  /*9e70*/  LDGSTS.E [R2+0xa180], desc[UR28][R20.64], !P0 ;  /* 0x0a18000014027fae */ /* 0x000fe2000c1a101c */
[----:B-----5:R-:W-:-:S03]  /*9e80*/  IMAD.WIDE R70, R7, 0x4, R44 ;  /* 0x0000000407467825 */ /* 0x020fc600078e022c */
[----:B------:R-:W-:Y:S01]  /*9e90*/  LDGSTS.E [R2+0xa200], desc[UR28][R18.64], !P0 ;  /* 0x0a20000012027fae */ /* 0x000fe2000c1a101c */
[----:B------:R-:W-:-:S03]  /*9ea0*/  IMAD.WIDE R54, R7, 0x4, R54 ;  /* 0x0000000407367825 */ /* 0x000fc600078e0236 */
[----:B------:R-:W5:Y:S04]  /*9eb0*/  LDL.LU.64 R44, [R1+0x188] ;  /* 0x00018800012c7983 */ /* 0x000f680000300a00 */
[----:B------:R-:W-:Y:S01]  /*9ec0*/  STL.64 [R1+0x678], R86 ;  /* 0x0006785601007387 */ /* 0x000fe20000100a00 */
[----:B------:R-:W-:-:S03]  /*9ed0*/  IMAD.WIDE R26, R7, 0x4, R148 ;  /* 0x00000004071a7825 */ /* 0x000fc600078e0294 */
[----:B------:R-:W5:Y:S04]  /*9ee0*/  LDL.LU.64 R56, [R1+0x180] ;  /* 0x0001800001387983 */ /* 0x000f680000300a00 */
[----:B------:R-:W-:Y:S01]  /*9ef0*/  STL.64 [R1+0x910], R70 ;  /* 0x0009104601007387 */ /* 0x000fe20000100a00 */
[----:B-1----:R-:W-:-:S03]  /*9f00*/  IMAD.WIDE R24, R7, 0x4, R134 ;  /* 0x0000000407187825 */ /* 0x002fc600078e0286 */
[----:B------:R1:W-:Y:S04]  /*9f10*/  STL.64 [R1+0xc50], R54 ;  /* 0x000c503601007387 */ /* 0x0003e80000100a00 */
[----:B------:R-:W-:Y:S04]  /*9f20*/  LDGSTS.E [R2+0xa280], desc[UR28][R16.64], !P0 ;  /* 0x0a28000010027fae */ /* 0x000fe8000c1a101c */
[----:B------:R-:W5:Y:S04]  /*9f30*/  LDL.LU.64 R18, [R1+0x178] ;  /* 0x0001780001127983 */ /* 0x000f680000300a00 */
[----:B------:R-:W-:Y:S04]  /*9f40*/  LDGSTS.E [R2+0xa300], desc[UR28][R14.64], !P0 ;  /* 0x0a3000000e027fae */ /* 0x000fe8000c1a101c */
[----:B------:R-:W5:Y:S04]  /*9f50*/  LDL.LU.64 R16, [R1+0x170] ;  /* 0x0001700001107983 */ /* 0x000f680000300a00 */
[----:B------:R1:W-:Y:S04]  /*9f60*/  STL.64 [R1+0xc58], R26 ;  /* 0x000c581a01007387 */ /* 0x0003e80000100a00 */
[----:B------:R1:W-:Y:S04]  /*9f70*/  STL.64 [R1+0xc60], R24 ;  /* 0x000c601801007387 */ /* 0x0003e80000100a00 */
[----:B------:R-:W5:Y:S04]  /*9f80*/  LDL.LU.64 R14, [R1+0x168] ;  /* 0x00016800010e7983 */ /* 0x000f680000300a00 */
[----:B------:R-:W5:Y:S04]  /*9f90*/  LDL.LU.64 R150, [R1+0x160] ;  /* 0x0001600001967983 */ /* 0x000f680000300a00 */
[----:B------:R3:W-:Y:S04]  /*9fa0*/  LDGSTS.E [R2+0xa380], desc[UR28][R12.64], !P0 ;  /* 0x0a3800000c027fae */ /* 0x0007e8000c1a101c */
[----:B------:R-:W-:Y:S04]  /*9fb0*/  LDGSTS.E [R2+0xb000], desc[UR28][R86.64], !P1 ;  /* 0x0b00000056027fae */ /* 0x000fe8000c9a101c */
[----:B------:R-:W-:Y:S04]  /*9fc0*/  LDGSTS.E [R2+0xb080], desc[UR28][R70.64], !P1 ;  /* 0x0b08000046027fae */ /* 0x000fe8000c9a101c */
[----:B------:R-:W-:Y:S04]  /*9fd0*/  LDGSTS.E [R2+0xb100], desc[UR28][R54.64], !P1 ;  /* 0x0b10000036027fae */ /* 0x000fe8000c9a101c */
[----:B------:R1:W-:Y:S04]  /*9fe0*/  LDGSTS.E [R2+0xb180], desc[UR28][R26.64], !P1 ;  /* 0x0b1800001a027fae */ /* 0x0003e8000c9a101c */
[----:B------:R1:W-:Y:S01]  /*9ff0*/  LDGSTS.E [R2+0xb200], desc[UR28][R24.64], !P1 ;  /* 0x0b20000018027fae */ /* 0x0003e2000c9a101c */
[----:B--2---:R-:W-:-:S05]  /*a000*/  IMAD.WIDE R22, R7, 0x4, R118 ;  /* 0x0000000407167825 */ /* 0x004fca00078e0276 */
[----:B------:R2:W-:Y:S04]  /*a010*/  STL.64 [R1+0xc68], R22 ;  /* 0x000c681601007387 */ /* 0x0005e80000100a00 */
[----:B------:R-:W5:Y:S04]  /*a020*/  LDL.LU.64 R246, [R1+0x158] ;  /* 0x0001580001f67983 */ /* 0x000f680000300a00 */
[----:B------:R2:W-:Y:S01]  /*a030*/  LDGSTS.E [R2+0xb280], desc[UR28][R22.64], !P1 ;  /* 0x0b28000016027fae */ /* 0x0005e2000c9a101c */
[----:B---3--:R-:W-:-:S03]  /*a040*/  IMAD.WIDE R12, R7, 0x4, R244 ;  /* 0x00000004070c7825 */ /* 0x008fc600078e02f4 */
[----:B------:R-:W3:Y:S01]  /*a050*/  LDL.LU.64 R244, [R1+0x150] ;  /* 0x0001500001f47983 */ /* 0x000ee20000300a00 */
[----:B----4-:R-:W-:-:S05]  /*a060*/  IMAD.WIDE R20, R7, 0x4, R102 ;  /* 0x0000000407147825 */ /* 0x010fca00078e0266 */
[----:B------:R4:W-:Y:S04]  /*a070*/  STL.64 [R1+0xc70], R20 ;  /* 0x000c701401007387 */ /* 0x0009e80000100a00 */
[----:B------:R2:W-:Y:S04]  /*a080*/  STL.64 [R1+0xc78], R12 ;  /* 0x000c780c01007387 */ /* 0x0005e80000100a00 */
[----:B-1----:R-:W3:Y:S04]  /*a090*/  LDL.LU.64 R54, [R1+0xc8] ;  /* 0x0000c80001367983 */ /* 0x002ee80000300a00 */
[----:B------:R-:W3:Y:S01]  /*a0a0*/  LDL.LU.64 R148, [R1+0xc0] ;  /* 0x0000c00001947983 */ /* 0x000ee20000300a00 */
[----:B-----5:R-:W-:-:S03]  /*a0b0*/  IMAD.WIDE R44, R7, 0x4, R44 ;  /* 0x00000004072c7825 */ /* 0x020fc600078e022c */
[----:B------:R-:W5:Y:S01]  /*a0c0*/  LDL.LU.64 R134, [R1+0xb8] ;  /* 0x0000b80001867983 */ /* 0x000f620000300a00 */
[----:B------:R-:W-:-:S03]  /*a0d0*/  IMAD.WIDE R26, R7, 0x4, R56 ;  /* 0x00000004071a7825 */ /* 0x000fc600078e0238 */
[----:B------:R-:W5:Y:S04]  /*a0e0*/  LDL.LU.64 R118, [R1+0xb0] ;  /* 0x0000b00001767983 */ /* 0x000f680000300a00 */
[----:B------:R-:W5:Y:S04]  /*a0f0*/  LDL.LU.64 R102, [R1+0xa8] ;  /* 0x0000a80001667983 */ /* 0x000f680000300a00 */
[----:B------:R-:W5:Y:S04]  /*a100*/  LDL.LU.64 R86, [R1+0xa0] ;  /* 0x0000a00001567983 */ /* 0x000f680000300a00 */
[----:B------:R4:W-:Y:S01]  /*a110*/  LDGSTS.E [R2+0xb300], desc[UR28][R20.64], !P1 ;  /* 0x0b30000014027fae */ /* 0x0009e2000c9a101c */
[----:B------:R-:W-:-:S03]  /*a120*/  IMAD.WIDE R24, R7, 0x4, R18 ;  /* 0x0000000407187825 */ /* 0x000fc600078e0212 */
[----:B------:R-:W5:Y:S04]  /*a130*/  LDL.LU.64 R70, [R1+0x98] ;  /* 0x0000980001467983 */ /* 0x000f680000300a00 */
[----:B------:R-:W5:Y:S01]  /*a140*/  LDL.LU.64 R56, [R1+0x90] ;  /* 0x0000900001387983 */ /* 0x000f620000300a00 */
[----:B--2---:R-:W-:-:S03]  /*a150*/  IMAD.WIDE R22, R7, 0x4, R16 ;  /* 0x0000000407167825 */ /* 0x004fc600078e0210 */
[----:B------:R1:W-:Y:S04]  /*a160*/  STL.64 [R1+0xd40], R44 ;  /* 0x000d402c01007387 */ /* 0x0003e80000100a00 */
[----:B------:R2:W-:Y:S04]  /*a170*/  STL.64 [R1+0xd48], R26 ;  /* 0x000d481a01007387 */ /* 0x0005e80000100a00 */
[----:B------:R5:W-:Y:S01]  /*a180*/  STL.64 [R1+0xd50], R24 ;  /* 0x000d501801007387 */ /* 0x000be20000100a00 */
[----:B----4-:R-:W-:-:S03]  /*a190*/  IMAD.WIDE R20, R7, 0x4, R14 ;  /* 0x0000000407147825 */ /* 0x010fc600078e020e */
[----:B------:R4:W-:Y:S01]  /*a1a0*/  STL.64 [R1+0xd58], R22 ;  /* 0x000d581601007387 */ /* 0x0009e20000100a00 */
[----:B------:R-:W-:-:S03]  /*a1b0*/  IMAD.WIDE R18, R7, 0x4, R150 ;  /* 0x0000000407127825 */ /* 0x000fc600078e0296 */
[----:B------:R1:W-:Y:S04]  /*a1c0*/  LDGSTS.E [R2+0xb380], desc[UR28][R12.64], !P1 ;  /* 0x0b3800000c027fae */ /* 0x0003e8000c9a101c */
[----:B------:R2:W-:Y:S04]  /*a1d0*/  STL.64 [R1+0xd60], R20 ;  /* 0x000d601401007387 */ /* 0x0005e80000100a00 */
[----:B------:R-:W-:Y:S04]  /*a1e0*/  LDGSTS.E [R2+0xc000], desc[UR28][R44.64], !P2 ;  /* 0x0c0000002c027fae */ /* 0x000fe8000d1a101c */
[----:B------:R2:W-:Y:S01]  /*a1f0*/  STL.64 [R1+0xd68], R18 ;  /* 0x000d681201007387 */ /* 0x0005e20000100a00 */
[----:B-1----:R-:W1:Y:S01]  /*a200*/  LDC R12, c[0x0][0x3a0] ;  /* 0x0000e800ff0c7b82 */ /* 0x002e620000000800 */
[----:B------:R-:W-:-:S02]  /*a210*/  ISETP.GE.U32.AND P0, PT, R8, 0x7fffffbb, PT ;  /* 0x7fffffbb0800780c */ /* 0x000fc40003f06070 */
[----:B------:R2:W-:Y:S04]  /*a220*/  LDGSTS.E [R2+0xc080], desc[UR28][R26.64], !P2 ;  /* 0x0c0800001a027fae */ /* 0x0005e8000d1a101c */
[----:B------:R-:W5:Y:S01]  /*a230*/  LDL.LU.64 R44, [R1+0x8] ;  /* 0x00000800012c7983 */ /* 0x000f620000300a00 */
[----:B------:R-:W-:-:S03]  /*a240*/  IMAD.WIDE R16, R7, 0x4, R246 ;  /* 0x0000000407107825 */ /* 0x000fc600078e02f6 */
[----:B------:R5:W-:Y:S04]  /*a250*/  LDGSTS.E [R2+0xc100], desc[UR28][R24.64], !P2 ;  /* 0x0c10000018027fae */ /* 0x000be8000d1a101c */
[----:B------:R1:W-:Y:S01]  /*a260*/  STL.64 [R1+0xd70], R16 ;  /* 0x000d701001007387 */ /* 0x0003e20000100a00 */
[----:B---3--:R-:W-:-:S03]  /*a270*/  IMAD.WIDE R14, R7, 0x4, R244 ;  /* 0x00000004070e7825 */ /* 0x008fc600078e02f4 */
[----:B------:R4:W-:Y:S04]  /*a280*/  LDGSTS.E [R2+0xc180], desc[UR28][R22.64], !P2 ;  /* 0x0c18000016027fae */ /* 0x0009e8000d1a101c */
[----:B------:R-:W3:Y:S01]  /*a290*/  LDL.LU.64 R244, [R1] ;  /* 0x0000000001f47983 */ /* 0x000ee20000300a00 */
[----:B------:R-:W-:Y:S02]  /*a2a0*/  VIADD R8, R10, 0xffffffd6 ;  /* 0xffffffd60a087836 */ /* 0x000fe40000000000 */
[----:B------:R-:W3:Y:S01]  /*a2b0*/  LDC R10, c[0x0][0x3a0] ;  /* 0x0000e800ff0a7b82 */ /* 0x000ee20000000800 */
[----:B------:R1:W-:Y:S02]  /*a2c0*/  LDGSTS.E [R2+0xc200], desc[UR28][R20.64], !P2 ;  /* 0x0c20000014027fae */ /* 0x0003e4000d1a101c */
[----:B------:R-:W-:-:S02]  /*a2d0*/  ISETP.GE.U32.AND P1, PT, R8, 0x7fffffb7, PT ;  /* 0x7fffffb70800780c */ /* 0x000fc40003f26070 */
[----:B------:R1:W-:Y:S01]  /*a2e0*/  LDGSTS.E [R2+0xc280], desc[UR28][R18.64], !P2 ;  /* 0x0c28000012027fae */ /* 0x0003e2000d1a101c */
[----:B------:R-:W-:Y:S01]  /*a2f0*/  IMAD.WIDE R54, R7, 0x4, R54 ;  /* 0x0000000407367825 */ /* 0x000fe200078e0236 */
[----:B------:R-:W-:Y:S02]  /*a300*/  IADD3 R8, PT, PT, R9, -0x2e, RZ ;  /* 0xffffffd209087810 */ /* 0x000fe40007ffe0ff */
[----:B------:R1:W-:Y:S01]  /*a310*/  LDGSTS.E [R2+0xc300], desc[UR28][R16.64], !P2 ;  /* 0x0c30000010027fae */ /* 0x0003e2000d1a101c */
[----:B------:R-:W3:Y:S01]  /*a320*/  LDC R9, c[0x0][0x3a0] ;  /* 0x0000e800ff097b82 */ /* 0x000ee20000000800 */
[C---:B--2---:R-:W-:Y:S02]  /*a330*/  IMAD.WIDE R26, R7.reuse, 0x4, R148 ;  /* 0x00000004071a7825 */ /* 0x044fe400078e0294 */
[----:B------:R2:W-:Y:S02]  /*a340*/  STL.64 [R1+0xd78], R14 ;  /* 0x000d780e01007387 */ /* 0x0005e40000100a00 */
[----:B-----5:R-:W-:-:S02]  /*a350*/  IMAD.WIDE R24, R7, 0x4, R134 ;  /* 0x0000000407187825 */ /* 0x020fc400078e0286 */
[----:B------:R2:W-:Y:S02]  /*a360*/  LDGSTS.E [R2+0xc380], desc[UR28][R14.64], !P2 ;  /* 0x0c3800000e027fae */ /* 0x0005e4000d1a101c */
[C---:B----4-:R-:W-:Y:S02]  /*a370*/  IMAD.WIDE R22, R7.reuse, 0x4, R118 ;  /* 0x0000000407167825 */ /* 0x050fe400078e0276 */
[----:B------:R-:W-:Y:S02]  /*a380*/  STL.64 [R1+0xe40], R54 ;  /* 0x000e403601007387 */ /* 0x000fe40000100a00 */
[C---:B-1----:R-:W-:Y:S02]  /*a390*/  IMAD.WIDE R20, R7.reuse, 0x4, R102 ;  /* 0x0000000407147825 */ /* 0x042fe400078e0266 */
[----:B------:R-:W-:Y:S02]  /*a3a0*/  LDGSTS.E [R2+0xd000], desc[UR28][R54.64], !P3 ;  /* 0x0d00000036027fae */ /* 0x000fe4000d9a101c */
[----:B------:R-:W-:Y:S01]  /*a3b0*/  IMAD.WIDE R18, R7, 0x4, R86 ;  /* 0x0000000407127825 */ /* 0x000fe200078e0256 */
[----:B------:R-:W-:Y:S01]  /*a3c0*/  ISETP.GE.U32.AND P2, PT, R8, 0x7fffffb3, PT ;  /* 0x7fffffb30800780c */ /* 0x000fe20003f46070 */
[----:B------:R-:W-:Y:S02]  /*a3d0*/  STL.64 [R1+0xe48], R26 ;  /* 0x000e481a01007387 */ /* 0x000fe40000100a00 */
[----:B------:R-:W-:-:S02]  /*a3e0*/  VIADD R8, R11, 0xffffffce ;  /* 0xffffffce0b087836 */ /* 0x000fc40000000000 */
[----:B------:R-:W-:Y:S01]  /*a3f0*/  LDGSTS.E [R2+0xd080], desc[UR28][R26.64], !P3 ;  /* 0x0d0800001a027fae */ /* 0x000fe2000d9a101c */
[----:B------:R-:W1:Y:S01]  /*a400*/  LDC R11, c[0x0][0x3a0] ;  /* 0x0000e800ff0b7b82 */ /* 0x000e620000000800 */
[C---:B------:R-:W-:Y:S02]  /*a410*/  IMAD.WIDE R16, R7.reuse, 0x4, R70 ;  /* 0x0000000407107825 */ /* 0x040fe400078e0246 */
[----:B------:R-:W-:Y:S02]  /*a420*/  STL.64 [R1+0xe50], R24 ;  /* 0x000e501801007387 */ /* 0x000fe40000100a00 */
[C---:B--2---:R-:W-:Y:S02]  /*a430*/  IMAD.WIDE R14, R7.reuse, 0x4, R56 ;  /* 0x00000004070e7825 */ /* 0x044fe400078e0238 */
[----:B------:R-:W-:Y:S04]  /*a440*/  LDGSTS.E [R2+0xd100], desc[UR28][R24.64], !P3 ;  /* 0x0d10000018027fae */ /* 0x000fe8000d9a101c */
[----:B------:R2:W-:Y:S04]  /*a450*/  STL.64 [R1+0xe58], R22 ;  /* 0x000e581601007387 */ /* 0x0005e80000100a00 */
[----:B------:R2:W-:Y:S04]  /*a460*/  LDGSTS.E [R2+0xd180], desc[UR28][R22.64], !P3 ;  /* 0x0d18000016027fae */ /* 0x0005e8000d9a101c */
[----:B------:R4:W-:Y:S04]  /*a470*/  STL.64 [R1+0xe60], R20 ;  /* 0x000e601401007387 */ /* 0x0009e80000100a00 */
[----:B------:R4:W-:Y:S04]  /*a480*/  LDGSTS.E [R2+0xd200], desc[UR28][R20.64], !P3 ;  /* 0x0d20000014027fae */ /* 0x0009e8000d9a101c */
[----:B------:R5:W-:Y:S01]  /*a490*/  STL.64 [R1+0xe68], R18 ;  /* 0x000e681201007387 */ /* 0x000be20000100a00 */
[----:B--2---:R-:W-:-:S03]  /*a4a0*/  IMAD.WIDE R22, R7, 0x4, R152 ;  /* 0x0000000407167825 */ /* 0x004fc600078e0298 */
[----:B------:R5:W-:Y:S04]  /*a4b0*/  LDGSTS.E [R2+0xd280], desc[UR28][R18.64], !P3 ;  /* 0x0d28000012027fae */ /* 0x000be8000d9a101c */
[----:B------:R2:W-:Y:S01]  /*a4c0*/  STL.64 [R1+0xe70], R16 ;  /* 0x000e701001007387 */ /* 0x0005e20000100a00 */
[----:B----4-:R-:W-:-:S03]  /*a4d0*/  IMAD.WIDE R20, R7, 0x4, R154 ;  /* 0x0000000407147825 */ /* 0x010fc600078e029a */
[----:B------:R2:W-:Y:S01]  /*a4e0*/  LDGSTS.E [R2+0xd300], desc[UR28][R16.64], !P3 ;  /* 0x0d30000010027fae */ /* 0x0005e2000d9a101c */
[----:B------:R-:W-:-:S03]  /*a4f0*/  IMAD.WIDE R26, R7, 0x4, R44 ;  /* 0x00000004071a7825 */ /* 0x000fc600078e022c */
[----:B------:R4:W-:Y:S01]  /*a500*/  STL.64 [R1+0xe78], R14 ;  /* 0x000e780e01007387 */ /* 0x0009e20000100a00 */
[----:B-----5:R-:W-:-:S03]  /*a510*/  IMAD.WIDE R18, R7, 0x4, R156 ;  /* 0x0000000407127825 */ /* 0x020fc600078e029c */
[----:B------:R4:W-:Y:S01]  /*a520*/  LDGSTS.E [R2+0xd380], desc[UR28][R14.64], !P3 ;  /* 0x0d3800000e027fae */ /* 0x0009e2000d9a101c */
[----:B------:R-:W-:Y:S01]  /*a530*/  ISETP.GE.U32.AND P3, PT, R8, 0x7fffffaf, PT ;  /* 0x7fffffaf0800780c */ /* 0x000fe20003f66070 */
[C---:B--2---:R-:W-:Y:S02]  /*a540*/  IMAD.WIDE R16, R7.reuse, 0x4, R158 ;  /* 0x0000000407107825 */ /* 0x044fe400078e029e */
[----:B------:R2:W-:Y:S02]  /*a550*/  STL.64 [R1+0xf40], R26 ;  /* 0x000f401a01007387 */ /* 0x0005e40000100a00 */
[----:B------:R-:W-:Y:S02]  /*a560*/  VIADD R8, R12, 0xffffffca ;  /* 0xffffffca0c087836 */ /* 0x000fe40000000000 */
[----:B------:R2:W-:Y:S01]  /*a570*/  LDGSTS.E [R2+0xe000], desc[UR28][R26.64], !P4 ;  /* 0x0e0000001a027fae */ /* 0x0005e2000e1a101c */
[----:B------:R-:W-:-:S04]  /*a580*/  IMAD.WIDE R12, R7, 0x4, R162 ;  /* 0x00000004070c7825 */ /* 0x000fc800078e02a2 */
[----:B----4-:R-:W-:-:S04]  /*a590*/  IMAD.WIDE R14, R7, 0x4, R160 ;  /* 0x00000004070e7825 */ /* 0x010fc800078e02a0 */
[----:B---3--:R-:W-:-:S05]  /*a5a0*/  IMAD.WIDE R24, R7, 0x4, R244 ;  /* 0x0000000407187825 */ /* 0x008fca00078e02f4 */
[----:B------:R3:W-:Y:S04]  /*a5b0*/  STL.64 [R1+0xf48], R24 ;  /* 0x000f481801007387 */ /* 0x0007e80000100a00 */
[----:B------:R4:W-:Y:S04]  /*a5c0*/  STL.64 [R1+0xf50], R22 ;  /* 0x000f501601007387 */ /* 0x0009e80000100a00 */
[----:B------:R5:W-:Y:S04]  /*a5d0*/  STL.64 [R1+0xf58], R20 ;  /* 0x000f581401007387 */ /* 0x000be80000100a00 */
[----:B------:R1:W-:Y:S04]  /*a5e0*/  STL.64 [R1+0xf60], R18 ;  /* 0x000f601201007387 */ /* 0x0003e80000100a00 */
[----:B------:R1:W-:Y:S04]  /*a5f0*/  STL.64 [R1+0xf68], R16 ;  /* 0x000f681001007387 */ /* 0x0003e80000100a00 */
[----:B------:R1:W-:Y:S04]  /*a600*/  STL.64 [R1+0xf70], R14 ;  /* 0x000f700e01007387 */ /* 0x0003e80000100a00 */
[----:B------:R1:W-:Y:S04]  /*a610*/  STL.64 [R1+0xf78], R12 ;  /* 0x000f780c01007387 */ /* 0x0003e80000100a00 */
[----:B------:R-:W5:Y:S04]  /*a620*/  LDL.LU.64 R246, [R1+0x450] ;  /* 0x0004500001f67983 */ /* 0x000f680000300a00 */
[----:B------:R-:W5:Y:S04]  /*a630*/  LDL.LU.64 R86, [R1+0x448] ;  /* 0x0004480001567983 */ /* 0x000f680000300a00 */
[----:B------:R-:W5:Y:S04]  /*a640*/  LDL.LU.64 R70, [R1+0x440] ;  /* 0x0004400001467983 */ /* 0x000f680000300a00 */
[----:B------:R-:W5:Y:S04]  /*a650*/  LDL.LU.64 R56, [R1+0x438] ;  /* 0x0004380001387983 */ /* 0x000f680000300a00 */
[----:B------:R-:W5:Y:S04]  /*a660*/  LDL.LU.64 R148, [R1+0x430] ;  /* 0x0004300001947983 */ /* 0x000f680000300a00 */
[----:B------:R-:W5:Y:S04]  /*a670*/  LDL.LU.64 R54, [R1+0x428] ;  /* 0x0004280001367983 */ /* 0x000f680000300a00 */
[----:B------:R-:W5:Y:S04]  /*a680*/  LDL.LU.64 R44, [R1+0x420] ;  /* 0x00042000012c7983 */ /* 0x000f680000300a00 */
[----:B------:R-:W5:Y:S01]  /*a690*/  LDL.LU.64 R244, [R1+0x418] ;  /* 0x0004180001f47983 */ /* 0x000f620000300a00 */
[----:B--2---:R-:W-:-:S03]  /*a6a0*/  IMAD.WIDE R26, R7, 0x4, R164 ;  /* 0x00000004071a7825 */ /* 0x004fc600078e02a4 */
[----:B------:R3:W-:Y:S04]  /*a6b0*/  LDGSTS.E [R2+0xe080], desc[UR28][R24.64], !P4 ;  /* 0x0e08000018027fae */ /* 0x0007e8000e1a101c */
[----:B------:R4:W-:Y:S04]  /*a6c0*/  LDGSTS.E [R2+0xe100], desc[UR28][R22.64], !P4 ;  /* 0x0e10000016027fae */ /* 0x0009e8000e1a101c */
[----:B------:R5:W-:Y:S01]  /*a6d0*/  LDGSTS.E [R2+0xe180], desc[UR28][R20.64], !P4 ;  /* 0x0e18000014027fae */ /* 0x000be2000e1a101c */
[----:B---3--:R-:W-:-:S03]  /*a6e0*/  IMAD.WIDE R24, R7, 0x4, R166 ;  /* 0x0000000407187825 */ /* 0x008fc600078e02a6 */
[----:B------:R1:W-:Y:S01]  /*a6f0*/  LDGSTS.E [R2+0xe200], desc[UR28][R18.64], !P4 ;  /* 0x0e20000012027fae */ /* 0x0003e2000e1a101c */
[----:B----4-:R-:W-:-:S03]  /*a700*/  IMAD.WIDE R22, R7, 0x4, R168 ;  /* 0x0000000407167825 */ /* 0x010fc600078e02a8 */
[----:B------:R2:W-:Y:S01]  /*a710*/  LDGSTS.E [R2+0xe280], desc[UR28][R16.64], !P4 ;  /* 0x0e28000010027fae */ /* 0x0005e2000e1a101c */
[----:B-----5:R-:W-:-:S03]  /*a720*/  IMAD.WIDE R20, R7, 0x4, R170 ;  /* 0x0000000407147825 */ /* 0x020fc600078e02aa */
[----:B------:R3:W-:Y:S01]  /*a730*/  LDGSTS.E [R2+0xe300], desc[UR28][R14.64], !P4 ;  /* 0x0e3000000e027fae */ /* 0x0007e2000e1a101c */
[----:B-1----:R-:W-:-:S03]  /*a740*/  IMAD.WIDE R18, R7, 0x4, R172 ;  /* 0x0000000407127825 */ /* 0x002fc600078e02ac */
[----:B------:R1:W-:Y:S01]  /*a750*/  STL.64 [R1+0x1040], R26 ;  /* 0x0010401a01007387 */ /* 0x0003e20000100a00 */
[----:B--2---:R-:W-:-:S03]  /*a760*/  IMAD.WIDE R16, R7, 0x4, R174 ;  /* 0x0000000407107825 */ /* 0x004fc600078e02ae */
[----:B------:R2:W-:Y:S01]  /*a770*/  LDGSTS.E [R2+0xe380], desc[UR28][R12.64], !P4 ;  /* 0x0e3800000c027fae */ /* 0x0005e2000e1a101c */
[----:B---3--:R-:W-:-:S03]  /*a780*/  IMAD.WIDE R14, R7, 0x4, R176 ;  /* 0x00000004070e7825 */ /* 0x008fc600078e02b0 */
[----:B------:R3:W-:Y:S04]  /*a790*/  STL.64 [R1+0x1048], R24 ;  /* 0x0010481801007387 */ /* 0x0007e80000100a00 */
[----:B------:R4:W-:Y:S01]  /*a7a0*/  STL.64 [R1+0x1050], R22 ;  /* 0x0010501601007387 */ /* 0x0009e20000100a00 */
[----:B--2---:R-:W-:-:S03]  /*a7b0*/  IMAD.WIDE R12, R7, 0x4, R178 ;  /* 0x00000004070c7825 */ /* 0x004fc600078e02b2 */
[----:B------:R2:W-:Y:S04]  /*a7c0*/  STL.64 [R1+0x1058], R20 ;  /* 0x0010581401007387 */ /* 0x0005e80000100a00 */
[----:B------:R5:W-:Y:S04]  /*a7d0*/  STL.64 [R1+0x1060], R18 ;  /* 0x0010601201007387 */ /* 0x000be80000100a00 */
[----:B------:R1:W-:Y:S04]  /*a7e0*/  STL.64 [R1+0x1068], R16 ;  /* 0x0010681001007387 */ /* 0x0003e80000100a00 */
[----:B------:R1:W-:Y:S04]  /*a7f0*/  LDGSTS.E [R2+0xf000], desc[UR28][R26.64], !P5 ;  /* 0x0f0000001a027fae */ /* 0x0003e8000e9a101c */
[----:B------:R1:W-:Y:S04]  /*a800*/  STL.64 [R1+0x1070], R14 ;  /* 0x0010700e01007387 */ /* 0x0003e80000100a00 */
[----:B------:R1:W-:Y:S04]  /*a810*/  STL.64 [R1+0x1078], R12 ;  /* 0x0010780c01007387 */ /* 0x0003e80000100a00 */
[----:B------:R3:W-:Y:S04]  /*a820*/  LDGSTS.E [R2+0xf080], desc[UR28][R24.64], !P5 ;  /* 0x0f08000018027fae */ /* 0x0007e8000e9a101c */
[----:B------:R-:W5:Y:S04]  /*a830*/  LDL.LU.64 R134, [R1+0x388] ;  /* 0x0003880001867983 */ /* 0x000f680000300a00 */
[----:B------:R-:W5:Y:S04]  /*a840*/  LDL.LU.64 R118, [R1+0x380] ;  /* 0x0003800001767983 */ /* 0x000f680000300a00 */
[----:B------:R4:W-:Y:S04]  /*a850*/  LDGSTS.E [R2+0xf100], desc[UR28][R22.64], !P5 ;  /* 0x0f10000016027fae */ /* 0x0009e8000e9a101c */
[----:B------:R-:W5:Y:S04]  /*a860*/  LDL.LU.64 R102, [R1+0x378] ;  /* 0x0003780001667983 */ /* 0x000f680000300a00 */
[----:B------:R2:W-:Y:S04]  /*a870*/  LDGSTS.E [R2+0xf180], desc[UR28][R20.64], !P5 ;  /* 0x0f18000014027fae */ /* 0x0005e8000e9a101c */
[----:B------:R5:W-:Y:S04]  /*a880*/  LDGSTS.E [R2+0xf200], desc[UR28][R18.64], !P5 ;  /* 0x0f20000012027fae */ /* 0x000be8000e9a101c */
[----:B------:R1:W-:Y:S04]  /*a890*/  LDGSTS.E [R2+0xf280], desc[UR28][R16.64], !P5 ;  /* 0x0f28000010027fae */ /* 0x0003e8000e9a101c */
[----:B------:R1:W-:Y:S04]  /*a8a0*/  LDGSTS.E [R2+0xf300], desc[UR28][R14.64], !P5 ;  /* 0x0f3000000e027fae */ /* 0x0003e8000e9a101c */
[----:B------:R1:W-:Y:S02]  /*a8b0*/  LDGSTS.E [R2+0xf380], desc[UR28][R12.64], !P5 ;  /* 0x0f3800000c027fae */ /* 0x0003e4000e9a101c */
[----:B-1----:R-:W-:-:S04]  /*a8c0*/  IMAD.WIDE R26, R7, 0x4, R246 ;  /* 0x00000004071a7825 */ /* 0x002fc800078e02f6 */
[C---:B---3--:R-:W-:Y:S01]  /*a8d0*/  IMAD.WIDE R24, R7.reuse, 0x4, R86 ;  /* 0x0000000407187825 */ /* 0x048fe200078e0256 */
[----:B------:R1:W-:Y:S03]  /*a8e0*/  LDGSTS.E [R3+0x8400], desc[UR28][R26.64], !P6 ;  /* 0x084000001a037fae */ /* 0x0003e6000f1a101c */
[C---:B----4-:R-:W-:Y:S01]  /*a8f0*/  IMAD.WIDE R22, R7.reuse, 0x4, R70 ;  /* 0x0000000407167825 */ /* 0x050fe200078e0246 */
[----:B------:R-:W3:Y:S03]  /*a900*/  LDL.LU.64 R86, [R1+0x370] ;  /* 0x0003700001567983 */ /* 0x000ee60000300a00 */
[C---:B--2---:R-:W-:Y:S01]  /*a910*/  IMAD.WIDE R20, R7.reuse, 0x4, R56 ;  /* 0x0000000407147825 */ /* 0x044fe200078e0238 */
[----:B------:R1:W-:Y:S03]  /*a920*/  STL.64 [R1+0x90], R26 ;  /* 0x0000901a01007387 */ /* 0x0003e60000100a00 */
[C---:B-----5:R-:W-:Y:S01]  /*a930*/  IMAD.WIDE R18, R7.reuse, 0x4, R148 ;  /* 0x0000000407127825 */ /* 0x060fe200078e0294 */
[----:B------:R-:W2:Y:S03]  /*a940*/  LDL.LU.64 R70, [R1+0x368] ;  /* 0x0003680001467983 */ /* 0x000ea60000300a00 */
[C---:B------:R-:W-:Y:S01]  /*a950*/  IMAD.WIDE R16, R7.reuse, 0x4, R54 ;  /* 0x0000000407107825 */ /* 0x040fe200078e0236 */
[----:B------:R4:W-:Y:S03]  /*a960*/  STL.64 [R1+0x98], R24 ;  /* 0x0000981801007387 */ /* 0x0009e60000100a00 */
[C---:B------:R-:W-:Y:S01]  /*a970*/  IMAD.WIDE R14, R7.reuse, 0x4, R44 ;  /* 0x00000004070e7825 */ /* 0x040fe200078e022c */
[----:B------:R-:W5:Y:S04]  /*a980*/  LDL.LU.64 R56, [R1+0x360] ;  /* 0x0003600001387983 */ /* 0x000f680000300a00 */
[----:B------:R1:W-:Y:S04]  /*a990*/  STL.64 [R1+0xa0], R22 ;  /* 0x0000a01601007387 */ /* 0x0003e80000100a00 */
[----:B------:R3:W-:Y:S01]  /*a9a0*/  STL.64 [R1+0xa8], R20 ;  /* 0x0000a81401007387 */ /* 0x0007e20000100a00 */
[----:B------:R-:W-:-:S03]  /*a9b0*/  IMAD.WIDE R12, R7, 0x4, R244 ;  /* 0x00000004070c7825 */ /* 0x000fc600078e02f4 */
[----:B------:R2:W-:Y:S04]  /*a9c0*/  STL.64 [R1+0xb0], R18 ;  /* 0x0000b01201007387 */ /* 0x0005e80000100a00 */
[----:B------:R-:W5:Y:S04]  /*a9d0*/  LDL.LU.64 R54, [R1+0x358] ;  /* 0x0003580001367983 */ /* 0x000f680000300a00 */
[----:B------:R5:W-:Y:S04]  /*a9e0*/  STL.64 [R1+0xb8], R16 ;  /* 0x0000b81001007387 */ /* 0x000be80000100a00 */
[----:B------:R-:W-:Y:S04]  /*a9f0*/  STL.64 [R1+0xc0], R14 ;  /* 0x0000c00e01007387 */ /* 0x000fe80000100a00 */
[----:B------:R-:W5:Y:S04]  /*aa00*/  LDL.LU.64 R244, [R1+0x350] ;  /* 0x0003500001f47983 */ /* 0x000f680000300a00 */
[----:B------:R1:W-:Y:S04]  /*aa10*/  STL.64 [R1+0xc8], R12 ;  /* 0x0000c80c01007387 */ /* 0x0003e80000100a00 */
[----:B------:R4:W-:Y:S04]  /*aa20*/  LDGSTS.E [R3+0x8480], desc[UR28][R24.64], !P6 ;  /* 0x0848000018037fae */ /* 0x0009e8000f1a101c */
[----:B------:R-:W5:Y:S04]  /*aa30*/  LDL.LU.64 R150, [R1+0x2c8] ;  /* 0x0002c80001967983 */ /* 0x000f680000300a00 */
[----:B------:R1:W-:Y:S04]  /*aa40*/  LDGSTS.E [R3+0x8500], desc[UR28][R22.64], !P6 ;  /* 0x0850000016037fae */ /* 0x0003e8000f1a101c */
[----:B------:R-:W5:Y:S04]  /*aa50*/  LDL.LU.64 R246, [R1+0x2c0] ;  /* 0x0002c00001f67983 */ /* 0x000f680000300a00 */
[----:B------:R-:W5:Y:S04]  /*aa60*/  LDL.LU.64 R148, [R1+0x2b8] ;  /* 0x0002b80001947983 */ /* 0x000f680000300a00 */
[----:B------:R3:W-:Y:S04]  /*aa70*/  LDGSTS.E [R3+0x8580], desc[UR28][R20.64], !P6 ;  /* 0x0858000014037fae */ /* 0x0007e8000f1a101c */
[----:B------:R-:W5:Y:S04]  /*aa80*/  LDL.LU.64 R44, [R1+0x2b0] ;  /* 0x0002b000012c7983 */ /* 0x000f680000300a00 */
[----:B------:R2:W-:Y:S04]  /*aa90*/  LDGSTS.E [R3+0x8600], desc[UR28][R18.64], !P6 ;  /* 0x0860000012037fae */ /* 0x0005e8000f1a101c */
[----:B------:R5:W-:Y:S04]  /*aaa0*/  LDGSTS.E [R3+0x8680], desc[UR28][R16.64], !P6 ;  /* 0x0868000010037fae */ /* 0x000be8000f1a101c */
[----:B------:R-:W-:Y:S04]  /*aab0*/  LDGSTS.E [R3+0x8700], desc[UR28][R14.64], !P6 ;  /* 0x087000000e037fae */ /* 0x000fe8000f1a101c */
[----:B------:R2:W-:Y:S01]  /*aac0*/  LDGSTS.E [R3+0x8780], desc[UR28][R12.64], !P6 ;  /* 0x087800000c037fae */ /* 0x0005e2000f1a101c */
[----:B-1----:R-:W-:-:S04]  /*aad0*/  IMAD.WIDE R26, R7, 0x4, R134 ;  /* 0x00000004071a7825 */ /* 0x002fc800078e0286 */
[C---:B----4-:R-:W-:Y:S01]  /*aae0*/  IMAD.WIDE R24, R7.reuse, 0x4, R118 ;  /* 0x0000000407187825 */ /* 0x050fe200078e0276 */
[----:B------:R-:W-:Y:S01]  /*aaf0*/  ISETP.GE.U32.AND P4, PT, R8, 0x7fffffab, PT ;  /* 0x7fffffab0800780c */ /* 0x000fe20003f86070 */
[----:B------:R-:W4:Y:S02]  /*ab00*/  LDL.LU.64 R118, [R1+0x2a8] ;  /* 0x0002a80001767983 */ /* 0x000f240000300a00 */
[C---:B------:R-:W-:Y:S02]  /*ab10*/  IMAD.WIDE R22, R7.reuse, 0x4, R102 ;  /* 0x0000000407167825 */ /* 0x040fe400078e0266 */
[----:B------:R1:W-:Y:S04]  /*ab20*/  STL.64 [R1+0x150], R26 ;  /* 0x0001501a01007387 */ /* 0x0003e80000100a00 */
[----:B------:R1:W-:Y:S04]  /*ab30*/  STL.64 [R1+0x158], R24 ;  /* 0x0001581801007387 */ /* 0x0003e80000100a00 */
[----:B------:R1:W-:Y:S04]  /*ab40*/  STL.64 [R1+0x160], R22 ;  /* 0x0001601601007387 */ /* 0x0003e80000100a00 */
[----:B------:R-:W4:Y:S01]  /*ab50*/  LDL.LU.64 R134, [R1+0x2a0] ;  /* 0x0002a00001867983 */ /* 0x000f220000300a00 */
[----:B---3--:R-:W-:-:S03]  /*ab60*/  IMAD.WIDE R20, R7, 0x4, R86 ;  /* 0x0000000407147825 */ /* 0x008fc600078e0256 */
[----:B------:R1:W-:Y:S04]  /*ab70*/  LDGSTS.E [R3+0x9400], desc[UR28][R26.64], !P0 ;  /* 0x094000001a037fae */ /* 0x0003e8000c1a101c */
[----:B------:R3:W-:Y:S01]  /*ab80*/  STL.64 [R1+0x168], R20 ;  /* 0x0001681401007387 */ /* 0x0007e20000100a00 */
[----:B--2---:R-:W-:-:S03]  /*ab90*/  IMAD.WIDE R18, R7, 0x4, R70 ;  /* 0x0000000407127825 */ /* 0x004fc600078e0246 */
[----:B------:R-:W2:Y:S01]  /*aba0*/  LDL.LU.64 R102, [R1+0x298] ;  /* 0x0002980001667983 */ /* 0x000ea20000300a00 */
[----:B-----5:R-:W-:-:S03]  /*abb0*/  IMAD.WIDE R16, R7, 0x4, R56 ;  /* 0x0000000407107825 */ /* 0x020fc600078e0238 */
[----:B------:R4:W-:Y:S04]  /*abc0*/  STL.64 [R1+0x170], R18 ;  /* 0x0001701201007387 */ /* 0x0009e80000100a00 */
[----:B------:R5:W-:Y:S01]  /*abd0*/  STL.64 [R1+0x178], R16 ;  /* 0x0001781001007387 */ /* 0x000be20000100a00 */
[----:B------:R-:W-:-:S03]  /*abe0*/  IMAD.WIDE R12, R7, 0x4, R244 ;  /* 0x00000004070c7825 */ /* 0x000fc600078e02f4 */
[----:B------:R1:W-:Y:S04]  /*abf0*/  LDGSTS.E [R3+0x9480], desc[UR28][R24.64], !P0 ;  /* 0x0948000018037fae */ /* 0x0003e8000c1a101c */
[----:B------:R-:W2:Y:S01]  /*ac00*/  LDL.LU.64 R244, [R1+0x290] ;  /* 0x0002900001f47983 */ /* 0x000ea20000300a00 */
[----:B------:R-:W-:Y:S02]  /*ac10*/  VIADD R8, R10, 0xffffffc6 ;  /* 0xffffffc60a087836 */ /* 0x000fe40000000000 */
[----:B------:R-:W4:Y:S01]  /*ac20*/  LDC R10, c[0x0][0x3a0] ;  /* 0x0000e800ff0a7b82 */ /* 0x000f220000000800 */
[----:B------:R-:W-:Y:S01]  /*ac30*/  IMAD.WIDE R14, R7, 0x4, R54 ;  /* 0x00000004070e7825 */ /* 0x000fe200078e0236 */
[----:B------:R3:W-:Y:S01]  /*ac40*/  LDGSTS.E [R3+0x9500], desc[UR28][R22.64], !P0 ;  /* 0x0950000016037fae */ /* 0x0007e2000c1a101c */
[----:B------:R-:W-:-:S03]  /*ac50*/  ISETP.GE.U32.AND P5, PT, R8, 0x7fffffa7, PT ;  /* 0x7fffffa70800780c */ /* 0x000fc60003fa6070 */
[----:B------:R-:W-:Y:S01]  /*ac60*/  STL.64 [R1+0x180], R14 ;  /* 0x0001800e01007387 */ /* 0x000fe20000100a00 */
[----:B-1----:R-:W-:-:S03]  /*ac70*/  IMAD.WIDE R26, R7, 0x4, R150 ;  /* 0x00000004071a7825 */ /* 0x002fc600078e0296 */
[----:B------:R1:W-:Y:S01]  /*ac80*/  STL.64 [R1+0x188], R12 ;  /* 0x0001880c01007387 */ /* 0x0003e20000100a00 */
[----:B------:R-:W-:Y:S01]  /*ac90*/  IADD3 R8, PT, PT, R9, -0x3e, RZ ;  /* 0xffffffc209087810 */ /* 0x000fe20007ffe0ff */
[C---:B------:R-:W-:Y:S01]  /*aca0*/  IMAD.WIDE R24, R7.reuse, 0x4, R246 ;  /* 0x0000000407187825 */ /* 0x040fe200078e02f6 */
[----:B------:R-:W1:Y:S01]  /*acb0*/  LDC R9, c[0x0][0x3a0] ;  /* 0x0000e800ff097b82 */ /* 0x000e620000000800 */
[----:B------:R-:W2:Y:S02]  /*acc0*/  LDL.LU.64 R86, [R1+0x208] ;  /* 0x0002080001567983 */ /* 0x000ea40000300a00 */
[----:B---3--:R-:W-:Y:S02]  /*acd0*/  IMAD.WIDE R22, R7, 0x4, R148 ;  /* 0x0000000407167825 */ /* 0x008fe400078e0294 */
[----:B------:R-:W3:Y:S01]  /*ace0*/  LDL.LU.64 R70, [R1+0x200] ;  /* 0x0002000001467983 */ /* 0x000ee20000300a00 */
[----:B------:R-:W-:-:S03]  /*acf0*/  ISETP.GE.U32.AND P6, PT, R8, 0x7fffffa3, PT ;  /* 0x7fffffa30800780c */ /* 0x000fc60003fc6070 */
[----:B------:R-:W3:Y:S01]  /*ad00*/  LDL.LU.64 R56, [R1+0x1f8] ;  /* 0x0001f80001387983 */ /* 0x000ee20000300a00 */
[----:B------:R-:W-:-:S03]  /*ad10*/  VIADD R8, R11, 0xffffffdd ;  /* 0xffffffdd0b087836 */ /* 0x000fc60000000000 */
[----:B------:R5:W-:Y:S04]  /*ad20*/  LDGSTS.E [R3+0x9580], desc[UR28][R20.64], !P0 ;  /* 0x0958000014037fae */ /* 0x000be8000c1a101c */
[----:B------:R-:W3:Y:S04]  /*ad30*/  LDL.LU.64 R54, [R1+0x1f0] ;  /* 0x0001f00001367983 */ /* 0x000ee80000300a00 */
[----:B------:R4:W-:Y:S01]  /*ad40*/  LDGSTS.E [R3+0x9600], desc[UR28][R18.64], !P0 ;  /* 0x0960000012037fae */ /* 0x0009e2000c1a101c */
[----:B-----5:R-:W-:-:S03]  /*ad50*/  IMAD.WIDE R20, R7, 0x4, R44 ;  /* 0x0000000407147825 */ /* 0x020fc600078e022c */
[----:B------:R-:W-:Y:S04]  /*ad60*/  STL.64 [R1+0x210], R26 ;  /* 0x0002101a01007387 */ /* 0x000fe80000100a00 */
[----:B------:R-:W5:Y:S04]  /*ad70*/  LDL.LU.64 R44, [R1+0x1e8] ;  /* 0x0001e800012c7983 */ /* 0x000f680000300a00 */
[----:B------:R1:W-:Y:S01]  /*ad80*/  LDGSTS.E [R3+0x9680], desc[UR28][R16.64], !P0 ;  /* 0x0968000010037fae */ /* 0x0003e2000c1a101c */
[----:B----4-:R-:W-:-:S03]  /*ad90*/  IMAD.WIDE R18, R7, 0x4, R118 ;  /* 0x0000000407127825 */ /* 0x010fc600078e0276 */
[----:B------:R-:W-:Y:S04]  /*ada0*/  STL.64 [R1+0x218], R24 ;  /* 0x0002181801007387 */ /* 0x000fe80000100a00 */
[----:B------:R-:W-:Y:S04]  /*adb0*/  LDGSTS.E [R3+0x9700], desc[UR28][R14.64], !P0 ;  /* 0x097000000e037fae */ /* 0x000fe8000c1a101c */
[----:B------:R-:W-:Y:S04]  /*adc0*/  STL.64 [R1+0x220], R22 ;  /* 0x0002201601007387 */ /* 0x000fe80000100a00 */
[----:B------:R-:W4:Y:S01]  /*add0*/  LDL.LU.64 R118, [R1+0x1e0] ;  /* 0x0001e00001767983 */ /* 0x000f220000300a00 */
[----:B-1----:R-:W-:-:S03]  /*ade0*/  IMAD.WIDE R16, R7, 0x4, R134 ;  /* 0x0000000407107825 */ /* 0x002fc600078e0286 */
[----:B------:R-:W-:Y:S04]  /*adf0*/  STL.64 [R1+0x228], R20 ;  /* 0x0002281401007387 */ /* 0x000fe80000100a00 */
[----:B------:R1:W-:Y:S01]  /*ae00*/  LDGSTS.E [R3+0x9780], desc[UR28][R12.64], !P0 ;  /* 0x097800000c037fae */ /* 0x0003e2000c1a101c */
[----:B------:R-:W-:Y:S01]  /*ae10*/  ISETP.GE.U32.AND P0, PT, R8, 0x7fffffbe, PT ;  /* 0x7fffffbe0800780c */ /* 0x000fe20003f06070 */
[----:B------:R-:W-:Y:S02]  /*ae20*/  VIADD R8, R10, 0xffffffd9 ;  /* 0xffffffd90a087836 */ /* 0x000fe40000000000 */
[----:B------:R-:W-:Y:S04]  /*ae30*/  STL.64 [R1+0x230], R18 ;  /* 0x0002301201007387 */ /* 0x000fe80000100a00 */
[----:B------:R-:W-:Y:S04]  /*ae40*/  LDGSTS.E [R3+0xa400], desc[UR28][R26.64], !P1 ;  /* 0x0a4000001a037fae */ /* 0x000fe8000c9a101c */
[----:B------:R-:W-:Y:S01]  /*ae50*/  LDGSTS.E [R3+0xa480], desc[UR28][R24.64], !P1 ;  /* 0x0a48000018037fae */ /* 0x000fe2000c9a101c */
[----:B-1----:R-:W1:Y:S03]  /*ae60*/  LDC R12, c[0x0][0x3a0] ;  /* 0x0000e800ff0c7b82 */ /* 0x002e660000000800 */
[----:B------:R-:W-:Y:S04]  /*ae70*/  LDGSTS.E [R3+0xa500], desc[UR28][R22.64], !P1 ;  /* 0x0a50000016037fae */ /* 0x000fe8000c9a101c */
[----:B------:R-:W-:Y:S04]  /*ae80*/  LDGSTS.E [R3+0xa580], desc[UR28][R20.64], !P1 ;  /* 0x0a58000014037fae */ /* 0x000fe8000c9a101c */
[----:B------:R-:W-:Y:S04]  /*ae90*/  LDGSTS.E [R3+0xa600], desc[UR28][R18.64], !P1 ;  /* 0x0a60000012037fae */ /* 0x000fe8000c9a101c */
[----:B------:R-:W-:Y:S01]  /*aea0*/  LDGSTS.E [R3+0xa680], desc[UR28][R16.64], !P1 ;  /* 0x0a68000010037fae */ /* 0x000fe2000c9a101c */
[----:B--2---:R-:W-:-:S03]  /*aeb0*/  IMAD.WIDE R14, R7, 0x4, R102 ;  /* 0x00000004070e7825 */ /* 0x004fc600078e0266 */
[----:B------:R-:W2:Y:S04]  /*aec0*/  LDL.LU.64 R102, [R1+0x1d8] ;  /* 0x0001d80001667983 */ /* 0x000ea80000300a00 */
[----:B------:R-:W-:Y:S04]  /*aed0*/  STL.64 [R1+0x238], R16 ;  /* 0x0002381001007387 */ /* 0x000fe80000100a00 */
[----:B------:R-:W-:Y:S04]  /*aee0*/  STL.64 [R1+0x240], R14 ;  /* 0x0002400e01007387 */ /* 0x000fe80000100a00 */
[----:B------:R-:W-:Y:S01]  /*aef0*/  LDGSTS.E [R3+0xa700], desc[UR28][R14.64], !P1 ;  /* 0x0a7000000e037fae */ /* 0x000fe2000c9a101c */
[----:B------:R-:W-:-:S03]  /*af00*/  IMAD.WIDE R10, R7, 0x4, R244 ;  /* 0x00000004070a7825 */ /* 0x000fc600078e02f4 */
[----:B------:R-:W2:Y:S04]  /*af10*/  LDL.LU.64 R244, [R1+0x1d0] ;  /* 0x0001d00001f47983 */ /* 0x000ea80000300a00 */
[----:B------:R1:W-:Y:S04]  /*af20*/  STL.64 [R1+0x248], R10 ;  /* 0x0002480a01007387 */ /* 0x0003e80000100a00 */
[----:B------:R1:W-:Y:S01]  /*af30*/  LDGSTS.E [R3+0xa780], desc[UR28][R10.64], !P1 ;  /* 0x0a7800000a037fae */ /* 0x0003e2000c9a101c */
[----:B------:R-:W-:-:S04]  /*af40*/  IMAD.WIDE R86, R7, 0x4, R86 ;  /* 0x0000000407567825 */ /* 0x000fc800078e0256 */
[C---:B---3--:R-:W-:Y:S01]  /*af50*/  IMAD.WIDE R70, R7.reuse, 0x4, R70 ;  /* 0x0000000407467825 */ /* 0x048fe200078e0246 */
[----:B------:R3:W-:Y:S01]  /*af60*/  STL.64 [R1+0x350], R86 ;  /* 0x0003505601007387 */ /* 0x0007e20000100a00 */
[----:B-1----:R-:W1:Y:S02]  /*af70*/  LDC R11, c[0x0][0x3a0] ;  /* 0x0000e800ff0b7b82 */ /* 0x002e640000000800 */
[C---:B------:R-:W-:Y:S01]  /*af80*/  IMAD.WIDE R56, R7.reuse, 0x4, R56 ;  /* 0x0000000407387825 */ /* 0x040fe200078e0238 */
[----:B------:R-:W3:Y:S04]  /*af90*/  LDL.LU.64 R20, [R1+0x148] ;  /* 0x0001480001147983 */ /* 0x000ee80000300a00 */
[----:B------:R1:W-:Y:S01]  /*afa0*/  STL.64 [R1+0x358], R70 ;  /* 0x0003584601007387 */ /* 0x0003e20000100a00 */
[----:B------:R-:W1:Y:S01]  /*afb0*/  LDC R10, c[0x0][0x3a0] ;  /* 0x0000e800ff0a7b82 */ /* 0x000e620000000800 */
[----:B------:R-:W-:-:S02]  /*afc0*/  IMAD.WIDE R54, R7, 0x4, R54 ;  /* 0x0000000407367825 */ /* 0x000fc400078e0236 */
[----:B------:R-:W3:Y:S04]  /*afd0*/  LDL.LU.64 R18, [R1+0x140] ;  /* 0x0001400001127983 */ /* 0x000ee80000300a00 */
[----:B------:R1:W-:Y:S04]  /*afe0*/  STL.64 [R1+0x370], R56 ;  /* 0x0003703801007387 */ /* 0x0003e80000100a00 */
[----:B------:R-:W3:Y:S01]  /*aff0*/  LDL.LU.64 R16, [R1+0x138] ;  /* 0x0001380001107983 */ /* 0x000ee20000300a00 */
[----:B-----5:R-:W-:-:S03]  /*b000*/  IMAD.WIDE R44, R7, 0x4, R44 ;  /* 0x00000004072c7825 */ /* 0x020fc600078e022c */
[----:B------:R5:W-:Y:S04]  /*b010*/  STL.64 [R1+0x378], R54 ;  /* 0x0003783601007387 */ /* 0x000be80000100a00 */
[----:B------:R-:W3:Y:S04]  /*b020*/  LDL.LU.64 R14, [R1+0x130] ;  /* 0x00013000010e7983 */ /* 0x000ee80000300a00 */
[----:B------:R-:W3:Y:S04]  /*b030*/  LDL.LU.64 R150, [R1+0x128] ;  /* 0x0001280001967983 */ /* 0x000ee80000300a00 */
[----:B------:R-:W3:Y:S04]  /*b040*/  LDL.LU.64 R246, [R1+0x120] ;  /* 0x0001200001f67983 */ /* 0x000ee80000300a00 */
[----:B------:R1:W-:Y:S01]  /*b050*/  STL.64 [R1+0x418], R44 ;  /* 0x0004182c01007387 */ /* 0x0003e20000100a00 */
[----:B----4-:R-:W-:-:S03]  /*b060*/  IMAD.WIDE R26, R7, 0x4, R118 ;  /* 0x00000004071a7825 */ /* 0x010fc600078e0276 */
[----:B------:R-:W4:Y:S04]  /*b070*/  LDL.LU.64 R148, [R1+0x118] ;  /* 0x0001180001947983 */ /* 0x000f280000300a00 */
[----:B------:R1:W-:Y:S04]  /*b080*/  STL.64 [R1+0x420], R26 ;  /* 0x0004201a01007387 */ /* 0x0003e80000100a00 */
[----:B------:R-:W4:Y:S04]  /*b090*/  LDL.LU.64 R134, [R1+0x110] ;  /* 0x0001100001867983 */ /* 0x000f280000300a00 */
[----:B------:R-:W-:Y:S04]  /*b0a0*/  LDGSTS.E [R3+0xb400], desc[UR28][R86.64], !P2 ;  /* 0x0b40000056037fae */ /* 0x000fe8000d1a101c */
[----:B------:R-:W-:Y:S04]  /*b0b0*/  LDGSTS.E [R3+0xb480], desc[UR28][R70.64], !P2 ;  /* 0x0b48000046037fae */ /* 0x000fe8000d1a101c */
[----:B------:R-:W-:Y:S04]  /*b0c0*/  LDGSTS.E [R3+0xb500], desc[UR28][R56.64], !P2 ;  /* 0x0b50000038037fae */ /* 0x000fe8000d1a101c */
[----:B------:R-:W-:Y:S04]  /*b0d0*/  LDGSTS.E [R3+0xb580], desc[UR28][R54.64], !P2 ;  /* 0x0b58000036037fae */ /* 0x000fe8000d1a101c */
[----:B------:R-:W-:Y:S01]  /*b0e0*/  LDGSTS.E [R3+0xb600], desc[UR28][R44.64], !P2 ;  /* 0x0b6000002c037fae */ /* 0x000fe2000d1a101c */
[----:B--2---:R-:W-:-:S04]  /*b0f0*/  IMAD.WIDE R24, R7, 0x4, R102 ;  /* 0x0000000407187825 */ /* 0x004fc800078e0266 */
[----:B------:R-:W-:Y:S01]  /*b100*/  IMAD.WIDE R22, R7, 0x4, R244 ;  /* 0x0000000407167825 */ /* 0x000fe200078e02f4 */
[----:B------:R2:W-:Y:S04]  /*b110*/  STL.64 [R1+0x428], R24 ;  /* 0x0004281801007387 */ /* 0x0005e80000100a00 */
[----:B------:R1:W-:Y:S04]  /*b120*/  STL.64 [R1+0x430], R22 ;  /* 0x0004301601007387 */ /* 0x0003e80000100a00 */
[----:B------:R-:W4:Y:S04]  /*b130*/  LDL.LU.64 R118, [R1+0x88] ;  /* 0x0000880001767983 */ /* 0x000f280000300a00 */
[----:B------:R-:W4:Y:S04]  /*b140*/  LDL.LU.64 R102, [R1+0x80] ;  /* 0x0000800001667983 */ /* 0x000f280000300a00 */
[----:B---3--:R-:W3:Y:S04]  /*b150*/  LDL.LU.64 R86, [R1+0x78] ;  /* 0x0000780001567983 */ /* 0x008ee80000300a00 */
[----:B-1----:R-:W3:Y:S04]  /*b160*/  LDL.LU.64 R70, [R1+0x70] ;  /* 0x0000700001467983 */ /* 0x002ee80000300a00 */
[----:B------:R-:W3:Y:S04]  /*b170*/  LDL.LU.64 R56, [R1+0x68] ;  /* 0x0000680001387983 */ /* 0x000ee80000300a00 */
[----:B-----5:R-:W5:Y:S04]  /*b180*/  LDL.LU.64 R54, [R1+0x60] ;  /* 0x0000600001367983 */ /* 0x020f680000300a00 */
[----:B------:R-:W5:Y:S04]  /*b190*/  LDL.LU.64 R44, [R1+0x58] ;  /* 0x00005800012c7983 */ /* 0x000f680000300a00 */
[----:B------:R-:W5:Y:S01]  /*b1a0*/  LDL.LU.64 R244, [R1+0x50] ;  /* 0x0000500001f47983 */ /* 0x000f620000300a00 */
[----:B------:R-:W-:Y:S01]  /*b1b0*/  ISETP.GE.U32.AND P1, PT, R8, 0x7fffffba, PT ;  /* 0x7fffffba0800780c */ /* 0x000fe20003f26070 */
[----:B------:R-:W-:-:S02]  /*b1c0*/  VIADD R8, R9, 0xffffffd5 ;  /* 0xffffffd509087836 */ /* 0x000fc40000000000 */
[----:B------:R1:W-:Y:S01]  /*b1d0*/  LDGSTS.E [R3+0xb680], desc[UR28][R26.64], !P2 ;  /* 0x0b6800001a037fae */ /* 0x0003e2000d1a101c */
[----:B------:R-:W3:Y:S03]  /*b1e0*/  LDC R9, c[0x0][0x3a0] ;  /* 0x0000e800ff097b82 */ /* 0x000ee60000000800 */
[----:B------:R2:W-:Y:S04]  /*b1f0*/  LDGSTS.E [R3+0xb700], desc[UR28][R24.64], !P2 ;  /* 0x0b70000018037fae */ /* 0x0005e8000d1a101c */
[----:B------:R2:W-:Y:S01]  /*b200*/  LDGSTS.E [R3+0xb780], desc[UR28][R22.64], !P2 ;  /* 0x0b78000016037fae */ /* 0x0005e2000d1a101c */
[----:B-1----:R-:W-:-:S04]  /*b210*/  IMAD.WIDE R26, R7, 0x4, R20 ;  /* 0x00000004071a7825 */ /* 0x002fc800078e0214 */
[----:B--2---:R-:W-:Y:S01]  /*b220*/  IMAD.WIDE R24, R7, 0x4, R18 ;  /* 0x0000000407187825 */ /* 0x004fe200078e0212 */
[----:B------:R-:W-:-:S03]  /*b230*/  ISETP.GE.U32.AND P2, PT, R8, 0x7fffffb6, PT ;  /* 0x7fffffb60800780c */ /* 0x000fc60003f46070 */
[C---:B------:R-:W-:Y:S01]  /*b240*/  IMAD.WIDE R22, R7.reuse, 0x4, R16 ;  /* 0x0000000407167825 */ /* 0x040fe200078e0210 */
[----:B------:R1:W-:Y:S03]  /*b250*/  STL.64 [R1+0xd80], R26 ;  /* 0x000d801a01007387 */ /* 0x0003e60000100a00 */
[C---:B------:R-:W-:Y:S01]  /*b260*/  IMAD.WIDE R20, R7.reuse, 0x4, R14 ;  /* 0x0000000407147825 */ /* 0x040fe200078e020e */
[----:B------:R-:W-:Y:S01]  /*b270*/  IADD3 R8, PT, PT, R12, -0x2f, RZ ;  /* 0xffffffd10c087810 */ /* 0x000fe20007ffe0ff */
[----:B------:R2:W-:Y:S02]  /*b280*/  STL.64 [R1+0xd88], R24 ;  /* 0x000d881801007387 */ /* 0x0005e40000100a00 */
[C---:B------:R-:W-:Y:S02]  /*b290*/  IMAD.WIDE R18, R7.reuse, 0x4, R150 ;  /* 0x0000000407127825 */ /* 0x040fe400078e0296 */
[----:B------:R3:W-:Y:S02]  /*b2a0*/  STL.64 [R1+0xd90], R22 ;  /* 0x000d901601007387 */ /* 0x0007e40000100a00 */
[----:B------:R-:W-:-:S02]  /*b2b0*/  IMAD.WIDE R16, R7, 0x4, R246 ;  /* 0x0000000407107825 */ /* 0x000fc400078e02f6 */
[----:B------:R1:W-:Y:S02]  /*b2c0*/  LDGSTS.E [R3+0xc400], desc[UR28][R26.64], !P3 ;  /* 0x0c4000001a037fae */ /* 0x0003e4000d9a101c */
[C---:B----4-:R-:W-:Y:S02]  /*b2d0*/  IMAD.WIDE R14, R7.reuse, 0x4, R148 ;  /* 0x00000004070e7825 */ /* 0x050fe400078e0294 */
[----:B------:R4:W-:Y:S02]  /*b2e0*/  STL.64 [R1+0xd98], R20 ;  /* 0x000d981401007387 */ /* 0x0009e40000100a00 */
[C---:B------:R-:W-:Y:S02]  /*b2f0*/  IMAD.WIDE R12, R7.reuse, 0x4, R134 ;  /* 0x00000004070c7825 */ /* 0x040fe400078e0286 */
[----:B------:R2:W-:Y:S04]  /*b300*/  LDGSTS.E [R3+0xc480], desc[UR28][R24.64], !P3 ;  /* 0x0c48000018037fae */ /* 0x0005e8000d9a101c */
[----:B------:R1:W-:Y:S04]  /*b310*/  STL.64 [R1+0xda0], R18 ;  /* 0x000da01201007387 */ /* 0x0003e80000100a00 */
[----:B------:R3:W-:Y:S04]  /*b320*/  LDGSTS.E [R3+0xc500], desc[UR28][R22.64], !P3 ;  /* 0x0c50000016037fae */ /* 0x0007e8000d9a101c */
[----:B------:R5:W-:Y:S04]  /*b330*/  STL.64 [R1+0xda8], R16 ;  /* 0x000da81001007387 */ /* 0x000be80000100a00 */
[----:B------:R4:W-:Y:S04]  /*b340*/  LDGSTS.E [R3+0xc580], desc[UR28][R20.64], !P3 ;  /* 0x0c58000014037fae */ /* 0x0009e8000d9a101c */
[----:B------:R1:W-:Y:S04]  /*b350*/  STL.64 [R1+0xdb0], R14 ;  /* 0x000db00e01007387 */ /* 0x0003e80000100a00 */
[----:B------:R1:W-:Y:S04]  /*b360*/  LDGSTS.E [R3+0xc600], desc[UR28][R18.64], !P3 ;  /* 0x0c60000012037fae */ /* 0x0003e8000d9a101c */
[----:B------:R1:W-:Y:S04]  /*b370*/  STL.64 [R1+0xdb8], R12 ;  /* 0x000db80c01007387 */ /* 0x0003e80000100a00 */
[----:B------:R5:W-:Y:S04]  /*b380*/  LDGSTS.E [R3+0xc680], desc[UR28][R16.64], !P3 ;  /* 0x0c68000010037fae */ /* 0x000be8000d9a101c */
[----:B------:R1:W-:Y:S04]  /*b390*/  LDGSTS.E [R3+0xc700], desc[UR28][R14.64], !P3 ;  /* 0x0c7000000e037fae */ /* 0x0003e8000d9a101c */
[----:B------:R1:W-:Y:S02]  /*b3a0*/  LDGSTS.E [R3+0xc780], desc[UR28][R12.64], !P3 ;  /* 0x0c7800000c037fae */ /* 0x0003e4000d9a101c */
[----:B-1----:R-:W-:-:S04]  /*b3b0*/  IMAD.WIDE R26, R7, 0x4, R118 ;  /* 0x00000004071a7825 */ /* 0x002fc800078e0276 */
[C---:B--2---:R-:W-:Y:S01]  /*b3c0*/  IMAD.WIDE R24, R7.reuse, 0x4, R102 ;  /* 0x0000000407187825 */ /* 0x044fe200078e0266 */
[----:B------:R1:W-:Y:S03]  /*b3d0*/  STL.64 [R1+0xe80], R26 ;  /* 0x000e801a01007387 */ /* 0x0003e60000100a00 */
[C---:B---3--:R-:W-:Y:S01]  /*b3e0*/  IMAD.WIDE R22, R7.reuse, 0x4, R86 ;  /* 0x0000000407167825 */ /* 0x048fe200078e0256 */
[----:B------:R2:W-:Y:S03]  /*b3f0*/  STL.64 [R1+0xe88], R24 ;  /* 0x000e881801007387 */ /* 0x0005e60000100a00 */
[C---:B----4-:R-:W-:Y:S01]  /*b400*/  IMAD.WIDE R20, R7.reuse, 0x4, R70 ;  /* 0x0000000407147825 */ /* 0x050fe200078e0246 */
[----:B------:R3:W-:Y:S03]  /*b410*/  STL.64 [R1+0xe90], R22 ;  /* 0x000e901601007387 */ /* 0x0007e60000100a00 */
[C---:B------:R-:W-:Y:S01]  /*b420*/  IMAD.WIDE R18, R7.reuse, 0x4, R56 ;  /* 0x0000000407127825 */ /* 0x040fe200078e0238 */
[----:B------:R1:W-:Y:S03]  /*b430*/  LDGSTS.E [R3+0xd400], desc[UR28][R26.64], !P4 ;  /* 0x0d4000001a037fae */ /* 0x0003e6000e1a101c */
[C---:B-----5:R-:W-:Y:S01]  /*b440*/  IMAD.WIDE R16, R7.reuse, 0x4, R54 ;  /* 0x0000000407107825 */ /* 0x060fe200078e0236 */
[----:B------:R4:W-:Y:S03]  /*b450*/  STL.64 [R1+0xe98], R20 ;  /* 0x000e981401007387 */ /* 0x0009e60000100a00 */
[C---:B------:R-:W-:Y:S01]  /*b460*/  IMAD.WIDE R14, R7.reuse, 0x4, R44 ;  /* 0x00000004070e7825 */ /* 0x040fe200078e022c */
[----:B------:R2:W-:Y:S03]  /*b470*/  LDGSTS.E [R3+0xd480], desc[UR28][R24.64], !P4 ;  /* 0x0d48000018037fae */ /* 0x0005e6000e1a101c */
[C---:B------:R-:W-:Y:S01]  /*b480*/  IMAD.WIDE R12, R7.reuse, 0x4, R244 ;  /* 0x00000004070c7825 */ /* 0x040fe200078e02f4 */
[----:B------:R5:W-:Y:S03]  /*b490*/  STL.64 [R1+0xea0], R18 ;  /* 0x000ea01201007387 */ /* 0x000be60000100a00 */
[C---:B-1----:R-:W-:Y:S01]  /*b4a0*/  IMAD.WIDE R26, R7.reuse, 0x4, R180 ;  /* 0x00000004071a7825 */ /* 0x042fe200078e02b4 */
[----:B------:R3:W-:Y:S03]  /*b4b0*/  LDGSTS.E [R3+0xd500], desc[UR28][R22.64], !P4 ;  /* 0x0d50000016037fae */ /* 0x0007e6000e1a101c */
[C---:B--2---:R-:W-:Y:S01]  /*b4c0*/  IMAD.WIDE R24, R7.reuse, 0x4, R182 ;  /* 0x0000000407187825 */ /* 0x044fe200078e02b6 */
[----:B------:R1:W-:Y:S04]  /*b4d0*/  STL.64 [R1+0xea8], R16 ;  /* 0x000ea81001007387 */ /* 0x0003e80000100a00 */
[----:B------:R4:W-:Y:S01]  /*b4e0*/  LDGSTS.E [R3+0xd580], desc[UR28][R20.64], !P4 ;  /* 0x0d58000014037fae */ /* 0x0009e2000e1a101c */
[----:B---3--:R-:W-:-:S03]  /*b4f0*/  IMAD.WIDE R22, R7, 0x4, R184 ;  /* 0x0000000407167825 */ /* 0x008fc600078e02b8 */
[----:B------:R2:W-:Y:S04]  /*b500*/  STL.64 [R1+0xeb0], R14 ;  /* 0x000eb00e01007387 */ /* 0x0005e80000100a00 */
[----:B------:R5:W-:Y:S01]  /*b510*/  LDGSTS.E [R3+0xd600], desc[UR28][R18.64], !P4 ;  /* 0x0d60000012037fae */ /* 0x000be2000e1a101c */
[----:B----4-:R-:W-:-:S03]  /*b520*/  IMAD.WIDE R20, R7, 0x4, R186 ;  /* 0x0000000407147825 */ /* 0x010fc600078e02ba */
[----:B------:R3:W-:Y:S04]  /*b530*/  STL.64 [R1+0xeb8], R12 ;  /* 0x000eb80c01007387 */ /* 0x0007e80000100a00 */
[----:B------:R1:W-:Y:S01]  /*b540*/  LDGSTS.E [R3+0xd680], desc[UR28][R16.64], !P4 ;  /* 0x0d68000010037fae */ /* 0x0003e2000e1a101c */
[----:B-----5:R-:W-:-:S03]  /*b550*/  IMAD.WIDE R18, R7, 0x4, R188 ;  /* 0x0000000407127825 */ /* 0x020fc600078e02bc */
[----:B------:R2:W-:Y:S04]  /*b560*/  LDGSTS.E [R3+0xd700], desc[UR28][R14.64], !P4 ;  /* 0x0d7000000e037fae */ /* 0x0005e8000e1a101c */
[----:B------:R4:W-:Y:S01]  /*b570*/  STL.64 [R1+0xf80], R26 ;  /* 0x000f801a01007387 */ /* 0x0009e20000100a00 */
[----:B-1----:R-:W-:-:S03]  /*b580*/  IMAD.WIDE R16, R7, 0x4, R190 ;  /* 0x0000000407107825 */ /* 0x002fc600078e02be */
[----:B------:R3:W-:Y:S01]  /*b590*/  LDGSTS.E [R3+0xd780], desc[UR28][R12.64], !P4 ;  /* 0x0d7800000c037fae */ /* 0x0007e2000e1a101c */
[----:B--2---:R-:W-:-:S03]  /*b5a0*/  IMAD.WIDE R14, R7, 0x4, R192 ;  /* 0x00000004070e7825 */ /* 0x004fc600078e02c0 */
[----:B------:R1:W-:Y:S04]  /*b5b0*/  STL.64 [R1+0xf88], R24 ;  /* 0x000f881801007387 */ /* 0x0003e80000100a00 */
[----:B------:R2:W-:Y:S01]  /*b5c0*/  STL.64 [R1+0xf90], R22 ;  /* 0x000f901601007387 */ /* 0x0005e20000100a00 */
[----:B---3--:R-:W-:-:S03]  /*b5d0*/  IMAD.WIDE R12, R7, 0x4, R194 ;  /* 0x00000004070c7825 */ /* 0x008fc600078e02c2 */
        /* <DEDUP_REMOVED lines=8> */
[----:B------:R-:W5:Y:S01]  /*b660*/  LDL.LU.64 R44, [R1+0x3f8] ;  /* 0x0003f800012c7983 */ /* 0x000f620000300a00 */
[----:B------:R-:W-:-:S03]  /*b670*/  IMAD.WIDE R54, R7, 0x4, R196 ;  /* 0x0000000407367825 */ /* 0x000fc600078e02c4 */
[----:B------:R4:W-:Y:S04]  /*b680*/  LDGSTS.E [R3+0xe400], desc[UR28][R26.64], !P5 ;  /* 0x0e4000001a037fae */ /* 0x0009e8000e9a101c */
[----:B------:R-:W5:Y:S04]  /*b690*/  LDL.LU.64 R150, [R1+0x3f0] ;  /* 0x0003f00001967983 */ /* 0x000f680000300a00 */
[----:B------:R1:W-:Y:S01]  /*b6a0*/  LDGSTS.E [R3+0xe480], desc[UR28][R24.64], !P5 ;  /* 0x0e48000018037fae */ /* 0x0003e2000e9a101c */
[----:B----4-:R-:W-:-:S03]  /*b6b0*/  IMAD.WIDE R26, R7, 0x4, R198 ;  /* 0x00000004071a7825 */ /* 0x010fc600078e02c6 */
[----:B------:R2:W-:Y:S04]  /*b6c0*/  LDGSTS.E [R3+0xe500], desc[UR28][R22.64], !P5 ;  /* 0x0e50000016037fae */ /* 0x0005e8000e9a101c */
[----:B------:R-:W4:Y:S01]  /*b6d0*/  LDL.LU.64 R118, [R1+0x3e8] ;  /* 0x0003e80001767983 */ /* 0x000f220000300a00 */
[----:B-1----:R-:W-:-:S03]  /*b6e0*/  IMAD.WIDE R24, R7, 0x4, R200 ;  /* 0x0000000407187825 */ /* 0x002fc600078e02c8 */
[----:B------:R3:W-:Y:S04]  /*b6f0*/  LDGSTS.E [R3+0xe580], desc[UR28][R20.64], !P5 ;  /* 0x0e58000014037fae */ /* 0x0007e8000e9a101c */
[----:B------:R-:W4:Y:S01]  /*b700*/  LDL.LU.64 R102, [R1+0x3e0] ;  /* 0x0003e00001667983 */ /* 0x000f220000300a00 */
[----:B--2---:R-:W-:-:S03]  /*b710*/  IMAD.WIDE R22, R7, 0x4, R202 ;  /* 0x0000000407167825 */ /* 0x004fc600078e02ca */
[----:B------:R5:W-:Y:S04]  /*b720*/  LDGSTS.E [R3+0xe600], desc[UR28][R18.64], !P5 ;  /* 0x0e60000012037fae */ /* 0x000be8000e9a101c */
[----:B------:R-:W2:Y:S01]  /*b730*/  LDL.LU.64 R56, [R1+0x3d8] ;  /* 0x0003d80001387983 */ /* 0x000ea20000300a00 */
[----:B---3--:R-:W-:-:S03]  /*b740*/  IMAD.WIDE R20, R7, 0x4, R204 ;  /* 0x0000000407147825 */ /* 0x008fc600078e02cc */
[----:B------:R1:W-:Y:S04]  /*b750*/  LDGSTS.E [R3+0xe680], desc[UR28][R16.64], !P5 ;  /* 0x0e68000010037fae */ /* 0x0003e8000e9a101c */
[----:B------:R3:W-:Y:S01]  /*b760*/  STL.64 [R1+0x1080], R54 ;  /* 0x0010803601007387 */ /* 0x0007e20000100a00 */
[----:B-----5:R-:W-:-:S03]  /*b770*/  IMAD.WIDE R18, R7, 0x4, R206 ;  /* 0x0000000407127825 */ /* 0x020fc600078e02ce */
[----:B------:R5:W-:Y:S04]  /*b780*/  LDGSTS.E [R3+0xe700], desc[UR28][R14.64], !P5 ;  /* 0x0e7000000e037fae */ /* 0x000be8000e9a101c */
[----:B------:R-:W-:Y:S01]  /*b790*/  STL.64 [R1+0x1088], R26 ;  /* 0x0010881a01007387 */ /* 0x000fe20000100a00 */
[----:B-1----:R-:W-:-:S03]  /*b7a0*/  IMAD.WIDE R16, R7, 0x4, R208 ;  /* 0x0000000407107825 */ /* 0x002fc600078e02d0 */
[----:B------:R1:W-:Y:S01]  /*b7b0*/  STL.64 [R1+0x1090], R24 ;  /* 0x0010901801007387 */ /* 0x0003e20000100a00 */
[----:B-----5:R-:W-:-:S03]  /*b7c0*/  IMAD.WIDE R14, R7, 0x4, R210 ;  /* 0x00000004070e7825 */ /* 0x020fc600078e02d2 */
[----:B------:R5:W-:Y:S04]  /*b7d0*/  STL.64 [R1+0x1098], R22 ;  /* 0x0010981601007387 */ /* 0x000be80000100a00 */
[----:B------:R1:W-:Y:S04]  /*b7e0*/  STL.64 [R1+0x10a0], R20 ;  /* 0x0010a01401007387 */ /* 0x0003e80000100a00 */
[----:B------:R4:W-:Y:S04]  /*b7f0*/  STL.64 [R1+0x10a8], R18 ;  /* 0x0010a81201007387 */ /* 0x0009e80000100a00 */
[----:B------:R1:W-:Y:S04]  /*b800*/  STL.64 [R1+0x10b0], R16 ;  /* 0x0010b01001007387 */ /* 0x0003e80000100a00 */
[----:B------:R2:W-:Y:S04]  /*b810*/  STL.64 [R1+0x10b8], R14 ;  /* 0x0010b80e01007387 */ /* 0x0005e80000100a00 */
[----:B------:R1:W-:Y:S04]  /*b820*/  LDGSTS.E [R3+0xe780], desc[UR28][R12.64], !P5 ;  /* 0x0e7800000c037fae */ /* 0x0003e8000e9a101c */
[----:B------:R-:W2:Y:S04]  /*b830*/  LDL.LU.64 R86, [R1+0x348] ;  /* 0x0003480001567983 */ /* 0x000ea80000300a00 */
[----:B------:R-:W-:Y:S04]  /*b840*/  LDGSTS.E [R3+0xf400], desc[UR28][R54.64], !P6 ;  /* 0x0f40000036037fae */ /* 0x000fe8000f1a101c */
[----:B------:R-:W2:Y:S01]  /*b850*/  LDL.LU.64 R70, [R1+0x340] ;  /* 0x0003400001467983 */ /* 0x000ea20000300a00 */
[----:B------:R-:W-:Y:S01]  /*b860*/  ISETP.GE.U32.AND P3, PT, R8, 0x7fffffb2, PT ;  /* 0x7fffffb20800780c */ /* 0x000fe20003f66070 */
[----:B-1----:R-:W1:Y:S02]  /*b870*/  LDC R12, c[0x0][0x3a0] ;  /* 0x0000e800ff0c7b82 */ /* 0x002e640000000800 */
[----:B------:R-:W-:Y:S04]  /*b880*/  LDGSTS.E [R3+0xf480], desc[UR28][R26.64], !P6 ;  /* 0x0f4800001a037fae */ /* 0x000fe8000f1a101c */
[----:B---3--:R-:W3:Y:S04]  /*b890*/  LDL.LU.64 R54, [R1+0x338] ;  /* 0x0003380001367983 */ /* 0x008ee80000300a00 */
[----:B------:R1:W-:Y:S04]  /*b8a0*/  LDGSTS.E [R3+0xf500], desc[UR28][R24.64], !P6 ;  /* 0x0f50000018037fae */ /* 0x0003e8000f1a101c */
[----:B------:R5:W-:Y:S04]  /*b8b0*/  LDGSTS.E [R3+0xf580], desc[UR28][R22.64], !P6 ;  /* 0x0f58000016037fae */ /* 0x000be8000f1a101c */
[----:B------:R1:W-:Y:S04]  /*b8c0*/  LDGSTS.E [R3+0xf600], desc[UR28][R20.64], !P6 ;  /* 0x0f60000014037fae */ /* 0x0003e8000f1a101c */
[----:B------:R4:W-:Y:S04]  /*b8d0*/  LDGSTS.E [R3+0xf680], desc[UR28][R18.64], !P6 ;  /* 0x0f68000012037fae */ /* 0x0009e8000f1a101c */
[----:B------:R1:W-:Y:S04]  /*b8e0*/  LDGSTS.E [R3+0xf700], desc[UR28][R16.64], !P6 ;  /* 0x0f70000010037fae */ /* 0x0003e8000f1a101c */
[----:B------:R2:W-:Y:S01]  /*b8f0*/  LDGSTS.E [R3+0xf780], desc[UR28][R14.64], !P6 ;  /* 0x0f7800000e037fae */ /* 0x0005e2000f1a101c */
[----:B------:R-:W-:-:S03]  /*b900*/  IMAD.WIDE R246, R7, 0x4, R148 ;  /* 0x0000000407f67825 */ /* 0x000fc600078e0294 */
[----:B------:R-:W3:Y:S01]  /*b910*/  LDL.LU.64 R148, [R1+0x330] ;  /* 0x0003300001947983 */ /* 0x000ee20000300a00 */
[----:B-1----:R-:W-:-:S03]  /*b920*/  IMAD.WIDE R24, R7, 0x4, R134 ;  /* 0x0000000407187825 */ /* 0x002fc600078e0286 */
[----:B------:R-:W3:Y:S01]  /*b930*/  LDL.LU.64 R134, [R1+0x328] ;  /* 0x0003280001867983 */ /* 0x000ee20000300a00 */
[----:B-----5:R-:W-:-:S03]  /*b940*/  IMAD.WIDE R22, R7, 0x4, R44 ;  /* 0x0000000407167825 */ /* 0x020fc600078e022c */
[----:B------:R-:W5:Y:S01]  /*b950*/  LDL.LU.64 R44, [R1+0x320] ;  /* 0x00032000012c7983 */ /* 0x000f620000300a00 */
[----:B------:R-:W-:-:S04]  /*b960*/  IMAD.WIDE R244, R7, 0x4, R244 ;  /* 0x0000000407f47825 */ /* 0x000fc800078e02f4 */
[C---:B------:R-:W-:Y:S01]  /*b970*/  IMAD.WIDE R20, R7.reuse, 0x4, R150 ;  /* 0x0000000407147825 */ /* 0x040fe200078e0296 */
[----:B------:R-:W-:Y:S04]  /*b980*/  STL.64 [R1+0x50], R24 ;  /* 0x0000501801007387 */ /* 0x000fe80000100a00 */
[----:B------:R-:W-:Y:S04]  /*b990*/  STL.64 [R1+0x58], R22 ;  /* 0x0000581601007387 */ /* 0x000fe80000100a00 */
[----:B------:R-:W-:Y:S01]  /*b9a0*/  STL.64 [R1+0x70], R20 ;  /* 0x0000701401007387 */ /* 0x000fe20000100a00 */
[----:B----4-:R-:W-:-:S03]  /*b9b0*/  IMAD.WIDE R18, R7, 0x4, R118 ;  /* 0x0000000407127825 */ /* 0x010fc600078e0276 */
[----:B------:R-:W-:Y:S04]  /*b9c0*/  LDGSTS.E [R4+0x8800], desc[UR28][R244.64], !P0 ;  /* 0x08800000f4047fae */ /* 0x000fe8000c1a101c */
[----:B------:R-:W4:Y:S01]  /*b9d0*/  LDL.LU.64 R118, [R1+0x318] ;  /* 0x0003180001767983 */ /* 0x000f220000300a00 */
[----:B------:R-:W-:-:S03]  /*b9e0*/  IMAD.WIDE R16, R7, 0x4, R102 ;  /* 0x0000000407107825 */ /* 0x000fc600078e0266 */
[----:B------:R-:W-:Y:S04]  /*b9f0*/  STL.64 [R1+0x78], R18 ;  /* 0x0000781201007387 */ /* 0x000fe80000100a00 */
[----:B------:R-:W-:Y:S01]  /*ba00*/  LDGSTS.E [R4+0x8880], desc[UR28][R246.64], !P0 ;  /* 0x08880000f6047fae */ /* 0x000fe2000c1a101c */
[----:B--2---:R-:W-:-:S03]  /*ba10*/  IMAD.WIDE R14, R7, 0x4, R56 ;  /* 0x00000004070e7825 */ /* 0x004fc600078e0238 */
[----:B------:R-:W2:Y:S04]  /*ba20*/  LDL.LU.64 R102, [R1+0x310] ;  /* 0x0003100001667983 */ /* 0x000ea80000300a00 */
[----:B------:R1:W-:Y:S04]  /*ba30*/  LDGSTS.E [R4+0x8900], desc[UR28][R24.64], !P0 ;  /* 0x0890000018047fae */ /* 0x0003e8000c1a101c */
[----:B------:R1:W-:Y:S04]  /*ba40*/  LDGSTS.E [R4+0x8980], desc[UR28][R22.64], !P0 ;  /* 0x0898000016047fae */ /* 0x0003e8000c1a101c */
[----:B------:R5:W-:Y:S04]  /*ba50*/  LDGSTS.E [R4+0x8a00], desc[UR28][R20.64], !P0 ;  /* 0x08a0000014047fae */ /* 0x000be8000c1a101c */
[----:B------:R1:W-:Y:S04]  /*ba60*/  STL.64 [R1+0x80], R16 ;  /* 0x0000801001007387 */ /* 0x0003e80000100a00 */
[----:B------:R4:W-:Y:S04]  /*ba70*/  LDGSTS.E [R4+0x8a80], desc[UR28][R18.64], !P0 ;  /* 0x08a8000012047fae */ /* 0x0009e8000c1a101c */
[----:B------:R1:W-:Y:S04]  /*ba80*/  STL.64 [R1+0x88], R14 ;  /* 0x0000880e01007387 */ /* 0x0003e80000100a00 */
[----:B------:R-:W-:Y:S04]  /*ba90*/  LDGSTS.E [R4+0x8b00], desc[UR28][R16.64], !P0 ;  /* 0x08b0000010047fae */ /* 0x000fe8000c1a101c */
[----:B------:R-:W-:Y:S04]  /*baa0*/  LDGSTS.E [R4+0x8b80], desc[UR28][R14.64], !P0 ;  /* 0x08b800000e047fae */ /* 0x000fe8000c1a101c */
[----:B-1----:R-:W2:Y:S04]  /*bab0*/  LDL.LU.64 R16, [R1+0x288] ;  /* 0x0002880001107983 */ /* 0x002ea80000300a00 */
[----:B------:R-:W2:Y:S01]  /*bac0*/  LDL.LU.64 R14, [R1+0x280] ;  /* 0x00028000010e7983 */ /* 0x000ea20000300a00 */
[----:B------:R-:W-:-:S03]  /*bad0*/  IMAD.WIDE R86, R7, 0x4, R86 ;  /* 0x0000000407567825 */ /* 0x000fc600078e0256 */
[----:B------:R-:W2:Y:S04]  /*bae0*/  LDL.LU.64 R150, [R1+0x278] ;  /* 0x0002780001967983 */ /* 0x000ea80000300a00 */
[----:B------:R-:W2:Y:S01]  /*baf0*/  LDL.LU.64 R56, [R1+0x270] ;  /* 0x0002700001387983 */ /* 0x000ea20000300a00 */
[----:B------:R-:W-:-:S03]  /*bb00*/  IMAD.WIDE R70, R7, 0x4, R70 ;  /* 0x0000000407467825 */ /* 0x000fc600078e0246 */
[----:B------:R-:W-:Y:S01]  /*bb10*/  LDGSTS.E [R4+0x9800], desc[UR28][R86.64], !P1 ;  /* 0x0980000056047fae */ /* 0x000fe2000c9a101c */
[----:B------:R-:W-:-:S03]  /*bb20*/  VIADD R8, R11, 0xffffffcd ;  /* 0xffffffcd0b087836 */ /* 0x000fc60000000000 */
[----:B------:R-:W-:Y:S01]  /*bb30*/  LDGSTS.E [R4+0x9880], desc[UR28][R70.64], !P1 ;  /* 0x0988000046047fae */ /* 0x000fe2000c9a101c */
[----:B------:R-:W1:Y:S01]  /*bb40*/  LDC R11, c[0x0][0x3a0] ;  /* 0x0000e800ff0b7b82 */ /* 0x000e620000000800 */
[C---:B---3--:R-:W-:Y:S02]  /*bb50*/  IMAD.WIDE R26, R7.reuse, 0x4, R54 ;  /* 0x00000004071a7825 */ /* 0x048fe400078e0236 */
[----:B------:R-:W3:Y:S04]  /*bb60*/  LDL.LU.64 R54, [R1+0x268] ;  /* 0x0002680001367983 */ /* 0x000ee80000300a00 */
[----:B------:R1:W-:Y:S04]  /*bb70*/  STL.64 [R1+0x110], R86 ;  /* 0x0001105601007387 */ /* 0x0003e80000100a00 */
[----:B------:R1:W-:Y:S04]  /*bb80*/  STL.64 [R1+0x118], R70 ;  /* 0x0001184601007387 */ /* 0x0003e80000100a00 */
[----:B------:R1:W-:Y:S01]  /*bb90*/  STL.64 [R1+0x120], R26 ;  /* 0x0001201a01007387 */ /* 0x0003e20000100a00 */
[----:B------:R-:W-:-:S04]  /*bba0*/  IMAD.WIDE R24, R7, 0x4, R148 ;  /* 0x0000000407187825 */ /* 0x000fc800078e0294 */
[C---:B------:R-:W-:Y:S01]  /*bbb0*/  IMAD.WIDE R22, R7.reuse, 0x4, R134 ;  /* 0x0000000407167825 */ /* 0x040fe200078e0286 */
[----:B------:R-:W3:Y:S03]  /*bbc0*/  LDL.LU.64 R148, [R1+0x260] ;  /* 0x0002600001947983 */ /* 0x000ee60000300a00 */
[----:B-----5:R-:W-:Y:S01]  /*bbd0*/  IMAD.WIDE R20, R7, 0x4, R44 ;  /* 0x0000000407147825 */ /* 0x020fe200078e022c */
[----:B------:R5:W-:Y:S04]  /*bbe0*/  STL.64 [R1+0x128], R24 ;  /* 0x0001281801007387 */ /* 0x000be80000100a00 */
[----:B------:R-:W3:Y:S04]  /*bbf0*/  LDL.LU.64 R44, [R1+0x258] ;  /* 0x00025800012c7983 */ /* 0x000ee80000300a00 */
[----:B------:R1:W-:Y:S04]  /*bc00*/  STL.64 [R1+0x130], R22 ;  /* 0x0001301601007387 */ /* 0x0003e80000100a00 */
[----:B------:R1:W-:Y:S04]  /*bc10*/  STL.64 [R1+0x138], R20 ;  /* 0x0001381401007387 */ /* 0x0003e80000100a00 */
[----:B------:R-:W3:Y:S01]  /*bc20*/  LDL.LU.64 R134, [R1+0x250] ;  /* 0x0002500001867983 */ /* 0x000ee20000300a00 */
[----:B------:R-:W-:Y:S01]  /*bc30*/  ISETP.GE.U32.AND P4, PT, R8, 0x7fffffae, PT ;  /* 0x7fffffae0800780c */ /* 0x000fe20003f86070 */
[----:B------:R-:W-:-:S02]  /*bc40*/  VIADD R8, R10, 0xffffffc9 ;  /* 0xffffffc90a087836 */ /* 0x000fc40000000000 */
[----:B------:R-:W2:Y:S01]  /*bc50*/  LDC R10, c[0x0][0x3a0] ;  /* 0x0000e800ff0a7b82 */ /* 0x000ea20000000800 */
[----:B------:R2:W-:Y:S02]  /*bc60*/  LDGSTS.E [R4+0x9900], desc[UR28][R26.64], !P1 ;  /* 0x099000001a047fae */ /* 0x0005e4000c9a101c */
[----:B------:R-:W-:Y:S01]  /*bc70*/  ISETP.GE.U32.AND P5, PT, R8, 0x7fffffaa, PT ;  /* 0x7fffffaa0800780c */ /* 0x000fe20003fa6070 */
[----:B------:R-:W-:Y:S01]  /*bc80*/  VIADD R8, R9, 0xffffffc5 ;  /* 0xffffffc509087836 */ /* 0x000fe20000000000 */
[----:B------:R5:W-:Y:S01]  /*bc90*/  LDGSTS.E [R4+0x9980], desc[UR28][R24.64], !P1 ;  /* 0x0998000018047fae */ /* 0x000be2000c9a101c */
[----:B----4-:R-:W-:Y:S02]  /*bca0*/  IMAD.WIDE R18, R7, 0x4, R118 ;  /* 0x0000000407127825 */ /* 0x010fe400078e0276 */
[----:B------:R-:W4:Y:S01]  /*bcb0*/  LDC R9, c[0x0][0x3a0] ;  /* 0x0000e800ff097b82 */ /* 0x000f220000000800 */
[----:B------:R-:W-:Y:S01]  /*bcc0*/  ISETP.GE.U32.AND P6, PT, R8, 0x7fffffa6, PT ;  /* 0x7fffffa60800780c */ /* 0x000fe20003fc6070 */
[----:B------:R2:W-:Y:S01]  /*bcd0*/  LDGSTS.E [R4+0x9a00], desc[UR28][R22.64], !P1 ;  /* 0x09a0000016047fae */ /* 0x0005e2000c9a101c */
[----:B-1----:R-:W-:-:S03]  /*bce0*/  IADD3 R8, PT, PT, R11, -0x3f, RZ ;  /* 0xffffffc10b087810 */ /* 0x002fc60007ffe0ff */
[----:B------:R-:W-:Y:S01]  /*bcf0*/  STL.64 [R1+0x140], R18 ;  /* 0x0001401201007387 */ /* 0x000fe20000100a00 */
[----:B------:R-:W-:Y:S01]  /*bd00*/  ISETP.GE.U32.AND P0, PT, R8, 0x7fffffa2, PT ;  /* 0x7fffffa20800780c */ /* 0x000fe20003f06070 */
[----:B------:R-:W-:Y:S02]  /*bd10*/  VIADD R8, R12, 0xffffffdc ;  /* 0xffffffdc0c087836 */ /* 0x000fe40000000000 */
[C---:B--2---:R-:W-:Y:S01]  /*bd20*/  IMAD.WIDE R12, R7.reuse, 0x4, R102 ;  /* 0x00000004070c7825 */ /* 0x044fe200078e0266 */
[----:B------:R1:W-:Y:S04]  /*bd30*/  LDGSTS.E [R4+0x9a80], desc[UR28][R20.64], !P1 ;  /* 0x09a8000014047fae */ /* 0x0003e8000c9a101c */
[----:B------:R2:W-:Y:S04]  /*bd40*/  STL.64 [R1+0x148], R12 ;  /* 0x0001480c01007387 */ /* 0x0005e80000100a00 */
[----:B------:R-:W4:Y:S04]  /*bd50*/  LDL.LU.64 R118, [R1+0x1c8] ;  /* 0x0001c80001767983 */ /* 0x000f280000300a00 */
[----:B------:R-:W4:Y:S04]  /*bd60*/  LDL.LU.64 R102, [R1+0x1c0] ;  /* 0x0001c00001667983 */ /* 0x000f280000300a00 */
[----:B------:R-:W4:Y:S04]  /*bd70*/  LDL.LU.64 R86, [R1+0x1b8] ;  /* 0x0001b80001567983 */ /* 0x000f280000300a00 */
[----:B------:R-:W4:Y:S04]  /*bd80*/  LDL.LU.64 R70, [R1+0x1b0] ;  /* 0x0001b00001467983 */ /* 0x000f280000300a00 */
[----:B------:R-:W-:Y:S04]  /*bd90*/  LDGSTS.E [R4+0x9b00], desc[UR28][R18.64], !P1 ;  /* 0x09b0000012047fae */ /* 0x000fe8000c9a101c */
[----:B------:R2:W-:Y:S01]  /*bda0*/  LDGSTS.E [R4+0x9b80], desc[UR28][R12.64], !P1 ;  /* 0x09b800000c047fae */ /* 0x0005e2000c9a101c */
[----:B------:R-:W-:-:S04]  /*bdb0*/  IMAD.WIDE R26, R7, 0x4, R16 ;  /* 0x00000004071a7825 */ /* 0x000fc800078e0210 */
[C---:B-----5:R-:W-:Y:S01]  /*bdc0*/  IMAD.WIDE R24, R7.reuse, 0x4, R14 ;  /* 0x0000000407187825 */ /* 0x060fe200078e020e */
[----:B------:R-:W-:Y:S03]  /*bdd0*/  STL.64 [R1+0x1d0], R26 ;  /* 0x0001d01a01007387 */ /* 0x000fe60000100a00 */
[----:B------:R-:W-:-:S04]  /*bde0*/  IMAD.WIDE R22, R7, 0x4, R150 ;  /* 0x0000000407167825 */ /* 0x000fc800078e0296 */
[C---:B-1----:R-:W-:Y:S01]  /*bdf0*/  IMAD.WIDE R20, R7.reuse, 0x4, R56 ;  /* 0x0000000407147825 */ /* 0x042fe200078e0238 */
[----:B------:R-:W-:Y:S01]  /*be00*/  ISETP.GE.U32.AND P1, PT, R8, 0x7fffffbd, PT ;  /* 0x7fffffbd0800780c */ /* 0x000fe20003f26070 */
[----:B------:R-:W5:Y:S01]  /*be10*/  LDL.LU.64 R56, [R1+0x1a8] ;  /* 0x0001a80001387983 */ /* 0x000f620000300a00 */
[----:B--2---:R-:W1:Y:S03]  /*be20*/  LDC R12, c[0x0][0x3a0] ;  /* 0x0000e800ff0c7b82 */ /* 0x004e660000000800 */
[----:B------:R-:W-:Y:S04]  /*be30*/  STL.64 [R1+0x1d8], R24 ;  /* 0x0001d81801007387 */ /* 0x000fe80000100a00 */
[----:B------:R-:W-:Y:S01]  /*be40*/  STL.64 [R1+0x1e0], R22 ;  /* 0x0001e01601007387 */ /* 0x000fe20000100a00 */
[----:B---3--:R-:W-:-:S03]  /*be50*/  IMAD.WIDE R18, R7, 0x4, R54 ;  /* 0x0000000407127825 */ /* 0x008fc600078e0236 */
[----:B------:R-:W-:Y:S04]  /*be60*/  LDGSTS.E [R4+0xa800], desc[UR28][R26.64], !P2 ;  /* 0x0a8000001a047fae */ /* 0x000fe8000d1a101c */
[----:B------:R-:W2:Y:S01]  /*be70*/  LDL.LU.64 R54, [R1+0x1a0] ;  /* 0x0001a00001367983 */ /* 0x000ea20000300a00 */
[----:B------:R-:W-:-:S03]  /*be80*/  VIADD R8, R10, 0xffffffd8 ;  /* 0xffffffd80a087836 */ /* 0x000fc60000000000 */
[----:B------:R-:W-:Y:S04]  /*be90*/  STL.64 [R1+0x1e8], R20 ;  /* 0x0001e81401007387 */ /* 0x000fe80000100a00 */
[----:B------:R-:W-:Y:S04]  /*bea0*/  STL.64 [R1+0x1f0], R18 ;  /* 0x0001f01201007387 */ /* 0x000fe80000100a00 */
[----:B------:R-:W-:Y:S04]  /*beb0*/  LDGSTS.E [R4+0xa880], desc[UR28][R24.64], !P2 ;  /* 0x0a88000018047fae */ /* 0x000fe8000d1a101c */
[----:B------:R-:W-:Y:S04]  /*bec0*/  LDGSTS.E [R4+0xa900], desc[UR28][R22.64], !P2 ;  /* 0x0a90000016047fae */ /* 0x000fe8000d1a101c */
[----:B------:R-:W-:Y:S04]  /*bed0*/  LDGSTS.E [R4+0xa980], desc[UR28][R20.64], !P2 ;  /* 0x0a98000014047fae */ /* 0x000fe8000d1a101c */
[----:B------:R-:W-:Y:S01]  /*bee0*/  LDGSTS.E [R4+0xaa00], desc[UR28][R18.64], !P2 ;  /* 0x0aa0000012047fae */ /* 0x000fe2000d1a101c */
[----:B------:R-:W-:-:S05]  /*bef0*/  IMAD.WIDE R16, R7, 0x4, R148 ;  /* 0x0000000407107825 */ /* 0x000fca00078e0294 */
[----:B------:R-:W-:Y:S01]  /*bf00*/  LDGSTS.E [R4+0xaa80], desc[UR28][R16.64], !P2 ;  /* 0x0aa8000010047fae */ /* 0x000fe2000d1a101c */
[----:B------:R-:W-:-:S03]  /*bf10*/  IMAD.WIDE R14, R7, 0x4, R44 ;  /* 0x00000004070e7825 */ /* 0x000fc600078e022c */
[----:B------:R-:W3:Y:S04]  /*bf20*/  LDL.LU.64 R44, [R1+0x198] ;  /* 0x00019800012c7983 */ /* 0x000ee80000300a00 */
[----:B------:R-:W-:Y:S04]  /*bf30*/  STL.64 [R1+0x1f8], R16 ;  /* 0x0001f81001007387 */ /* 0x000fe80000100a00 */
[----:B------:R-:W-:Y:S01]  /*bf40*/  STL.64 [R1+0x200], R14 ;  /* 0x0002000e01007387 */ /* 0x000fe20000100a00 */
[----:B------:R-:W-:-:S03]  /*bf50*/  IMAD.WIDE R10, R7, 0x4, R134 ;  /* 0x00000004070a7825 */ /* 0x000fc600078e0286 */
[----:B------:R-:W3:Y:S04]  /*bf60*/  LDL.LU.64 R134, [R1+0x190] ;  /* 0x0001900001867983 */ /* 0x000ee80000300a00 */
[----:B------:R1:W-:Y:S04]  /*bf70*/  STL.64 [R1+0x208], R10 ;  /* 0x0002080a01007387 */ /* 0x0003e80000100a00 */
[----:B------:R-:W-:Y:S04]  /*bf80*/  LDGSTS.E [R4+0xab00], desc[UR28][R14.64], !P2 ;  /* 0x0ab000000e047fae */ /* 0x000fe8000d1a101c */
[----:B------:R1:W-:Y:S01]  /*bf90*/  LDGSTS.E [R4+0xab80], desc[UR28][R10.64], !P2 ;  /* 0x0ab800000a047fae */ /* 0x0003e2000d1a101c */
[C---:B----4-:R-:W-:Y:S01]  /*bfa0*/  IMAD.WIDE R118, R7.reuse, 0x4, R118 ;  /* 0x0000000407767825 */ /* 0x050fe200078e0276 */
[----:B-1----:R-:W1:Y:S03]  /*bfb0*/  LDC R11, c[0x0][0x3a0] ;  /* 0x0000e800ff0b7b82 */ /* 0x002e660000000800 */
[C---:B------:R-:W-:Y:S01]  /*bfc0*/  IMAD.WIDE R102, R7.reuse, 0x4, R102 ;  /* 0x0000000407667825 */ /* 0x040fe200078e0266 */
[----:B------:R4:W-:Y:S03]  /*bfd0*/  STL.64 [R1+0x1c8], R118 ;  /* 0x0001c87601007387 */ /* 0x0009e60000100a00 */
[C---:B------:R-:W-:Y:S01]  /*bfe0*/  IMAD.WIDE R86, R7.reuse, 0x4, R86 ;  /* 0x0000000407567825 */ /* 0x040fe200078e0256 */
[----:B------:R-:W4:Y:S01]  /*bff0*/  LDL.LU.64 R24, [R1+0x108] ;  /* 0x0001080001187983 */ /* 0x000f220000300a00 */
[----:B------:R-:W1:Y:S02]  /*c000*/  LDC R10, c[0x0][0x3a0] ;  /* 0x0000e800ff0a7b82 */ /* 0x000e640000000800 */
[C---:B------:R-:W-:Y:S01]  /*c010*/  IMAD.WIDE R70, R7.reuse, 0x4, R70 ;  /* 0x0000000407467825 */ /* 0x040fe200078e0246 */
[----:B------:R1:W-:Y:S04]  /*c020*/  STL.64 [R1+0x1c0], R102 ;  /* 0x0001c06601007387 */ /* 0x0003e80000100a00 */
[----:B------:R-:W4:Y:S04]  /*c030*/  LDL.LU.64 R22, [R1+0x100] ;  /* 0x0001000001167983 */ /* 0x000f280000300a00 */
[----:B------:R1:W-:Y:S04]  /*c040*/  STL.64 [R1+0x1b8], R86 ;  /* 0x0001b85601007387 */ /* 0x0003e80000100a00 */
[----:B------:R-:W4:Y:S04]  /*c050*/  LDL.LU.64 R20, [R1+0xf8] ;  /* 0x0000f80001147983 */ /* 0x000f280000300a00 */
[----:B------:R1:W-:Y:S04]  /*c060*/  STL.64 [R1+0x1b0], R70 ;  /* 0x0001b04601007387 */ /* 0x0003e80000100a00 */
[----:B------:R-:W4:Y:S04]  /*c070*/  LDL.LU.64 R18, [R1+0xf0] ;  /* 0x0000f00001127983 */ /* 0x000f280000300a00 */
[----:B------:R-:W4:Y:S04]  /*c080*/  LDL.LU.64 R16, [R1+0xe8] ;  /* 0x0000e80001107983 */ /* 0x000f280000300a00 */
[----:B------:R-:W4:Y:S01]  /*c090*/  LDL.LU.64 R14, [R1+0xe0] ;  /* 0x0000e000010e7983 */ /* 0x000f220000300a00 */
[----:B-----5:R-:W-:-:S03]  /*c0a0*/  IMAD.WIDE R56, R7, 0x4, R56 ;  /* 0x0000000407387825 */ /* 0x020fc600078e0238 */
[----:B------:R-:W-:Y:S04]  /*c0b0*/  LDGSTS.E [R4+0xb800], desc[UR28][R118.64], !P3 ;  /* 0x0b80000076047fae */ /* 0x000fe8000d9a101c */
[----:B------:R5:W-:Y:S04]  /*c0c0*/  STL.64 [R1+0x1a8], R56 ;  /* 0x0001a83801007387 */ /* 0x000be80000100a00 */
[----:B------:R-:W4:Y:S04]  /*c0d0*/  LDL.LU.64 R150, [R1+0xd8] ;  /* 0x0000d80001967983 */ /* 0x000f280000300a00 */
[----:B------:R-:W-:Y:S01]  /*c0e0*/  LDGSTS.E [R4+0xb880], desc[UR28][R102.64], !P3 ;  /* 0x0b88000066047fae */ /* 0x000fe2000d9a101c */
[----:B--2---:R-:W-:-:S03]  /*c0f0*/  IMAD.WIDE R54, R7, 0x4, R54 ;  /* 0x0000000407367825 */ /* 0x004fc600078e0236 */
[----:B------:R-:W-:Y:S04]  /*c100*/  LDGSTS.E [R4+0xb900], desc[UR28][R86.64], !P3 ;  /* 0x0b90000056047fae */ /* 0x000fe8000d9a101c */
[----:B------:R2:W-:Y:S04]  /*c110*/  STL.64 [R1+0x1a0], R54 ;  /* 0x0001a03601007387 */ /* 0x0005e80000100a00 */
[----:B------:R-:W4:Y:S04]  /*c120*/  LDL.LU.64 R148, [R1+0xd0] ;  /* 0x0000d00001947983 */ /* 0x000f280000300a00 */
[----:B------:R-:W-:Y:S04]  /*c130*/  LDGSTS.E [R4+0xb980], desc[UR28][R70.64], !P3 ;  /* 0x0b98000046047fae */ /* 0x000fe8000d9a101c */
[----:B------:R-:W-:Y:S04]  /*c140*/  LDGSTS.E [R4+0xba00], desc[UR28][R56.64], !P3 ;  /* 0x0ba0000038047fae */ /* 0x000fe8000d9a101c */
[----:B------:R-:W-:Y:S01]  /*c150*/  LDGSTS.E [R4+0xba80], desc[UR28][R54.64], !P3 ;  /* 0x0ba8000036047fae */ /* 0x000fe2000d9a101c */
[----:B---3--:R-:W-:-:S05]  /*c160*/  IMAD.WIDE R44, R7, 0x4, R44 ;  /* 0x00000004072c7825 */ /* 0x008fca00078e022c */
[----:B------:R3:W-:Y:S04]  /*c170*/  STL.64 [R1+0x250], R44 ;  /* 0x0002502c01007387 */ /* 0x0007e80000100a00 */
[----:B------:R-:W-:Y:S01]  /*c180*/  LDGSTS.E [R4+0xbb00], desc[UR28][R44.64], !P3 ;  /* 0x0bb000002c047fae */ /* 0x000fe2000d9a101c */
[----:B------:R-:W-:-:S05]  /*c190*/  IMAD.WIDE R26, R7, 0x4, R134 ;  /* 0x00000004071a7825 */ /* 0x000fca00078e0286 */
[----:B------:R1:W-:Y:S04]  /*c1a0*/  STL.64 [R1+0x258], R26 ;  /* 0x0002581a01007387 */ /* 0x0003e80000100a00 */
[----:B------:R-:W4:Y:S04]  /*c1b0*/  LDL.LU.64 R134, [R1+0x48] ;  /* 0x0000480001867983 */ /* 0x000f280000300a00 */
[----:B----4-:R-:W4:Y:S04]  /*c1c0*/  LDL.LU.64 R118, [R1+0x40] ;  /* 0x0000400001767983 */ /* 0x010f280000300a00 */
[----:B-1----:R-:W4:Y:S04]  /*c1d0*/  LDL.LU.64 R102, [R1+0x38] ;  /* 0x0000380001667983 */ /* 0x002f280000300a00 */
[----:B------:R-:W4:Y:S04]  /*c1e0*/  LDL.LU.64 R86, [R1+0x30] ;  /* 0x0000300001567983 */ /* 0x000f280000300a00 */
[----:B------:R-:W4:Y:S04]  /*c1f0*/  LDL.LU.64 R70, [R1+0x28] ;  /* 0x0000280001467983 */ /* 0x000f280000300a00 */
[----:B-----5:R-:W5:Y:S04]  /*c200*/  LDL.LU.64 R56, [R1+0x20] ;  /* 0x0000200001387983 */ /* 0x020f680000300a00 */
[----:B--2---:R-:W2:Y:S04]  /*c210*/  LDL.LU.64 R54, [R1+0x18] ;  /* 0x0000180001367983 */ /* 0x004ea80000300a00 */
[----:B---3--:R-:W3:Y:S01]  /*c220*/  LDL.LU.64 R44, [R1+0x10] ;  /* 0x00001000012c7983 */ /* 0x008ee20000300a00 */
[----:B------:R-:W-:Y:S01]  /*c230*/  ISETP.GE.U32.AND P2, PT, R8, 0x7fffffb9, PT ;  /* 0x7fffffb90800780c */ /* 0x000fe20003f46070 */
[----:B------:R-:W-:-:S02]  /*c240*/  VIADD R8, R9, 0xffffffd4 ;  /* 0xffffffd409087836 */ /* 0x000fc40000000000 */
[----:B------:R1:W-:Y:S01]  /*c250*/  LDGSTS.E [R4+0xbb80], desc[UR28][R26.64], !P3 ;  /* 0x0bb800001a047fae */ /* 0x0003e2000d9a101c */
[----:B------:R-:W2:Y:S02]  /*c260*/  LDC R9, c[0x0][0x3a0] ;  /* 0x0000e800ff097b82 */ /* 0x000ea40000000800 */
[----:B------:R-:W-:Y:S02]  /*c270*/  ISETP.GE.U32.AND P3, PT, R8, 0x7fffffb5, PT ;  /* 0x7fffffb50800780c */ /* 0x000fe40003f66070 */
[----:B------:R-:W-:Y:S01]  /*c280*/  IADD3 R8, PT, PT, R12, -0x30, RZ ;  /* 0xffffffd00c087810 */ /* 0x000fe20007ffe0ff */
[----:B-1----:R-:W-:-:S04]  /*c290*/  IMAD.WIDE R26, R7, 0x4, R24 ;  /* 0x00000004071a7825 */ /* 0x002fc800078e0218 */
[C---:B------:R-:W-:Y:S01]  /*c2a0*/  IMAD.WIDE R24, R7.reuse, 0x4, R22 ;  /* 0x0000000407187825 */ /* 0x040fe200078e0216 */
[----:B------:R1:W-:Y:S03]  /*c2b0*/  STL.64 [R1+0x320], R26 ;  /* 0x0003201a01007387 */ /* 0x0003e60000100a00 */
[C---:B------:R-:W-:Y:S01]  /*c2c0*/  IMAD.WIDE R22, R7.reuse, 0x4, R20 ;  /* 0x0000000407167825 */ /* 0x040fe200078e0214 */
[----:B------:R4:W-:Y:S03]  /*c2d0*/  STL.64 [R1+0x328], R24 ;  /* 0x0003281801007387 */ /* 0x0009e60000100a00 */
[C---:B------:R-:W-:Y:S01]  /*c2e0*/  IMAD.WIDE R20, R7.reuse, 0x4, R18 ;  /* 0x0000000407147825 */ /* 0x040fe200078e0212 */
[----:B------:R1:W-:Y:S03]  /*c2f0*/  STL.64 [R1+0x340], R22 ;  /* 0x0003401601007387 */ /* 0x0003e60000100a00 */
[C---:B------:R-:W-:Y:S01]  /*c300*/  IMAD.WIDE R18, R7.reuse, 0x4, R16 ;  /* 0x0000000407127825 */ /* 0x040fe200078e0210 */
[----:B------:R1:W-:Y:S03]  /*c310*/  LDGSTS.E [R4+0xc800], desc[UR28][R26.64], !P4 ;  /* 0x0c8000001a047fae */ /* 0x0003e6000e1a101c */
[C---:B------:R-:W-:Y:S01]  /*c320*/  IMAD.WIDE R16, R7.reuse, 0x4, R14 ;  /* 0x0000000407107825 */ /* 0x040fe200078e020e */
[----:B------:R1:W-:Y:S04]  /*c330*/  STL.64 [R1+0x348], R20 ;  /* 0x0003481401007387 */ /* 0x0003e80000100a00 */
[----:B------:R4:W-:Y:S01]  /*c340*/  LDGSTS.E [R4+0xc880], desc[UR28][R24.64], !P4 ;  /* 0x0c88000018047fae */ /* 0x0009e2000e1a101c */
[----:B------:R-:W-:-:S03]  /*c350*/  IMAD.WIDE R14, R7, 0x4, R150 ;  /* 0x00000004070e7825 */ /* 0x000fc600078e0296 */
[----:B------:R1:W-:Y:S04]  /*c360*/  STL.64 [R1+0x3d8], R18 ;  /* 0x0003d81201007387 */ /* 0x0003e80000100a00 */
[----:B------:R1:W-:Y:S04]  /*c370*/  LDGSTS.E [R4+0xc900], desc[UR28][R22.64], !P4 ;  /* 0x0c90000016047fae */ /* 0x0003e8000e1a101c */
[----:B------:R5:W-:Y:S04]  /*c380*/  STL.64 [R1+0x3f0], R16 ;  /* 0x0003f01001007387 */ /* 0x000be80000100a00 */
[----:B------:R1:W-:Y:S01]  /*c390*/  LDGSTS.E [R4+0xc980], desc[UR28][R20.64], !P4 ;  /* 0x0c98000014047fae */ /* 0x0003e2000e1a101c */
[----:B------:R-:W-:-:S03]  /*c3a0*/  IMAD.WIDE R12, R7, 0x4, R148 ;  /* 0x00000004070c7825 */ /* 0x000fc600078e0294 */
[----:B------:R2:W-:Y:S04]  /*c3b0*/  STL.64 [R1+0x3f8], R14 ;  /* 0x0003f80e01007387 */ /* 0x0005e80000100a00 */
[----:B------:R1:W-:Y:S04]  /*c3c0*/  LDGSTS.E [R4+0xca00], desc[UR28][R18.64], !P4 ;  /* 0x0ca0000012047fae */ /* 0x0003e8000e1a101c */
[----:B------:R3:W-:Y:S04]  /*c3d0*/  STL.64 [R1+0x400], R12 ;  /* 0x0004000c01007387 */ /* 0x0007e80000100a00 */
[----:B------:R5:W-:Y:S04]  /*c3e0*/  LDGSTS.E [R4+0xca80], desc[UR28][R16.64], !P4 ;  /* 0x0ca8000010047fae */ /* 0x000be8000e1a101c */
[----:B------:R2:W-:Y:S04]  /*c3f0*/  LDGSTS.E [R4+0xcb00], desc[UR28][R14.64], !P4 ;  /* 0x0cb000000e047fae */ /* 0x0005e8000e1a101c */
[----:B------:R3:W-:Y:S01]  /*c400*/  LDGSTS.E [R4+0xcb80], desc[UR28][R12.64], !P4 ;  /* 0x0cb800000c047fae */ /* 0x0007e2000e1a101c */
[----:B------:R-:W-:Y:S01]  /*c410*/  ISETP.GE.U32.AND P4, PT, R8, 0x7fffffb1, PT ;  /* 0x7fffffb10800780c */ /* 0x000fe20003f86070 */
[----:B------:R-:W-:-:S02]  /*c420*/  VIADD R8, R11, 0xffffffcc ;  /* 0xffffffcc0b087836 */ /* 0x000fc40000000000 */
[----:B-1----:R-:W-:-:S04]  /*c430*/  IMAD.WIDE R26, R7, 0x4, R134 ;  /* 0x00000004071a7825 */ /* 0x002fc800078e0286 */
[C---:B----4-:R-:W-:Y:S01]  /*c440*/  IMAD.WIDE R24, R7.reuse, 0x4, R118 ;  /* 0x0000000407187825 */ /* 0x050fe200078e0276 */
[----:B------:R1:W-:Y:S03]  /*c450*/  STL.64 [R1+0xec0], R26 ;  /* 0x000ec01a01007387 */ /* 0x0003e60000100a00 */
[C---:B------:R-:W-:Y:S01]  /*c460*/  IMAD.WIDE R22, R7.reuse, 0x4, R102 ;  /* 0x0000000407167825 */ /* 0x040fe200078e0266 */
[----:B------:R4:W-:Y:S03]  /*c470*/  STL.64 [R1+0xec8], R24 ;  /* 0x000ec81801007387 */ /* 0x0009e60000100a00 */
[C---:B------:R-:W-:Y:S01]  /*c480*/  IMAD.WIDE R20, R7.reuse, 0x4, R86 ;  /* 0x0000000407147825 */ /* 0x040fe200078e0256 */
[----:B------:R1:W-:Y:S03]  /*c490*/  STL.64 [R1+0xed0], R22 ;  /* 0x000ed01601007387 */ /* 0x0003e60000100a00 */
[C---:B------:R-:W-:Y:S01]  /*c4a0*/  IMAD.WIDE R18, R7.reuse, 0x4, R70 ;  /* 0x0000000407127825 */ /* 0x040fe200078e0246 */
[----:B------:R1:W-:Y:S03]  /*c4b0*/  LDGSTS.E [R4+0xd800], desc[UR28][R26.64], !P5 ;  /* 0x0d8000001a047fae */ /* 0x0003e6000e9a101c */
[C---:B-----5:R-:W-:Y:S01]  /*c4c0*/  IMAD.WIDE R16, R7.reuse, 0x4, R56 ;  /* 0x0000000407107825 */ /* 0x060fe200078e0238 */
[----:B------:R5:W-:Y:S03]  /*c4d0*/  STL.64 [R1+0xed8], R20 ;  /* 0x000ed81401007387 */ /* 0x000be60000100a00 */
[C---:B--2---:R-:W-:Y:S01]  /*c4e0*/  IMAD.WIDE R14, R7.reuse, 0x4, R54 ;  /* 0x00000004070e7825 */ /* 0x044fe200078e0236 */
[----:B------:R4:W-:Y:S03]  /*c4f0*/  LDGSTS.E [R4+0xd880], desc[UR28][R24.64], !P5 ;  /* 0x0d88000018047fae */ /* 0x0009e6000e9a101c */
[C---:B---3--:R-:W-:Y:S01]  /*c500*/  IMAD.WIDE R12, R7.reuse, 0x4, R44 ;  /* 0x00000004070c7825 */ /* 0x048fe200078e022c */
[----:B------:R2:W-:Y:S03]  /*c510*/  STL.64 [R1+0xee0], R18 ;  /* 0x000ee01201007387 */ /* 0x0005e60000100a00 */
[C---:B-1----:R-:W-:Y:S01]  /*c520*/  IMAD.WIDE R26, R7.reuse, 0x4, R212 ;  /* 0x00000004071a7825 */ /* 0x042fe200078e02d4 */
[----:B------:R1:W-:Y:S03]  /*c530*/  LDGSTS.E [R4+0xd900], desc[UR28][R22.64], !P5 ;  /* 0x0d90000016047fae */ /* 0x0003e6000e9a101c */
[C---:B----4-:R-:W-:Y:S01]  /*c540*/  IMAD.WIDE R24, R7.reuse, 0x4, R214 ;  /* 0x0000000407187825 */ /* 0x050fe200078e02d6 */
[----:B------:R3:W-:Y:S04]  /*c550*/  STL.64 [R1+0xee8], R16 ;  /* 0x000ee81001007387 */ /* 0x0007e80000100a00 */
[----:B------:R5:W-:Y:S01]  /*c560*/  LDGSTS.E [R4+0xd980], desc[UR28][R20.64], !P5 ;  /* 0x0d98000014047fae */ /* 0x000be2000e9a101c */
[----:B-1----:R-:W-:-:S03]  /*c570*/  IMAD.WIDE R22, R7, 0x4, R216 ;  /* 0x0000000407167825 */ /* 0x002fc600078e02d8 */
[----:B------:R1:W-:Y:S04]  /*c580*/  STL.64 [R1+0xef0], R14 ;  /* 0x000ef00e01007387 */ /* 0x0003e80000100a00 */
[----:B------:R2:W-:Y:S01]  /*c590*/  LDGSTS.E [R4+0xda00], desc[UR28][R18.64], !P5 ;  /* 0x0da0000012047fae */ /* 0x0005e2000e9a101c */
[----:B-----5:R-:W-:-:S03]  /*c5a0*/  IMAD.WIDE R20, R7, 0x4, R218 ;  /* 0x0000000407147825 */ /* 0x020fc600078e02da */
[----:B------:R4:W-:Y:S04]  /*c5b0*/  STL.64 [R1+0xef8], R12 ;  /* 0x000ef80c01007387 */ /* 0x0009e80000100a00 */
[----:B------:R3:W-:Y:S01]  /*c5c0*/  LDGSTS.E [R4+0xda80], desc[UR28][R16.64], !P5 ;  /* 0x0da8000010047fae */ /* 0x0007e2000e9a101c */
[----:B--2---:R-:W-:-:S03]  /*c5d0*/  IMAD.WIDE R18, R7, 0x4, R220 ;  /* 0x0000000407127825 */ /* 0x004fc600078e02dc */
[----:B------:R1:W-:Y:S04]  /*c5e0*/  LDGSTS.E [R4+0xdb00], desc[UR28][R14.64], !P5 ;  /* 0x0db000000e047fae */ /* 0x0003e8000e9a101c */
[----:B------:R-:W-:Y:S01]  /*c5f0*/  STL.64 [R1+0xfc0], R26 ;  /* 0x000fc01a01007387 */ /* 0x000fe20000100a00 */
[----:B---3--:R-:W-:-:S03]  /*c600*/  IMAD.WIDE R16, R7, 0x4, R222 ;  /* 0x0000000407107825 */ /* 0x008fc600078e02de */
[----:B------:R4:W-:Y:S01]  /*c610*/  LDGSTS.E [R4+0xdb80], desc[UR28][R12.64], !P5 ;  /* 0x0db800000c047fae */ /* 0x0009e2000e9a101c */
[----:B-1----:R-:W-:-:S03]  /*c620*/  IMAD.WIDE R14, R7, 0x4, R224 ;  /* 0x00000004070e7825 */ /* 0x002fc600078e02e0 */
[----:B------:R1:W-:Y:S04]  /*c630*/  STL.64 [R1+0xfc8], R24 ;  /* 0x000fc81801007387 */ /* 0x0003e80000100a00 */
[----:B------:R2:W-:Y:S01]  /*c640*/  STL.64 [R1+0xfd0], R22 ;  /* 0x000fd01601007387 */ /* 0x0005e20000100a00 */
[----:B----4-:R-:W-:-:S03]  /*c650*/  IMAD.WIDE R12, R7, 0x4, R226 ;  /* 0x00000004070c7825 */ /* 0x010fc600078e02e2 */
        /* <DEDUP_REMOVED lines=12> */
[----:B------:R-:W5:Y:S04]  /*c720*/  LDL.LU.64 R44, [R1+0x500] ;  /* 0x00050000012c7983 */ /* 0x000f680000300a00 */
[----:B------:R-:W-:Y:S04]  /*c730*/  LDGSTS.E [R4+0xe800], desc[UR28][R26.64], !P6 ;  /* 0x0e8000001a047fae */ /* 0x000fe8000f1a101c */
[----:B------:R1:W-:Y:S04]  /*c740*/  LDGSTS.E [R4+0xe880], desc[UR28][R24.64], !P6 ;  /* 0x0e88000018047fae */ /* 0x0003e8000f1a101c */
[----:B------:R2:W-:Y:S04]  /*c750*/  LDGSTS.E [R4+0xe900], desc[UR28][R22.64], !P6 ;  /* 0x0e90000016047fae */ /* 0x0005e8000f1a101c */
[----:B------:R3:W-:Y:S01]  /*c760*/  LDGSTS.E [R4+0xe980], desc[UR28][R20.64], !P6 ;  /* 0x0e98000014047fae */ /* 0x0007e2000f1a101c */
[----:B-1----:R-:W-:-:S03]  /*c770*/  IMAD.WIDE R24, R7, 0x4, R228 ;  /* 0x0000000407187825 */ /* 0x002fc600078e02e4 */
[----:B------:R4:W-:Y:S01]  /*c780*/  LDGSTS.E [R4+0xea00], desc[UR28][R18.64], !P6 ;  /* 0x0ea0000012047fae */ /* 0x0009e2000f1a101c */
[----:B--2---:R-:W-:-:S03]  /*c790*/  IMAD.WIDE R22, R7, 0x4, R230 ;  /* 0x0000000407167825 */ /* 0x004fc600078e02e6 */
[----:B------:R5:W-:Y:S01]  /*c7a0*/  LDGSTS.E [R4+0xea80], desc[UR28][R16.64], !P6 ;  /* 0x0ea8000010047fae */ /* 0x000be2000f1a101c */
[----:B---3--:R-:W-:-:S03]  /*c7b0*/  IMAD.WIDE R20, R7, 0x4, R232 ;  /* 0x0000000407147825 */ /* 0x008fc600078e02e8 */
[----:B------:R1:W-:Y:S01]  /*c7c0*/  LDGSTS.E [R4+0xeb00], desc[UR28][R14.64], !P6 ;  /* 0x0eb000000e047fae */ /* 0x0003e2000f1a101c */
[----:B------:R-:W-:Y:S01]  /*c7d0*/  ISETP.GE.U32.AND P5, PT, R8, 0x7fffffad, PT ;  /* 0x7fffffad0800780c */ /* 0x000fe20003fa6070 */
[C---:B----4-:R-:W-:Y:S02]  /*c7e0*/  IMAD.WIDE R18, R7.reuse, 0x4, R234 ;  /* 0x0000000407127825 */ /* 0x050fe400078e02ea */
[----:B------:R2:W-:Y:S02]  /*c7f0*/  LDGSTS.E [R4+0xeb80], desc[UR28][R12.64], !P6 ;  /* 0x0eb800000c047fae */ /* 0x0005e4000f1a101c */
[C---:B-----5:R-:W-:Y:S02]  /*c800*/  IMAD.WIDE R16, R7.reuse, 0x4, R236 ;  /* 0x0000000407107825 */ /* 0x060fe400078e02ec */
[----:B------:R-:W-:Y:S02]  /*c810*/  STL.64 [R1+0x10c0], R24 ;  /* 0x0010c01801007387 */ /* 0x000fe40000100a00 */
[----:B-1----:R-:W-:-:S02]  /*c820*/  IMAD.WIDE R14, R7, 0x4, R238 ;  /* 0x00000004070e7825 */ /* 0x002fc400078e02ee */
[----:B------:R1:W-:Y:S02]  /*c830*/  STL.64 [R1+0x10c8], R22 ;  /* 0x0010c81601007387 */ /* 0x0003e40000100a00 */
[----:B------:R-:W-:Y:S02]  /*c840*/  VIADD R8, R10, 0xffffffc8 ;  /* 0xffffffc80a087836 */ /* 0x000fe40000000000 */
[----:B------:R3:W-:Y:S01]  /*c850*/  STL.64 [R1+0x10d0], R20 ;  /* 0x0010d01401007387 */ /* 0x0007e20000100a00 */
[----:B--2---:R-:W-:-:S03]  /*c860*/  IMAD.WIDE R12, R7, 0x4, R240 ;  /* 0x00000004070c7825 */ /* 0x004fc600078e02f0 */
[----:B------:R2:W-:Y:S01]  /*c870*/  STL.64 [R1+0x10d8], R18 ;  /* 0x0010d81201007387 */ /* 0x0005e20000100a00 */
[----:B------:R-:W-:-:S03]  /*c880*/  IMAD.WIDE R10, R7, 0x4, R242 ;  /* 0x00000004070a7825 */ /* 0x000fc600078e02f2 */
[----:B------:R-:W-:Y:S04]  /*c890*/  STL.64 [R1+0x10e0], R16 ;  /* 0x0010e01001007387 */ /* 0x000fe80000100a00 */
[----:B------:R4:W-:Y:S04]  /*c8a0*/  STL.64 [R1+0x10e8], R14 ;  /* 0x0010e80e01007387 */ /* 0x0009e80000100a00 */
[----:B------:R-:W-:Y:S04]  /*c8b0*/  STL.64 [R1+0x10f0], R12 ;  /* 0x0010f00c01007387 */ /* 0x000fe80000100a00 */
[----:B------:R5:W-:Y:S04]  /*c8c0*/  STL.64 [R1+0x10f8], R10 ;  /* 0x0010f80a01007387 */ /* 0x000be80000100a00 */
[----:B------:R-:W5:Y:S04]  /*c8d0*/  LDL.LU.64 R54, [R1+0x508] ;  /* 0x0005080001367983 */ /* 0x000f680000300a00 */
[----:B------:R-:W-:Y:S04]  /*c8e0*/  LDGSTS.E [R4+0xf800], desc[UR28][R24.64], !P0 ;  /* 0x0f80000018047fae */ /* 0x000fe8000c1a101c */
[----:B------:R-:W-:Y:S04]  /*c8f0*/  LDGSTS.E [R4+0xf880], desc[UR28][R22.64], !P0 ;  /* 0x0f88000016047fae */ /* 0x000fe8000c1a101c */
[----:B------:R-:W-:Y:S04]  /*c900*/  LDGSTS.E [R4+0xf900], desc[UR28][R20.64], !P0 ;  /* 0x0f90000014047fae */ /* 0x000fe8000c1a101c */
[----:B------:R-:W-:Y:S04]  /*c910*/  LDGSTS.E [R4+0xf980], desc[UR28][R18.64], !P0 ;  /* 0x0f98000012047fae */ /* 0x000fe8000c1a101c */
[----:B-1----:R-:W5:Y:S04]  /*c920*/  LDL.LU.64 R22, [R1+0x518] ;  /* 0x0005180001167983 */ /* 0x002f680000300a00 */
[----:B------:R1:W-:Y:S04]  /*c930*/  LDGSTS.E [R4+0xfa00], desc[UR28][R16.64], !P0 ;  /* 0x0fa0000010047fae */ /* 0x0003e8000c1a101c */
[----:B---3--:R-:W3:Y:S04]  /*c940*/  LDL.LU.64 R20, [R1+0x520] ;  /* 0x0005200001147983 */ /* 0x008ee80000300a00 */
[----:B------:R-:W-:Y:S04]  /*c950*/  LDGSTS.E [R4+0xfa80], desc[UR28][R14.64], !P0 ;  /* 0x0fa800000e047fae */ /* 0x000fe8000c1a101c */
[----:B--2---:R-:W2:Y:S04]  /*c960*/  LDL.LU.64 R18, [R1+0x538] ;  /* 0x0005380001127983 */ /* 0x004ea80000300a00 */
[----:B------:R-:W-:Y:S04]  /*c970*/  LDGSTS.E [R4+0xfb00], desc[UR28][R12.64], !P0 ;  /* 0x0fb000000c047fae */ /* 0x000fe8000c1a101c */
[----:B----4-:R-:W4:Y:S04]  /*c980*/  LDL.LU.64 R14, [R1+0x560] ;  /* 0x00056000010e7983 */ /* 0x010f280000300a00 */
[----:B------:R-:W4:Y:S01]  /*c990*/  LDL.LU.64 R134, [R1+0x5a0] ;  /* 0x0005a00001867983 */ /* 0x000f220000300a00 */
[----:B------:R-:W-:-:S03]  /*c9a0*/  IMAD.WIDE R204, R7, 0x4, R86 ;  /* 0x0000000407cc7825 */ /* 0x000fc600078e0256 */
[----:B------:R1:W-:Y:S01]  /*c9b0*/  LDGSTS.E [R4+0xfb80], desc[UR28][R10.64], !P0 ;  /* 0x0fb800000a047fae */ /* 0x0003e2000c1a101c */
[----:B------:R-:W-:-:S03]  /*c9c0*/  IMAD.WIDE R206, R7, 0x4, R70 ;  /* 0x0000000407ce7825 */ /* 0x000fc600078e0246 */
[----:B------:R-:W4:Y:S04]  /*c9d0*/  LDL.LU.64 R86, [R1+0x600] ;  /* 0x0006000001567983 */ /* 0x000f280000300a00 */
[----:B------:R-:W4:Y:S01]  /*c9e0*/  LDL.LU.64 R70, [R1+0x608] ;  /* 0x0006080001467983 */ /* 0x000f220000300a00 */
[----:B------:R-:W-:-:S04]  /*c9f0*/  IMAD.WIDE R208, R7, 0x4, R150 ;  /* 0x0000000407d07825 */ /* 0x000fc800078e0296 */
[----:B------:R-:W-:-:S04]  /*ca00*/  IMAD.WIDE R212, R7, 0x4, R118 ;  /* 0x0000000407d47825 */ /* 0x000fc800078e0276 */
[----:B------:R-:W-:-:S04]  /*ca10*/  IMAD.WIDE R218, R7, 0x4, R44 ;  /* 0x0000000407da7825 */ /* 0x000fc800078e022c */
[C---:B------:R-:W-:Y:S01]  /*ca20*/  IMAD.WIDE R216, R7.reuse, 0x4, R56 ;  /* 0x0000000407d87825 */ /* 0x040fe200078e0238 */
[----:B------:R-:W4:Y:S04]  /*ca30*/  LDL.LU.64 R44, [R1+0x648] ;  /* 0x00064800012c7983 */ /* 0x000f280000300a00 */
[----:B------:R-:W4:Y:S04]  /*ca40*/  LDL.LU.64 R16, [R1+0x640] ;  /* 0x0006400001107983 */ /* 0x000f280000300a00 */
[----:B------:R-:W4:Y:S04]  /*ca50*/  LDL.LU.64 R118, [R1+0x638] ;  /* 0x0006380001767983 */ /* 0x000f280000300a00 */
[----:B------:R-:W4:Y:S01]  /*ca60*/  LDL.LU.64 R56, [R1+0x630] ;  /* 0x0006300001387983 */ /* 0x000f220000300a00 */
[----:B------:R-:W-:-:S03]  /*ca70*/  IMAD.WIDE R210, R7, 0x4, R148 ;  /* 0x0000000407d27825 */ /* 0x000fc600078e0294 */
[----:B------:R-:W1:Y:S01]  /*ca80*/  LDL.LU.64 R150, [R1+0x628] ;  /* 0x0006280001967983 */ /* 0x000e620000300a00 */
[----:B------:R-:W-:-:S03]  /*ca90*/  IMAD.WIDE R214, R7, 0x4, R102 ;  /* 0x0000000407d67825 */ /* 0x000fc600078e0266 */
[----:B------:R-:W4:Y:S04]  /*caa0*/  LDL.LU.64 R148, [R1+0x620] ;  /* 0x0006200001947983 */ /* 0x000f280000300a00 */
[----:B------:R-:W4:Y:S01]  /*cab0*/  LDL.LU.64 R102, [R1+0x618] ;  /* 0x0006180001667983 */ /* 0x000f220000300a00 */
[----:B------:R-:W-:Y:S01]  /*cac0*/  ISETP.GE.U32.AND P6, PT, R8, 0x7fffffa9, PT ;  /* 0x7fffffa90800780c */ /* 0x000fe20003fc6070 */
[----:B-----5:R-:W-:Y:S02]  /*cad0*/  IMAD.WIDE R220, R7, 0x4, R54 ;  /* 0x0000000407dc7825 */ /* 0x020fe400078e0236 */
[----:B------:R-:W-:Y:S04]  /*cae0*/  LDGSTS.E [R5+0x8c00], desc[UR28][R204.64], !P1 ;  /* 0x08c00000cc057fae */ /* 0x000fe8000c9a101c */
[----:B------:R-:W5:Y:S01]  /*caf0*/  LDL.LU.64 R54, [R1+0x610] ;  /* 0x0006100001367983 */ /* 0x000f620000300a00 */
[----:B------:R-:W-:-:S03]  /*cb00*/  VIADD R8, R9, 0xffffffc4 ;  /* 0xffffffc409087836 */ /* 0x000fc60000000000 */
[----:B------:R-:W-:Y:S02]  /*cb10*/  LDGSTS.E [R5+0x8c80], desc[UR28][R206.64], !P1 ;  /* 0x08c80000ce057fae */ /* 0x000fe4000c9a101c */
[----:B------:R-:W-:Y:S02]  /*cb20*/  ISETP.GE.U32.AND P0, PT, R8, 0x7fffffa5, PT ;  /* 0x7fffffa50800780c */ /* 0x000fe40003f06070 */
[----:B------:R-:W-:Y:S04]  /*cb30*/  LDGSTS.E [R5+0x8d00], desc[UR28][R208.64], !P1 ;  /* 0x08d00000d0057fae */ /* 0x000fe8000c9a101c */
[----:B------:R-:W-:Y:S01]  /*cb40*/  LDGSTS.E [R5+0x8d80], desc[UR28][R210.64], !P1 ;  /* 0x08d80000d2057fae */ /* 0x000fe2000c9a101c */
[----:B------:R-:W-:-:S03]  /*cb50*/  IMAD.WIDE R222, R7, 0x4, R22 ;  /* 0x0000000407de7825 */ /* 0x000fc600078e0216 */
[----:B------:R-:W-:Y:S04]  /*cb60*/  LDGSTS.E [R5+0x8e00], desc[UR28][R212.64], !P1 ;  /* 0x08e00000d4057fae */ /* 0x000fe8000c9a101c */
[----:B------:R-:W-:Y:S01]  /*cb70*/  LDGSTS.E [R5+0x8e80], desc[UR28][R214.64], !P1 ;  /* 0x08e80000d6057fae */ /* 0x000fe2000c9a101c */
[----:B---3--:R-:W-:-:S03]  /*cb80*/  IMAD.WIDE R224, R7, 0x4, R20 ;  /* 0x0000000407e07825 */ /* 0x008fc600078e0214 */
[----:B------:R-:W-:Y:S04]  /*cb90*/  LDGSTS.E [R5+0x8f00], desc[UR28][R216.64], !P1 ;  /* 0x08f00000d8057fae */ /* 0x000fe8000c9a101c */
[----:B------:R-:W-:Y:S01]  /*cba0*/  LDGSTS.E [R5+0x8f80], desc[UR28][R218.64], !P1 ;  /* 0x08f80000da057fae */ /* 0x000fe2000c9a101c */
[----:B--2---:R-:W-:-:S03]  /*cbb0*/  IMAD.WIDE R226, R7, 0x4, R18 ;  /* 0x0000000407e27825 */ /* 0x004fc600078e0212 */
[----:B------:R-:W-:Y:S04]  /*cbc0*/  LDGSTS.E [R5+0x9c00], desc[UR28][R220.64], !P2 ;  /* 0x09c00000dc057fae */ /* 0x000fe8000d1a101c */
[----:B------:R-:W-:Y:S01]  /*cbd0*/  LDGSTS.E [R5+0x9c80], desc[UR28][R222.64], !P2 ;  /* 0x09c80000de057fae */ /* 0x000fe2000d1a101c */
[----:B----4-:R-:W-:-:S03]  /*cbe0*/  IMAD.WIDE R228, R7, 0x4, R14 ;  /* 0x0000000407e47825 */ /* 0x010fc600078e020e */
[----:B------:R-:W-:Y:S01]  /*cbf0*/  LDGSTS.E [R5+0x9d00], desc[UR28][R224.64], !P2 ;  /* 0x09d00000e0057fae */ /* 0x000fe2000d1a101c */
[----:B------:R-:W-:-:S03]  /*cc00*/  IMAD.WIDE R230, R7, 0x4, R134 ;  /* 0x0000000407e67825 */ /* 0x000fc600078e0286 */
[----:B------:R-:W-:Y:S04]  /*cc10*/  LDGSTS.E [R5+0x9d80], desc[UR28][R226.64], !P2 ;  /* 0x09d80000e2057fae */ /* 0x000fe8000d1a101c */
[----:B------:R-:W-:Y:S04]  /*cc20*/  LDGSTS.E [R5+0x9e00], desc[UR28][R228.64], !P2 ;  /* 0x09e00000e4057fae */ /* 0x000fe8000d1a101c */
[----:B------:R-:W-:Y:S01]  /*cc30*/  LDGSTS.E [R5+0x9e80], desc[UR28][R230.64], !P2 ;  /* 0x09e80000e6057fae */ /* 0x000fe2000d1a101c */
[----:B------:R-:W-:-:S03]  /*cc40*/  IMAD.WIDE R232, R7, 0x4, R86 ;  /* 0x0000000407e87825 */ /* 0x000fc600078e0256 */
[----:B------:R-:W2:Y:S01]  /*cc50*/  LDL.LU.64 R86, [R1+0x5f8] ;  /* 0x0005f80001567983 */ /* 0x000ea20000300a00 */
[----:B------:R-:W-:-:S03]  /*cc60*/  IMAD.WIDE R234, R7, 0x4, R70 ;  /* 0x0000000407ea7825 */ /* 0x000fc600078e0246 */
[----:B------:R-:W3:Y:S04]  /*cc70*/  LDL.LU.64 R70, [R1+0x5f0] ;  /* 0x0005f00001467983 */ /* 0x000ee80000300a00 */
[----:B------:R-:W4:Y:S04]  /*cc80*/  LDL.LU.64 R14, [R1+0x5e8] ;  /* 0x0005e800010e7983 */ /* 0x000f280000300a00 */
[----:B------:R-:W4:Y:S04]  /*cc90*/  LDL.LU.64 R134, [R1+0x5e0] ;  /* 0x0005e00001867983 */ /* 0x000f280000300a00 */
[----:B------:R-:W-:Y:S04]  /*cca0*/  LDGSTS.E [R5+0x9f00], desc[UR28][R232.64], !P2 ;  /* 0x09f00000e8057fae */ /* 0x000fe8000d1a101c */
[----:B------:R-:W-:Y:S01]  /*ccb0*/  LDGSTS.E [R5+0x9f80], desc[UR28][R234.64], !P2 ;  /* 0x09f80000ea057fae */ /* 0x000fe2000d1a101c */
[----:B------:R-:W-:-:S03]  /*ccc0*/  IMAD.WIDE R236, R7, 0x4, R44 ;  /* 0x0000000407ec7825 */ /* 0x000fc600078e022c */
[----:B------:R-:W4:Y:S01]  /*ccd0*/  LDL.LU.64 R44, [R1+0x5d8] ;  /* 0x0005d800012c7983 */ /* 0x000f220000300a00 */
[----:B------:R-:W-:-:S03]  /*cce0*/  IMAD.WIDE R238, R7, 0x4, R16 ;  /* 0x0000000407ee7825 */ /* 0x000fc600078e0210 */
[----:B------:R-:W-:Y:S01]  /*ccf0*/  LDGSTS.E [R5+0xac00], desc[UR28][R236.64], !P3 ;  /* 0x0ac00000ec057fae */ /* 0x000fe2000d9a101c */
[----:B------:R-:W-:-:S03]  /*cd00*/  IMAD.WIDE R240, R7, 0x4, R118 ;  /* 0x0000000407f07825 */ /* 0x000fc600078e0276 */
[----:B------:R-:W4:Y:S01]  /*cd10*/  LDL.LU.64 R118, [R1+0x5d0] ;  /* 0x0005d00001767983 */ /* 0x000f220000300a00 */
[----:B------:R-:W-:-:S03]  /*cd20*/  IMAD.WIDE R242, R7, 0x4, R56 ;  /* 0x0000000407f27825 */ /* 0x000fc600078e0238 */
[----:B------:R-:W4:Y:S01]  /*cd30*/  LDL.LU.64 R56, [R1+0x5c8] ;  /* 0x0005c80001387983 */ /* 0x000f220000300a00 */
[----:B-1----:R-:W-:-:S03]  /*cd40*/  IMAD.WIDE R16, R7, 0x4, R150 ;  /* 0x0000000407107825 */ /* 0x002fc600078e0296 */
[----:B------:R-:W-:Y:S04]  /*cd50*/  LDGSTS.E [R5+0xac80], desc[UR28][R238.64], !P3 ;  /* 0x0ac80000ee057fae */ /* 0x000fe8000d9a101c */
[----:B------:R1:W-:Y:S01]  /*cd60*/  STL.64 [R1+0x40], R16 ;  /* 0x0000401001007387 */ /* 0x0003e20000100a00 */
[----:B------:R-:W-:-:S03]  /*cd70*/  IMAD.WIDE R10, R7, 0x4, R102 ;  /* 0x00000004070a7825 */ /* 0x000fc600078e0266 */
[----:B------:R-:W4:Y:S01]  /*cd80*/  LDL.LU.64 R102, [R1+0x598] ;  /* 0x0005980001667983 */ /* 0x000f220000300a00 */
[----:B------:R-:W-:-:S03]  /*cd90*/  IMAD.WIDE R12, R7, 0x4, R148 ;  /* 0x00000004070c7825 */ /* 0x000fc600078e0294 */
[----:B------:R-:W-:Y:S04]  /*cda0*/  LDGSTS.E [R5+0xad00], desc[UR28][R240.64], !P3 ;  /* 0x0ad00000f0057fae */ /* 0x000fe8000d9a101c */
[----:B------:R-:W-:Y:S04]  /*cdb0*/  STL.64 [R1+0x48], R12 ;  /* 0x0000480c01007387 */ /* 0x000fe80000100a00 */
[----:B------:R1:W-:Y:S04]  /*cdc0*/  STL.64 [R1+0xd0], R10 ;  /* 0x0000d00a01007387 */ /* 0x0003e80000100a00 */
[----:B------:R-:W-:Y:S04]  /*cdd0*/  LDGSTS.E [R5+0xad80], desc[UR28][R242.64], !P3 ;  /* 0x0ad80000f2057fae */ /* 0x000fe8000d9a101c */
[----:B------:R1:W-:Y:S04]  /*cde0*/  LDGSTS.E [R5+0xae00], desc[UR28][R16.64], !P3 ;  /* 0x0ae0000010057fae */ /* 0x0003e8000d9a101c */
[----:B------:R-:W-:Y:S04]  /*cdf0*/  LDGSTS.E [R5+0xae80], desc[UR28][R12.64], !P3 ;  /* 0x0ae800000c057fae */ /* 0x000fe8000d9a101c */
[----:B------:R1:W-:Y:S01]  /*ce00*/  LDGSTS.E [R5+0xaf00], desc[UR28][R10.64], !P3 ;  /* 0x0af000000a057fae */ /* 0x0003e2000d9a101c */
[----:B-----5:R-:W-:-:S05]  /*ce10*/  IMAD.WIDE R8, R7, 0x4, R54 ;  /* 0x0000000407087825 */ /* 0x020fca00078e0236 */
[----:B------:R5:W-:Y:S04]  /*ce20*/  STL.64 [R1+0xd8], R8 ;  /* 0x0000d80801007387 */ /* 0x000be80000100a00 */
[----:B------:R-:W5:Y:S04]  /*ce30*/  LDL.LU.64 R150, [R1+0x5c0] ;  /* 0x0005c00001967983 */ /* 0x000f680000300a00 */
[----:B------:R-:W5:Y:S04]  /*ce40*/  LDL.LU.64 R54, [R1+0x590] ;  /* 0x0005900001367983 */ /* 0x000f680000300a00 */
[----:B------:R-:W5:Y:S04]  /*ce50*/  LDL.LU.64 R148, [R1+0x588] ;  /* 0x0005880001947983 */ /* 0x000f680000300a00 */
[----:B------:R5:W-:Y:S01]  /*ce60*/  LDGSTS.E [R5+0xaf80], desc[UR28][R8.64], !P3 ;  /* 0x0af8000008057fae */ /* 0x000be2000d9a101c */
[----:B--2---:R-:W-:-:S03]  /*ce70*/  IMAD.WIDE R22, R7, 0x4, R86 ;  /* 0x0000000407167825 */ /* 0x004fc600078e0256 */
[----:B------:R-:W2:Y:S01]  /*ce80*/  LDL.LU.64 R86, [R1+0x580] ;  /* 0x0005800001567983 */ /* 0x000ea20000300a00 */
[----:B---3--:R-:W-:-:S03]  /*ce90*/  IMAD.WIDE R20, R7, 0x4, R70 ;  /* 0x0000000407147825 */ /* 0x008fc600078e0246 */
[----:B------:R-:W3:Y:S01]  /*cea0*/  LDL.LU.64 R70, [R1+0x578] ;  /* 0x0005780001467983 */ /* 0x000ee20000300a00 */
[----:B----4-:R-:W-:-:S03]  /*ceb0*/  IMAD.WIDE R18, R7, 0x4, R14 ;  /* 0x0000000407127825 */ /* 0x010fc600078e020e */
[----:B------:R-:W-:Y:S01]  /*cec0*/  STL.64 [R1+0xe0], R22 ;  /* 0x0000e01601007387 */ /* 0x000fe20000100a00 */
[----:B-1----:R-:W-:-:S03]  /*ced0*/  IMAD.WIDE R16, R7, 0x4, R134 ;  /* 0x0000000407107825 */ /* 0x002fc600078e0286 */
[----:B------:R-:W-:Y:S04]  /*cee0*/  STL.64 [R1+0xe8], R20 ;  /* 0x0000e81401007387 */ /* 0x000fe80000100a00 */
[----:B------:R1:W-:Y:S04]  /*cef0*/  LDGSTS.E [R5+0xbc00], desc[UR28][R22.64], !P4 ;  /* 0x0bc0000016057fae */ /* 0x0003e8000e1a101c */
[----:B------:R2:W-:Y:S04]  /*cf00*/  LDGSTS.E [R5+0xbc80], desc[UR28][R20.64], !P4 ;  /* 0x0bc8000014057fae */ /* 0x0005e8000e1a101c */
[----:B------:R3:W-:Y:S01]  /*cf10*/  LDGSTS.E [R5+0xbd00], desc[UR28][R18.64], !P4 ;  /* 0x0bd0000012057fae */ /* 0x0007e2000e1a101c */
[----:B------:R-:W-:-:S03]  /*cf20*/  IMAD.WIDE R14, R7, 0x4, R44 ;  /* 0x00000004070e7825 */ /* 0x000fc600078e022c */
[----:B------:R-:W4:Y:S04]  /*cf30*/  LDL.LU.64 R44, [R1+0x570] ;  /* 0x00057000012c7983 */ /* 0x000f280000300a00 */
[----:B------:R-:W-:Y:S04]  /*cf40*/  STL.64 [R1+0xf0], R18 ;  /* 0x0000f01201007387 */ /* 0x000fe80000100a00 */
[----:B------:R1:W-:Y:S01]  /*cf50*/  STL.64 [R1+0xf8], R16 ;  /* 0x0000f81001007387 */ /* 0x0003e20000100a00 */
[----:B------:R-:W-:-:S03]  /*cf60*/  IMAD.WIDE R10, R7, 0x4, R56 ;  /* 0x00000004070a7825 */ /* 0x000fc600078e0238 */
[----:B------:R1:W-:Y:S04]  /*cf70*/  STL.64 [R1+0x100], R14 ;  /* 0x0001000e01007387 */ /* 0x0003e80000100a00 */
[----:B------:R-:W4:Y:S01]  /*cf80*/  LDL.LU.64 R134, [R1+0x568] ;  /* 0x0005680001867983 */ /* 0x000f220000300a00 */
[----:B------:R-:W-:-:S03]  /*cf90*/  IMAD.WIDE R12, R7, 0x4, R118 ;  /* 0x00000004070c7825 */ /* 0x000fc600078e0276 */
[----:B------:R-:W4:Y:S01]  /*cfa0*/  LDL.LU.64 R56, [R1+0x558] ;  /* 0x0005580001387983 */ /* 0x000f220000300a00 */
[----:B-----5:R-:W-:-:S03]  /*cfb0*/  IMAD.WIDE R8, R7, 0x4, R102 ;  /* 0x0000000407087825 */ /* 0x020fc600078e0266 */
[----:B------:R4:W-:Y:S04]  /*cfc0*/  STL.64 [R1+0x108], R12 ;  /* 0x0001080c01007387 */ /* 0x0009e80000100a00 */
[----:B------:R5:W-:Y:S04]  /*cfd0*/  STL.64 [R1+0x190], R10 ;  /* 0x0001900a01007387 */ /* 0x000be80000100a00 */
[----:B------:R1:W-:Y:S04]  /*cfe0*/  STL.64 [R1+0x198], R8 ;  /* 0x0001980801007387 */ /* 0x0003e80000100a00 */
[----:B------:R-:W-:Y:S04]  /*cff0*/  LDGSTS.E [R5+0xbd80], desc[UR28][R16.64], !P4 ;  /* 0x0bd8000010057fae */ /* 0x000fe8000e1a101c */
[----:B------:R-:W-:Y:S04]  /*d000*/  LDGSTS.E [R5+0xbe00], desc[UR28][R14.64], !P4 ;  /* 0x0be000000e057fae */ /* 0x000fe8000e1a101c */
[----:B------:R4:W-:Y:S04]  /*d010*/  LDGSTS.E [R5+0xbe80], desc[UR28][R12.64], !P4 ;  /* 0x0be800000c057fae */ /* 0x0009e8000e1a101c */
[----:B-1----:R-:W4:Y:S04]  /*d020*/  LDL.LU.64 R16, [R1+0x5b8] ;  /* 0x0005b80001107983 */ /* 0x002f280000300a00 */
[----:B------:R-:W4:Y:S04]  /*d030*/  LDL.LU.64 R118, [R1+0x550] ;  /* 0x0005500001767983 */ /* 0x000f280000300a00 */
[----:B------:R-:W4:Y:S04]  /*d040*/  LDL.LU.64 R102, [R1+0x548] ;  /* 0x0005480001667983 */ /* 0x000f280000300a00 */
[----:B------:R-:W4:Y:S04]  /*d050*/  LDL.LU.64 R14, [R1+0x540] ;  /* 0x00054000010e7983 */ /* 0x000f280000300a00 */
[----:B------:R5:W-:Y:S04]  /*d060*/  LDGSTS.E [R5+0xbf00], desc[UR28][R10.64], !P4 ;  /* 0x0bf000000a057fae */ /* 0x000be8000e1a101c */
[----:B------:R1:W-:Y:S01]  /*d070*/  LDGSTS.E [R5+0xbf80], desc[UR28][R8.64], !P4 ;  /* 0x0bf8000008057fae */ /* 0x0003e2000e1a101c */
[----:B------:R-:W-:-:S03]  /*d080*/  IMAD.WIDE R24, R7, 0x4, R54 ;  /* 0x0000000407187825 */ /* 0x000fc600078e0236 */
[----:B------:R-:W4:Y:S01]  /*d090*/  LDL.LU.64 R54, [R1+0x530] ;  /* 0x0005300001367983 */ /* 0x000f220000300a00 */
[----:B------:R-:W-:-:S04]  /*d0a0*/  IMAD.WIDE R26, R7, 0x4, R150 ;  /* 0x00000004071a7825 */ /* 0x000fc800078e0296 */
[C---:B------:R-:W-:Y:S01]  /*d0b0*/  IMAD.WIDE R22, R7.reuse, 0x4, R148 ;  /* 0x0000000407167825 */ /* 0x040fe200078e0294 */
[----:B------:R-:W-:Y:S04]  /*d0c0*/  STL.64 [R1+0x260], R26 ;  /* 0x0002601a01007387 */ /* 0x000fe80000100a00 */
[----:B------:R-:W-:Y:S04]  /*d0d0*/  STL.64 [R1+0x268], R24 ;  /* 0x0002681801007387 */ /* 0x000fe80000100a00 */
[----:B------:R-:W-:Y:S04]  /*d0e0*/  LDGSTS.E [R5+0xcc00], desc[UR28][R26.64], !P5 ;  /* 0x0cc000001a057fae */ /* 0x000fe8000e9a101c */
[----:B------:R-:W-:Y:S04]  /*d0f0*/  LDGSTS.E [R5+0xcc80], desc[UR28][R24.64], !P5 ;  /* 0x0cc8000018057fae */ /* 0x000fe8000e9a101c */
[----:B------:R1:W-:Y:S01]  /*d100*/  LDGSTS.E [R5+0xcd00], desc[UR28][R22.64], !P5 ;  /* 0x0cd0000016057fae */ /* 0x0003e2000e9a101c */
[----:B--2---:R-:W-:-:S03]  /*d110*/  IMAD.WIDE R20, R7, 0x4, R86 ;  /* 0x0000000407147825 */ /* 0x004fc600078e0256 */
[----:B------:R-:W2:Y:S01]  /*d120*/  LDL.LU.64 R86, [R1+0x528] ;  /* 0x0005280001567983 */ /* 0x000ea20000300a00 */
[----:B---3--:R-:W-:-:S03]  /*d130*/  IMAD.WIDE R18, R7, 0x4, R70 ;  /* 0x0000000407127825 */ /* 0x008fc600078e0246 */
[----:B------:R3:W-:Y:S04]  /*d140*/  STL.64 [R1+0x270], R22 ;  /* 0x0002701601007387 */ /* 0x0007e80000100a00 */
[----:B------:R-:W2:Y:S04]  /*d150*/  LDL.LU.64 R70, [R1+0x510] ;  /* 0x0005100001467983 */ /* 0x000ea80000300a00 */
[----:B------:R1:W-:Y:S04]  /*d160*/  STL.64 [R1+0x278], R20 ;  /* 0x0002781401007387 */ /* 0x0003e80000100a00 */
[----:B------:R1:W-:Y:S04]  /*d170*/  LDGSTS.E [R5+0xcd80], desc[UR28][R20.64], !P5 ;  /* 0x0cd8000014057fae */ /* 0x0003e8000e9a101c */
[----:B------:R1:W-:Y:S01]  /*d180*/  LDGSTS.E [R5+0xce00], desc[UR28][R18.64], !P5 ;  /* 0x0ce0000012057fae */ /* 0x0003e2000e9a101c */
[----:B----4-:R-:W-:-:S03]  /*d190*/  IMAD.WIDE R12, R7, 0x4, R44 ;  /* 0x00000004070c7825 */ /* 0x010fc600078e022c */
[----:B------:R-:W4:Y:S04]  /*d1a0*/  LDL.LU.64 R44, [R1+0x4d8] ;  /* 0x0004d800012c7983 */ /* 0x000f280000300a00 */
[----:B------:R1:W-:Y:S04]  /*d1b0*/  STL.64 [R1+0x280], R18 ;  /* 0x0002801201007387 */ /* 0x0003e80000100a00 */
[----:B------:R2:W-:Y:S04]  /*d1c0*/  STL.64 [R1+0x288], R12 ;  /* 0x0002880c01007387 */ /* 0x0005e80000100a00 */
[----:B------:R2:W-:Y:S01]  /*d1d0*/  LDGSTS.E [R5+0xce80], desc[UR28][R12.64], !P5 ;  /* 0x0ce800000c057fae */ /* 0x0005e2000e9a101c */
[----:B-----5:R-:W-:-:S04]  /*d1e0*/  IMAD.WIDE R10, R7, 0x4, R134 ;  /* 0x00000004070a7825 */ /* 0x020fc800078e0286 */
[C---:B-1----:R-:W-:Y:S01]  /*d1f0*/  IMAD.WIDE R8, R7.reuse, 0x4, R56 ;  /* 0x0000000407087825 */ /* 0x042fe200078e0238 */
[----:B------:R1:W-:Y:S04]  /*d200*/  STL.64 [R1+0x2c0], R10 ;  /* 0x0002c00a01007387 */ /* 0x0003e80000100a00 */
[----:B------:R4:W-:Y:S04]  /*d210*/  STL.64 [R1+0x2c8], R8 ;  /* 0x0002c80801007387 */ /* 0x0009e80000100a00 */
[----:B------:R-:W5:Y:S04]  /*d220*/  LDL.LU.64 R150, [R1+0x5b0] ;  /* 0x0005b00001967983 */ /* 0x000f680000300a00 */
[----:B------:R-:W5:Y:S04]  /*d230*/  LDL.LU.64 R148, [R1+0x5a8] ;  /* 0x0005a80001947983 */ /* 0x000f680000300a00 */
[----:B------:R-:W5:Y:S04]  /*d240*/  LDL.LU.64 R134, [R1+0x4d0] ;  /* 0x0004d00001867983 */ /* 0x000f680000300a00 */
[----:B------:R-:W5:Y:S04]  /*d250*/  LDL.LU.64 R56, [R1+0x4c8] ;  /* 0x0004c80001387983 */ /* 0x000f680000300a00 */
[----:B------:R1:W-:Y:S01]  /*d260*/  LDGSTS.E [R5+0xcf00], desc[UR28][R10.64], !P5 ;  /* 0x0cf000000a057fae */ /* 0x0003e2000e9a101c */
[----:B---3--:R-:W-:-:S03]  /*d270*/  IMAD.WIDE R22, R7, 0x4, R16 ;  /* 0x0000000407167825 */ /* 0x008fc600078e0210 */
[----:B------:R4:W-:Y:S01]  /*d280*/  LDGSTS.E [R5+0xcf80], desc[UR28][R8.64], !P5 ;  /* 0x0cf8000008057fae */ /* 0x0009e2000e9a101c */
[----:B------:R-:W-:-:S03]  /*d290*/  IMAD.WIDE R20, R7, 0x4, R118 ;  /* 0x0000000407147825 */ /* 0x000fc600078e0276 */
[----:B------:R-:W-:Y:S01]  /*d2a0*/  LDGSTS.E [R5+0xdc00], desc[UR28][R22.64], !P6 ;  /* 0x0dc0000016057fae */ /* 0x000fe2000f1a101c */
[----:B------:R-:W-:-:S03]  /*d2b0*/  IMAD.WIDE R18, R7, 0x4, R102 ;  /* 0x0000000407127825 */ /* 0x000fc600078e0266 */
[----:B------:R-:W3:Y:S04]  /*d2c0*/  LDL.LU.64 R118, [R1+0x4c0] ;  /* 0x0004c00001767983 */ /* 0x000ee80000300a00 */
[----:B------:R-:W-:Y:S01]  /*d2d0*/  STL.64 [R1+0x3d0], R22 ;  /* 0x0003d01601007387 */ /* 0x000fe20000100a00 */
[----:B------:R-:W-:-:S03]  /*d2e0*/  IMAD.WIDE R16, R7, 0x4, R14 ;  /* 0x0000000407107825 */ /* 0x000fc600078e020e */
[----:B------:R-:W3:Y:S04]  /*d2f0*/  LDL.LU.64 R102, [R1+0x4b8] ;  /* 0x0004b80001667983 */ /* 0x000ee80000300a00 */
[----:B------:R-:W-:Y:S04]  /*d300*/  STL.64 [R1+0x408], R20 ;  /* 0x0004081401007387 */ /* 0x000fe80000100a00 */
[----:B------:R-:W-:Y:S04]  /*d310*/  STL.64 [R1+0x410], R18 ;  /* 0x0004101201007387 */ /* 0x000fe80000100a00 */
[----:B------:R-:W-:Y:S01]  /*d320*/  LDGSTS.E [R5+0xdc80], desc[UR28][R20.64], !P6 ;  /* 0x0dc8000014057fae */ /* 0x000fe2000f1a101c */
[----:B------:R-:W-:-:S03]  /*d330*/  IMAD.WIDE R14, R7, 0x4, R54 ;  /* 0x00000004070e7825 */ /* 0x000fc600078e0236 */
[----:B------:R-:W-:Y:S04]  /*d340*/  LDGSTS.E [R5+0xdd00], desc[UR28][R18.64], !P6 ;  /* 0x0dd0000012057fae */ /* 0x000fe8000f1a101c */
[----:B------:R-:W3:Y:S04]  /*d350*/  LDL.LU.64 R54, [R1+0x4b0] ;  /* 0x0004b00001367983 */ /* 0x000ee80000300a00 */
[----:B------:R-:W-:Y:S04]  /*d360*/  STL.64 [R1+0x438], R16 ;  /* 0x0004381001007387 */ /* 0x000fe80000100a00 */
[----:B------:R-:W-:Y:S04]  /*d370*/  STL.64 [R1+0x440], R14 ;  /* 0x0004400e01007387 */ /* 0x000fe80000100a00 */
[----:B------:R-:W-:Y:S04]  /*d380*/  LDGSTS.E [R5+0xdd80], desc[UR28][R16.64], !P6 ;  /* 0x0dd8000010057fae */ /* 0x000fe8000f1a101c */
[----:B------:R-:W-:Y:S01]  /*d390*/  LDGSTS.E [R5+0xde00], desc[UR28][R14.64], !P6 ;  /* 0x0de000000e057fae */ /* 0x000fe2000f1a101c */
[----:B--2---:R-:W-:-:S03]  /*d3a0*/  IMAD.WIDE R12, R7, 0x4, R86 ;  /* 0x00000004070c7825 */ /* 0x004fc600078e0256 */
[----:B------:R-:W2:Y:S01]  /*d3b0*/  LDL.LU.64 R86, [R1+0x4a8] ;  /* 0x0004a80001567983 */ /* 0x000ea20000300a00 */
[----:B-1----:R-:W-:-:S03]  /*d3c0*/  IMAD.WIDE R10, R7, 0x4, R70 ;  /* 0x00000004070a7825 */ /* 0x002fc600078e0246 */
[----:B------:R-:W-:Y:S04]  /*d3d0*/  STL.64 [R1+0x448], R12 ;  /* 0x0004480c01007387 */ /* 0x000fe80000100a00 */
[----:B------:R1:W-:Y:S04]  /*d3e0*/  STL.64 [R1+0x450], R10 ;  /* 0x0004500a01007387 */ /* 0x0003e80000100a00 */
[----:B------:R-:W2:Y:S04]  /*d3f0*/  LDL.LU.64 R70, [R1+0x498] ;  /* 0x0004980001467983 */ /* 0x000ea80000300a00 */
[----:B------:R-:W-:Y:S04]  /*d400*/  LDGSTS.E [R5+0xde80], desc[UR28][R12.64], !P6 ;  /* 0x0de800000c057fae */ /* 0x000fe8000f1a101c */
[----:B------:R1:W-:Y:S01]  /*d410*/  LDGSTS.E [R5+0xdf00], desc[UR28][R10.64], !P6 ;  /* 0x0df000000a057fae */ /* 0x0003e2000f1a101c */
[----:B----4-:R-:W-:-:S05]  /*d420*/  IMAD.WIDE R8, R7, 0x4, R44 ;  /* 0x0000000407087825 */ /* 0x010fca00078e022c */
[----:B------:R4:W-:Y:S04]  /*d430*/  STL.64 [R1+0x460], R8 ;  /* 0x0004600801007387 */ /* 0x0009e80000100a00 */
[----:B------:R-:W4:Y:S01]  /*d440*/  LDL.LU.64 R44, [R1+0x490] ;  /* 0x00049000012c7983 */ /* 0x000f220000300a00 */
[----:B------:R-:W-:-:S03]  /*d450*/  UIADD3 UR6, UPT, UPT, UR6, -0x40, URZ ;  /* 0xffffffc006067890 */ /* 0x000fc6000fffe0ff */
[----:B------:R4:W-:Y:S01]  /*d460*/  LDGSTS.E [R5+0xdf80], desc[UR28][R8.64], !P6 ;  /* 0x0df8000008057fae */ /* 0x0009e2000f1a101c */
[----:B-----5:R-:W-:-:S04]  /*d470*/  IMAD.WIDE R26, R7, 0x4, R150 ;  /* 0x00000004071a7825 */ /* 0x020fc800078e0296 */
[C---:B-1----:R-:W-:Y:S01]  /*d480*/  IMAD.WIDE R10, R7.reuse, 0x4, R148 ;  /* 0x00000004070a7825 */ /* 0x042fe200078e0294 */
[----:B------:R-:W-:Y:S03]  /*d490*/  STL.64 [R1+0x608], R26 ;  /* 0x0006081a01007387 */ /* 0x000fe60000100a00 */
[C---:B------:R-:W-:Y:S01]  /*d4a0*/  IMAD.WIDE R24, R7.reuse, 0x4, R134 ;  /* 0x0000000407187825 */ /* 0x040fe200078e0286 */
[----:B------:R-:W5:Y:S03]  /*d4b0*/  LDL.LU.64 R150, [R1+0x488] ;  /* 0x0004880001967983 */ /* 0x000f660000300a00 */
[C---:B------:R-:W-:Y:S01]  /*d4c0*/  IMAD.WIDE R22, R7.reuse, 0x4, R56 ;  /* 0x0000000407167825 */ /* 0x040fe200078e0238 */
[----:B------:R-:W-:Y:S04]  /*d4d0*/  STL.64 [R1+0x638], R10 ;  /* 0x0006380a01007387 */ /* 0x000fe80000100a00 */
[----:B------:R-:W-:Y:S04]  /*d4e0*/  STL.64 [R1+0x600], R24 ;  /* 0x0006001801007387 */ /* 0x000fe80000100a00 */
[----:B------:R-:W5:Y:S04]  /*d4f0*/  LDL.LU.64 R56, [R1+0x480] ;  /* 0x0004800001387983 */ /* 0x000f680000300a00 */
[----:B------:R-:W-:Y:S01]  /*d500*/  STL.64 [R1+0x610], R22 ;  /* 0x0006101601007387 */ /* 0x000fe20000100a00 */
[----:B---3--:R-:W-:-:S03]  /*d510*/  IMAD.WIDE R20, R7, 0x4, R118 ;  /* 0x0000000407147825 */ /* 0x008fc600078e0276 */
[----:B------:R-:W3:Y:S04]  /*d520*/  LDL.LU.64 R148, [R1+0x478] ;  /* 0x0004780001947983 */ /* 0x000ee80000300a00 */
[----:B------:R-:W3:Y:S01]  /*d530*/  LDL.LU.64 R134, [R1+0x470] ;  /* 0x0004700001867983 */ /* 0x000ee20000300a00 */
[----:B------:R-:W-:-:S03]  /*d540*/  IMAD.WIDE R18, R7, 0x4, R102 ;  /* 0x0000000407127825 */ /* 0x000fc600078e0266 */
[----:B------:R-:W-:Y:S04]  /*d550*/  STL.64 [R1+0x618], R20 ;  /* 0x0006181401007387 */ /* 0x000fe80000100a00 */
[----:B------:R-:W3:Y:S04]  /*d560*/  LDL.LU.64 R118, [R1+0x468] ;  /* 0x0004680001767983 */ /* 0x000ee80000300a00 */
[----:B------:R5:W-:Y:S01]  /*d570*/  STL.64 [R1+0x620], R18 ;  /* 0x0006201201007387 */ /* 0x000be20000100a00 */
[----:B------:R-:W-:Y:S01]  /*d580*/  IMAD.WIDE R16, R7, 0x4, R54 ;  /* 0x0000000407107825 */ /* 0x000fe200078e0236 */
[----:B------:R-:W-:-:S02]  /*d590*/  UISETP.GE.U32.AND UP1, UPT, UR6, 0x7fffffa1, UPT ;  /* 0x7fffffa10600788c */ /* 0x000fc4000bf26070 */
[----:B------:R-:W3:Y:S04]  /*d5a0*/  LDL.LU.64 R54, [R1+0x458] ;  /* 0x0004580001367983 */ /* 0x000ee80000300a00 */
[----:B------:R1:W-:Y:S01]  /*d5b0*/  STL.64 [R1+0x628], R16 ;  /* 0x0006281001007387 */ /* 0x0003e20000100a00 */
[----:B------:R-:W-:Y:S02]  /*d5c0*/  PLOP3.LUT P1, PT, PT, PT, UP1, 0x80, 0x8 ;  /* 0x000000000008781c */ /* 0x000fe40003f2f018 */
[----:B------:R-:W-:Y:S01]  /*d5d0*/  PLOP3.LUT P2, PT, PT, PT, UP1, 0x80, 0x8 ;  /* 0x000000000008781c */ /* 0x000fe20003f4f018 */
[----:B------:R-:W-:Y:S04]  /*d5e0*/  LDGSTS.E [R5+0xec00], desc[UR28][R26.64], !P0 ;  /* 0x0ec000001a057fae */ /* 0x000fe8000c1a101c */
[----:B------:R-:W-:Y:S04]  /*d5f0*/  LDGSTS.E [R5+0xec80], desc[UR28][R24.64], !P0 ;  /* 0x0ec8000018057fae */ /* 0x000fe8000c1a101c */
[----:B------:R-:W-:Y:S04]  /*d600*/  LDGSTS.E [R5+0xed00], desc[UR28][R22.64], !P0 ;  /* 0x0ed0000016057fae */ /* 0x000fe8000c1a101c */
[----:B------:R-:W-:Y:S04]  /*d610*/  LDGSTS.E [R5+0xed80], desc[UR28][R20.64], !P0 ;  /* 0x0ed8000014057fae */ /* 0x000fe8000c1a101c */
[----:B------:R5:W-:Y:S04]  /*d620*/  LDGSTS.E [R5+0xee00], desc[UR28][R18.64], !P0 ;  /* 0x0ee0000012057fae */ /* 0x000be8000c1a101c */
[----:B------:R1:W-:Y:S01]  /*d630*/  LDGSTS.E [R5+0xee80], desc[UR28][R16.64], !P0 ;  /* 0x0ee8000010057fae */ /* 0x0003e2000c1a101c */
[----:B--2---:R-:W-:-:S05]  /*d640*/  IMAD.WIDE R14, R7, 0x4, R86 ;  /* 0x00000004070e7825 */ /* 0x004fca00078e0256 */
[----:B------:R3:W-:Y:S04]  /*d650*/  STL.64 [R1+0x630], R14 ;  /* 0x0006300e01007387 */ /* 0x0007e80000100a00 */
[----:B------:R3:W-:Y:S01]  /*d660*/  LDGSTS.E [R5+0xef00], desc[UR28][R14.64], !P0 ;  /* 0x0ef000000e057fae */ /* 0x0007e2000c1a101c */
[----:B------:R-:W-:-:S05]  /*d670*/  IMAD.WIDE R12, R7, 0x4, R70 ;  /* 0x00000004070c7825 */ /* 0x000fca00078e0246 */
[----:B------:R2:W-:Y:S04]  /*d680*/  STL.64 [R1+0x498], R12 ;  /* 0x0004980c01007387 */ /* 0x0005e80000100a00 */
[----:B------:R2:W-:Y:S04]  /*d690*/  LDGSTS.E [R5+0xef80], desc[UR28][R12.64], !P0 ;  /* 0x0ef800000c057fae */ /* 0x0005e8000c1a101c */
[----:B------:R1:W-:Y:S01]  /*d6a0*/  LDGSTS.E [R5+0xfc00], desc[UR28][R10.64], !P1 ;  /* 0x0fc000000a057fae */ /* 0x0003e2000c9a101c */
[----:B----4-:R-:W-:-:S05]  /*d6b0*/  IMAD.WIDE R8, R7, 0x4, R44 ;  /* 0x0000000407087825 */ /* 0x010fca00078e022c */
[----:B------:R4:W-:Y:S04]  /*d6c0*/  STL.64 [R1+0x490], R8 ;  /* 0x0004900801007387 */ /* 0x0009e80000100a00 */
[----:B------:R-:W3:Y:S04]  /*d6d0*/  LDL.64 R102, [R1+0x1140] ;  /* 0x0011400001667983 */ /* 0x000ee80000100a00 */
[----:B------:R-:W3:Y:S04]  /*d6e0*/  LDL.64 R86, [R1+0x1180] ;  /* 0x0011800001567983 */ /* 0x000ee80000100a00 */
[----:B------:R-:W3:Y:S04]  /*d6f0*/  LDL.64 R70, [R1+0x1148] ;  /* 0x0011480001467983 */ /* 0x000ee80000100a00 */
[----:B------:R-:W3:Y:S04]  /*d700*/  LDL.64 R44, [R1+0x1188] ;  /* 0x00118800012c7983 */ /* 0x000ee80000100a00 */
[----:B------:R4:W-:Y:S01]  /*d710*/  LDGSTS.E [R5+0xfc80], desc[UR28][R8.64], !P2 ;  /* 0x0fc8000008057fae */ /* 0x0009e2000d1a101c */
[----:B-----5:R-:W-:-:S04]  /*d720*/  IMAD.WIDE R18, R7, 0x4, R150 ;  /* 0x0000000407127825 */ /* 0x020fc800078e0296 */
[C---:B-1----:R-:W-:Y:S02]  /*d730*/  IMAD.WIDE R16, R7.reuse, 0x4, R56 ;  /* 0x0000000407107825 */ /* 0x042fe400078e0238 */
[----:B------:R-:W5:Y:S02]  /*d740*/  LDL.64 R56, [R1+0x1150] ;  /* 0x0011500001387983 */ /* 0x000f640000100a00 */
[C---:B---3--:R-:W-:Y:S02]  /*d750*/  IMAD.WIDE R14, R7.reuse, 0x4, R148 ;  /* 0x00000004070e7825 */ /* 0x048fe400078e0294 */
[----:B------:R-:W-:Y:S02]  /*d760*/  STL.64 [R1+0x488], R18 ;  /* 0x0004881201007387 */ /* 0x000fe40000100a00 */
[C---:B--2---:R-:W-:Y:S02]  /*d770*/  IMAD.WIDE R12, R7.reuse, 0x4, R134 ;  /* 0x00000004070c7825 */ /* 0x044fe400078e0286 */
[----:B------:R1:W-:Y:S04]  /*d780*/  STL.64 [R1+0x480], R16 ;  /* 0x0004801001007387 */ /* 0x0003e80000100a00 */
[----:B------:R-:W-:Y:S01]  /*d790*/  STL.64 [R1+0x478], R14 ;  /* 0x0004780e01007387 */ /* 0x000fe20000100a00 */
[----:B------:R-:W-:-:S03]  /*d7a0*/  IMAD.WIDE R10, R7, 0x4, R118 ;  /* 0x00000004070a7825 */ /* 0x000fc600078e0276 */
[----:B------:R2:W-:Y:S04]  /*d7b0*/  STL.64 [R1+0x470], R12 ;  /* 0x0004700c01007387 */ /* 0x0005e80000100a00 */
[----:B------:R-:W-:Y:S01]  /*d7c0*/  STL.64 [R1+0x468], R10 ;  /* 0x0004680a01007387 */ /* 0x000fe20000100a00 */
[----:B----4-:R-:W-:-:S05]  /*d7d0*/  IMAD.WIDE R8, R7, 0x4, R54 ;  /* 0x0000000407087825 */ /* 0x010fca00078e0236 */
[----:B------:R3:W-:Y:S04]  /*d7e0*/  STL.64 [R1+0x458], R8 ;  /* 0x0004580801007387 */ /* 0x0007e80000100a00 */
[----:B------:R-:W4:Y:S01]  /*d7f0*/  LDL.64 R54, [R1+0x1158] ;  /* 0x0011580001367983 */ /* 0x000f220000100a00 */
[----:B------:R-:W-:Y:S01]  /*d800*/  UISETP.GT.AND UP0, UPT, UR7, 0x3f, UPT ;  /* 0x0000003f0700788c */ /* 0x000fe2000bf04270 */
[----:B------:R-:W-:Y:S02]  /*d810*/  PLOP3.LUT P3, PT, PT, PT, UP1, 0x80, 0x8 ;  /* 0x000000000008781c */ /* 0x000fe40003f6f018 */
[----:B------:R-:W-:-:S03]  /*d820*/  PLOP3.LUT P4, PT, PT, PT, UP1, 0x80, 0x8 ;  /* 0x000000000008781c */ /* 0x000fc60003f8f018 */
[----:B------:R-:W-:Y:S02]  /*d830*/  PLOP3.LUT P6, PT, PT, PT, UP0, 0x80, 0x8 ;  /* 0x000000000008781c */ /* 0x000fe40003fcf008 */
[----:B------:R-:W-:Y:S02]  /*d840*/  PLOP3.LUT P5, PT, PT, PT, UP1, 0x80, 0x8 ;  /* 0x000000000008781c */ /* 0x000fe40003faf018 */
[----:B------:R-:W-:Y:S02]  /*d850*/  PLOP3.LUT P0, PT, PT, PT, UP1, 0x80, 0x8 ;  /* 0x000000000008781c */ /* 0x000fe40003f0f018 */
[----:B------:R-:W-:Y:S02]  /*d860*/  SEL R6, R6, RZ, P6 ;  /* 0x000000ff06067207 */ /* 0x000fe40003000000 */
[----:B------:R-:W-:Y:S01]  /*d870*/  PLOP3.LUT P1, PT, PT, PT, UP1, 0x80, 0x8 ;  /* 0x000000000008781c */ /* 0x000fe20003f2f018 */
[----:B------:R-:W-:Y:S01]  /*d880*/  LDGSTS.E [R5+0xfd00], desc[UR28][R18.64], !P3 ;  /* 0x0fd0000012057fae */ /* 0x000fe2000d9a101c */
[----:B------:R-:W-:-:S02]  /*d890*/  PLOP3.LUT P6, PT, PT, PT, UP1, 0x80, 0x8 ;  /* 0x000000000008781c */ /* 0x000fc40003fcf018 */
[----:B------:R-:W-:Y:S01]  /*d8a0*/  ISETP.NE.U32.AND P2, PT, R6, RZ, PT ;  /* 0x000000ff0600720c */ /* 0x000fe20003f45070 */
[----:B------:R-:W-:Y:S04]  /*d8b0*/  LDGSTS.E [R5+0xfd80], desc[UR28][R16.64], !P4 ;  /* 0x0fd8000010057fae */ /* 0x000fe8000e1a101c */
[----:B------:R-:W-:Y:S04]  /*d8c0*/  LDGSTS.E [R5+0xfe00], desc[UR28][R14.64], !P5 ;  /* 0x0fe000000e057fae */ /* 0x000fe8000e9a101c */
[----:B------:R-:W-:Y:S04]  /*d8d0*/  LDGSTS.E [R5+0xfe80], desc[UR28][R12.64], !P0 ;  /* 0x0fe800000c057fae */ /* 0x000fe8000c1a101c */
[----:B------:R-:W-:Y:S04]  /*d8e0*/  LDGSTS.E [R5+0xff00], desc[UR28][R10.64], !P1 ;  /* 0x0ff000000a057fae */ /* 0x000fe8000c9a101c */
[----:B------:R-:W-:Y:S04]  /*d8f0*/  LDGSTS.E [R5+0xff80], desc[UR28][R8.64], !P6 ;  /* 0x0ff8000008057fae */ /* 0x000fe8000f1a101c */
[----:B------:R-:W0:Y:S04]  /*d900*/  LDGDEPBAR ;  /* 0x00000000000079af */ /* 0x000e280000000000 */
[----:B------:R-:W-:Y:S04]  /*d910*/  LDGSTS.E [R2+0x12000], desc[UR28][R102.64], P2 ;  /* 0x1200000066027fae */ /* 0x000fe800091a101c */
        /* <DEDUP_REMOVED lines=11> */
[----:B------:R-:W2:Y:S04]  /*d9d0*/  LDL.64 R46, [R1+0x1160] ;  /* 0x00116000012e7983 */ /* 0x000ea80000100a00 */
[----:B------:R-:W-:Y:S04]  /*d9e0*/  LDGSTS.E [R248+0x13080], desc[UR28][R90.64], P2 ;  /* 0x130800005af87fae */ /* 0x000fe800091a101c */
[----:B------:R-:W-:Y:S04]  /*d9f0*/  LDGSTS.E [R248+0x13480], desc[UR28][R106.64], P2 ;  /* 0x134800006af87fae */ /* 0x000fe800091a101c */
[----:B------:R-:W-:Y:S04]  /*da00*/  LDGSTS.E [R248+0x13880], desc[UR28][R122.64], P2 ;  /* 0x138800007af87fae */ /* 0x000fe800091a101c */
[----:B------:R-:W-:Y:S04]  /*da10*/  LDGSTS.E [R248+0x13c80], desc[UR28][R138.64], P2 ;  /* 0x13c800008af87fae */ /* 0x000fe800091a101c */
[----:B-----5:R-:W-:Y:S04]  /*da20*/  LDGSTS.E [R3+0x12100], desc[UR28][R56.64], P2 ;  /* 0x1210000038037fae */ /* 0x020fe800091a101c */
[----:B------:R-:W-:Y:S04]  /*da30*/  LDGSTS.E [R3+0x12500], desc[UR28][R42.64], P2 ;  /* 0x125000002a037fae */ /* 0x000fe800091a101c */
[----:B------:R-:W-:Y:S04]  /*da40*/  LDGSTS.E [R3+0x12900], desc[UR28][R60.64], P2 ;  /* 0x129000003c037fae */ /* 0x000fe800091a101c */
[----:B------:R-:W-:Y:S04]  /*da50*/  LDGSTS.E [R3+0x12d00], desc[UR28][R76.64], P2 ;  /* 0x12d000004c037fae */ /* 0x000fe800091a101c */
[----:B------:R-:W5:Y:S04]  /*da60*/  LDL.64 R44, [R1+0x1168] ;  /* 0x00116800012c7983 */ /* 0x000f680000100a00 */
[----:B------:R-:W-:Y:S04]  /*da70*/  LDGSTS.E [R3+0x13100], desc[UR28][R92.64], P2 ;  /* 0x131000005c037fae */ /* 0x000fe800091a101c */
[----:B------:R-:W-:Y:S04]  /*da80*/  LDGSTS.E [R3+0x13500], desc[UR28][R108.64], P2 ;  /* 0x135000006c037fae */ /* 0x000fe800091a101c */
[----:B------:R-:W-:Y:S04]  /*da90*/  LDGSTS.E [R3+0x13900], desc[UR28][R124.64], P2 ;  /* 0x139000007c037fae */ /* 0x000fe800091a101c */
[----:B------:R-:W-:Y:S04]  /*daa0*/  LDGSTS.E [R3+0x13d00], desc[UR28][R140.64], P2 ;  /* 0x13d000008c037fae */ /* 0x000fe800091a101c */
[----:B----4-:R-:W-:Y:S04]  /*dab0*/  LDGSTS.E [R249+0x12180], desc[UR28][R54.64], P2 ;  /* 0x1218000036f97fae */ /* 0x010fe800091a101c */
[----:B------:R-:W-:Y:S04]  /*dac0*/  LDGSTS.E [R249+0x12580], desc[UR28][R40.64], P2 ;  /* 0x1258000028f97fae */ /* 0x000fe800091a101c */
[----:B------:R-:W-:Y:S04]  /*dad0*/  LDGSTS.E [R249+0x12980], desc[UR28][R62.64], P2 ;  /* 0x129800003ef97fae */ /* 0x000fe800091a101c */
[----:B------:R-:W-:Y:S04]  /*dae0*/  LDGSTS.E [R249+0x12d80], desc[UR28][R78.64], P2 ;  /* 0x12d800004ef97fae */ /* 0x000fe800091a101c */
[----:B------:R-:W4:Y:S04]  /*daf0*/  LDL.64 R42, [R1+0x1170] ;  /* 0x00117000012a7983 */ /* 0x000f280000100a00 */
[----:B------:R-:W-:Y:S04]  /*db00*/  LDGSTS.E [R249+0x13180], desc[UR28][R94.64], P2 ;  /* 0x131800005ef97fae */ /* 0x000fe800091a101c */
[----:B------:R-:W-:Y:S04]  /*db10*/  LDGSTS.E [R249+0x13580], desc[UR28][R110.64], P2 ;  /* 0x135800006ef97fae */ /* 0x000fe800091a101c */
[----:B------:R-:W-:Y:S04]  /*db20*/  LDGSTS.E [R249+0x13980], desc[UR28][R126.64], P2 ;  /* 0x139800007ef97fae */ /* 0x000fe800091a101c */
[----:B------:R-:W-:Y:S04]  /*db30*/  LDGSTS.E [R249+0x13d80], desc[UR28][R142.64], P2 ;  /* 0x13d800008ef97fae */ /* 0x000fe800091a101c */
[----:B------:R-:W2:Y:S04]  /*db40*/  LDL.64 R2, [R1+0x1340] ;  /* 0x0013400001027983 */ /* 0x000ea80000100a00 */
[----:B------:R-:W2:Y:S04]  /*db50*/  LDL.64 R40, [R1+0x1178] ;  /* 0x0011780001287983 */ /* 0x000ea80000100a00 */
[----:B------:R-:W2:Y:S04]  /*db60*/  LDL.64 R248, [R1+0x1330] ;  /* 0x0013300001f87983 */ /* 0x000ea80000100a00 */
[----:B------:R1:W-:Y:S04]  /*db70*/  STL [R1+0x6e0], RZ ;  /* 0x0006e0ff01007387 */ /* 0x0003e80000100800 */
        /* <DEDUP_REMOVED lines=67> */
[----:B------:R1:W-:Y:S04]  /*dfb0*/  STL [R1], RZ ;  /* 0x000000ff01007387 */ /* 0x0003e80000100800 */
        /* <DEDUP_REMOVED lines=210> */
[----:B--2---:R-:W-:Y:S04]  /*ece0*/  LDGSTS.E [R4+0x12200], desc[UR28][R46.64], P2 ;  /* 0x122000002e047fae */ /* 0x004fe800091a101c */
[----:B------:R2:W-:Y:S04]  /*ecf0*/  STL [R1+0x4dc], RZ ;  /* 0x0004dcff01007387 */ /* 0x0005e80000100800 */
[----:B------:R-:W-:Y:S04]  /*ed00*/  LDGSTS.E [R4+0x12600], desc[UR28][R48.64], P2 ;  /* 0x1260000030047fae */ /* 0x000fe800091a101c */
        /* <DEDUP_REMOVED lines=11> */
[----:B------:R1:W-:Y:S04]  /*edc0*/  LDGSTS.E [R4+0x13e00], desc[UR28][R144.64], P2 ;  /* 0x13e0000090047fae */ /* 0x0003e800091a101c */
[----:B------:R2:W-:Y:S04]  /*edd0*/  STL [R1+0x3a8], RZ ;  /* 0x0003a8ff01007387 */ /* 0x0005e80000100800 */
[----:B-----5:R-:W-:Y:S04]  /*ede0*/  LDGSTS.E [R250+0x12280], desc[UR28][R44.64], P2 ;  /* 0x122800002cfa7fae */ /* 0x020fe800091a101c */
        /* <DEDUP_REMOVED lines=15> */
[----:B----4-:R-:W-:Y:S04]  /*eee0*/  LDGSTS.E [R5+0x12300], desc[UR28][R42.64], P2 ;  /* 0x123000002a057fae */ /* 0x010fe800091a101c */
        /* <DEDUP_REMOVED lines=29> */
[----:B------:R2:W-:Y:S04]  /*f0c0*/  LDGSTS.E [R0+0x13f80], desc[UR28][R2.64], P2 ;  /* 0x13f8000002007fae */ /* 0x0005e800091a101c */
[----:B------:R2:W-:Y:S04]  /*f0d0*/  STL [R1+0x298], RZ ;  /* 0x000298ff01007387 */ /* 0x0005e80000100800 */
[----:B------:R-:W0:Y:S04]  /*f0e0*/  LDGDEPBAR ;  /* 0x00000000000079af */ /* 0x000e280000000000 */
[----:B------:R2:W-:Y:S01]  /*f0f0*/  STL [R1+0x29c], RZ ;  /* 0x00029cff01007387 */ /* 0x0005e20000100800 */
[----:B------:R-:W-:Y:S01]  /*f100*/  UISETP.GE.AND UP0, UPT, UR7, 0x20, UPT ;  /* 0x000000200700788c */ /* 0x000fe2000bf06270 */
[----:B------:R-:W-:-:S02]  /*f110*/  CS2R R200, SRZ ;  /* 0x0000000000c87805 */ /* 0x000fc4000001ff00 */
[----:B------:R-:W-:Y:S02]  /*f120*/  CS2R R202, SRZ ;  /* 0x0000000000ca7805 */ /* 0x000fe4000001ff00 */
[----:B------:R-:W-:Y:S02]  /*f130*/  CS2R R196, SRZ ;  /* 0x0000000000c47805 */ /* 0x000fe4000001ff00 */
[----:B------:R-:W-:Y:S02]  /*f140*/  CS2R R198, SRZ ;  /* 0x0000000000c67805 */ /* 0x000fe4000001ff00 */
[----:B------:R-:W-:Y:S02]  /*f150*/  CS2R R192, SRZ ;  /* 0x0000000000c07805 */ /* 0x000fe4000001ff00 */
[----:B------:R-:W-:Y:S02]  /*f160*/  CS2R R194, SRZ ;  /* 0x0000000000c27805 */ /* 0x000fe4000001ff00 */
        /* <DEDUP_REMOVED lines=22> */
[----:B-1----:R-:W-:Y:S02]  /*f2d0*/  CS2R R144, SRZ ;  /* 0x0000000000907805 */ /* 0x002fe4000001ff00 */
[----:B-----5:R-:W-:Y:S02]  /*f2e0*/  CS2R R146, SRZ ;  /* 0x0000000000927805 */ /* 0x020fe4000001ff00 */
[----:B------:R-:W-:-:S02]  /*f2f0*/  CS2R R140, SRZ ;  /* 0x00000000008c7805 */ /* 0x000fc4000001ff00 */
[----:B------:R-:W-:Y:S02]  /*f300*/  CS2R R142, SRZ ;  /* 0x00000000008e7805 */ /* 0x000fe4000001ff00 */
[----:B------:R-:W-:Y:S02]  /*f310*/  CS2R R136, SRZ ;  /* 0x0000000000887805 */ /* 0x000fe4000001ff00 */
[----:B------:R-:W-:Y:S02]  /*f320*/  CS2R R138, SRZ ;  /* 0x00000000008a7805 */ /* 0x000fe4000001ff00 */
[----:B----4-:R-:W-:Y:S02]  /*f330*/  CS2R R132, SRZ ;  /* 0x0000000000847805 */ /* 0x010fe4000001ff00 */
        /* <DEDUP_REMOVED lines=61> */
[----:B---3--:R-:W-:-:S02]  /*f710*/  CS2R R8, SRZ ;  /* 0x0000000000087805 */ /* 0x008fc4000001ff00 */
[----:B------:R-:W-:Y:S02]  /*f720*/  CS2R R10, SRZ ;  /* 0x00000000000a7805 */ /* 0x000fe4000001ff00 */
[----:B------:R-:W-:Y:S02]  /*f730*/  CS2R R4, SRZ ;  /* 0x0000000000047805 */ /* 0x000fe4000001ff00 */
[----:B------:R-:W-:Y:S01]  /*f740*/  CS2R R6, SRZ ;  /* 0x0000000000067805 */ /* 0x000fe2000001ff00 */
[----:B--2---:R-:W-:Y:S06]  /*f750*/  BRA.U !UP0, `(.L_x_0) ;  /* 0x000001fd08147547 */ /* 0x004fec000b800000 */
[----:B------:R-:W2:Y:S04]  /*f760*/  LDL.LU.64 R16, [R1+0x670] ;  /* 0x0006700001107983 */ /* 0x000ea80000300a00 */
[----:B------:R-:W3:Y:S04]  /*f770*/  LDL.LU.64 R18, [R1+0x940] ;  /* 0x0009400001127983 */ /* 0x000ee80000300a00 */
[----:B------:R-:W4:Y:S04]  /*f780*/  LDL.LU.64 R12, [R1+0x948] ;  /* 0x00094800010c7983 */ /* 0x000f280000300a00 */
[----:B------:R-:W5:Y:S04]  /*f790*/  LDL.LU.64 R14, [R1+0x950] ;  /* 0x00095000010e7983 */ /* 0x000f680000300a00 */
[----:B------:R-:W3:Y:S04]  /*f7a0*/  LDL.LU.64 R8, [R1+0x958] ;  /* 0x0009580001087983 */ /* 0x000ee80000300a00 */
[----:B------:R-:W4:Y:S04]  /*f7b0*/  LDL.LU.64 R10, [R1+0x960] ;  /* 0x00096000010a7983 */ /* 0x000f280000300a00 */
[----:B------:R-:W4:Y:S04]  /*f7c0*/  LDL.LU.64 R4, [R1+0x968] ;  /* 0x0009680001047983 */ /* 0x000f280000300a00 */
[----:B------:R-:W4:Y:S04]  /*f7d0*/  LDL.LU.64 R6, [R1+0x970] ;  /* 0x0009700001067983 */ /* 0x000f280000300a00 */
[----:B------:R-:W4:Y:S04]  /*f7e0*/  LDL.LU.64 R250, [R1+0x90] ;  /* 0x0000900001fa7983 */ /* 0x000f280000300a00 */
[----:B------:R-:W5:Y:S04]  /*f7f0*/  LDL.LU.64 R24, [R1+0x98] ;  /* 0x0000980001187983 */ /* 0x000f680000300a00 */
[----:B--2---:R-:W-:Y:S04]  /*f800*/  STL [R1+0x938], R16 ;  /* 0x0009381001007387 */ /* 0x004fe80000100800 */
[----:B------:R-:W2:Y:S01]  /*f810*/  LDL.LU.64 R26, [R1+0xa0] ;  /* 0x0000a000011a7983 */ /* 0x000ea20000300a00 */
[----:B------:R-:W-:-:S03]  /*f820*/  MOV R0, R17 ;  /* 0x0000001100007202 */ /* 0x000fc60000000f00 */
[----:B------:R-:W2:Y:S04]  /*f830*/  LDL.LU.64 R20, [R1+0xa8] ;  /* 0x0000a80001147983 */ /* 0x000ea80000300a00 */
[----:B------:R1:W-:Y:S04]  /*f840*/  STL [R1+0x934], R0 ;  /* 0x0009340001007387 */ /* 0x0003e80000100800 */
[----:B---3--:R3:W-:Y:S04]  /*f850*/  STL [R1+0x940], R18 ;  /* 0x0009401201007387 */ /* 0x0087e80000100800 */
[----:B------:R-:W2:Y:S01]  /*f860*/  LDL.LU.64 R22, [R1+0xb0] ;  /* 0x0000b00001167983 */ /* 0x000ea20000300a00 */
[----:B-1----:R-:W-:-:S03]  /*f870*/  IMAD.MOV.U32 R0, RZ, RZ, R19 ;  /* 0x000000ffff007224 */ /* 0x002fc600078e0013 */
[----:B------:R-:W2:Y:S04]  /*f880*/  LDL.LU.64 R16, [R1+0xb8] ;  /* 0x0000b80001107983 */ /* 0x000ea80000300a00 */
[----:B------:R1:W-:Y:S04]  /*f890*/  STL [R1+0x93c], R0 ;  /* 0x00093c0001007387 */ /* 0x0003e80000100800 */
[----:B----4-:R4:W-:Y:S04]  /*f8a0*/  STL [R1+0x948], R12 ;  /* 0x0009480c01007387 */ /* 0x0109e80000100800 */
[----:B---3--:R-:W3:Y:S01]  /*f8b0*/  LDL.LU.64 R18, [R1+0xc0] ;  /* 0x0000c00001127983 */ /* 0x008ee20000300a00 */
[----:B-1----:R-:W-:-:S03]  /*f8c0*/  IMAD.MOV.U32 R0, RZ, RZ, R13 ;  /* 0x000000ffff007224 */ /* 0x002fc600078e000d */
[----:B----4-:R-:W4:Y:S04]  /*f8d0*/  LDL.LU.64 R12, [R1+0xc8] ;  /* 0x0000c800010c7983 */ /* 0x010f280000300a00 */
[----:B------:R1:W-:Y:S04]  /*f8e0*/  STL [R1+0x944], R0 ;  /* 0x0009440001007387 */ /* 0x0003e80000100800 */
[----:B-----5:R-:W-:Y:S04]  /*f8f0*/  STL [R1+0x950], R14 ;  /* 0x0009500e01007387 */ /* 0x020fe80000100800 */
[----:B------:R-:W-:Y:S01]  /*f900*/  STL [R1+0x958], R8 ;  /* 0x0009580801007387 */ /* 0x000fe20000100800 */
[----:B-1----:R-:W-:-:S05]  /*f910*/  IMAD.MOV.U32 R0, RZ, RZ, R15 ;  /* 0x000000ffff007224 */ /* 0x002fca00078e000f */
[----:B------:R1:W-:Y:S04]  /*f920*/  STL [R1+0x94c], R0 ;  /* 0x00094c0001007387 */ /* 0x0003e80000100800 */
[----:B------:R-:W-:Y:S01]  /*f930*/  STL [R1+0x960], R10 ;  /* 0x0009600a01007387 */ /* 0x000fe20000100800 */
[----:B-1----:R-:W-:-:S05]  /*f940*/  MOV R0, R9 ;  /* 0x0000000900007202 */ /* 0x002fca0000000f00 */
[----:B------:R1:W-:Y:S04]  /*f950*/  STL [R1+0x954], R0 ;  /* 0x0009540001007387 */ /* 0x0003e80000100800 */
[----:B------:R-:W5:Y:S04]  /*f960*/  LDL.LU.64 R14, [R1+0x50] ;  /* 0x00005000010e7983 */ /* 0x000f680000300a00 */
[----:B------:R-:W5:Y:S01]  /*f970*/  LDL.LU.64 R8, [R1+0x58] ;  /* 0x0000580001087983 */ /* 0x000f620000300a00 */
[----:B-1----:R-:W-:-:S05]  /*f980*/  IMAD.MOV.U32 R0, RZ, RZ, R11 ;  /* 0x000000ffff007224 */ /* 0x002fca00078e000b */
[----:B------:R1:W-:Y:S04]  /*f990*/  STL [R1+0x95c], R0 ;  /* 0x00095c0001007387 */ /* 0x0003e80000100800 */
[----:B------:R1:W-:Y:S04]  /*f9a0*/  STL [R1+0x968], R4 ;  /* 0x0009680401007387 */ /* 0x0003e80000100800 */
[----:B------:R-:W5:Y:S01]  /*f9b0*/  LDL.LU.64 R10, [R1+0x70] ;  /* 0x00007000010a7983 */ /* 0x000f620000300a00 */
[----:B-1----:R-:W-:-:S03]  /*f9c0*/  IMAD.MOV.U32 R0, RZ, RZ, R5 ;  /* 0x000000ffff007224 */ /* 0x002fc600078e0005 */
[----:B------:R-:W-:Y:S04]  /*f9d0*/  STL [R1+0x970], R6 ;  /* 0x0009700601007387 */ /* 0x000fe80000100800 */
[----:B------:R1:W-:Y:S04]  /*f9e0*/  STL [R1+0x964], R0 ;  /* 0x0009640001007387 */ /* 0x0003e80000100800 */
[----:B------:R-:W5:Y:S01]  /*f9f0*/  LDL.LU.64 R4, [R1+0x78] ;  /* 0x0000780001047983 */ /* 0x000f620000300a00 */
[----:B-1----:R-:W-:-:S03]  /*fa00*/  MOV R0, R7 ;  /* 0x0000000700007202 */ /* 0x002fc60000000f00 */
[----:B------:R-:W-:Y:S04]  /*fa10*/  STL [R1+0x978], R250 ;  /* 0x000978fa01007387 */ /* 0x000fe80000100800 */
[----:B------:R1:W-:Y:S04]  /*fa20*/  STL [R1+0x96c], R0 ;  /* 0x00096c0001007387 */ /* 0x0003e80000100800 */
[----:B------:R-:W5:Y:S01]  /*fa30*/  LDL.LU.64 R6, [R1+0x80] ;  /* 0x0000800001067983 */ /* 0x000f620000300a00 */
[----:B-1----:R-:W-:-:S03]  /*fa40*/  IMAD.MOV.U32 R0, RZ, RZ, R251 ;  /* 0x000000ffff007224 */ /* 0x002fc600078e00fb */
[----:B------:R-:W5:Y:S04]  /*fa50*/  LDL.LU.64 R250, [R1+0x88] ;  /* 0x0000880001fa7983 */ /* 0x000f680000300a00 */
[----:B------:R1:W-:Y:S04]  /*fa60*/  STL [R1+0x974], R0 ;  /* 0x0009740001007387 */ /* 0x0003e80000100800 */
[----:B------:R-:W-:Y:S01]  /*fa70*/  STL [R1+0x980], R24 ;  /* 0x0009801801007387 */ /* 0x000fe20000100800 */
[----:B-1----:R-:W-:-:S03]  /*fa80*/  IMAD.MOV.U32 R0, RZ, RZ, R25 ;  /* 0x000000ffff007224 */ /* 0x002fc600078e0019 */
[----:B--2---:R-:W-:Y:S04]  /*fa90*/  STL [R1+0x988], R26 ;  /* 0x0009881a01007387 */ /* 0x004fe80000100800 */
[----:B------:R1:W-:Y:S04]  /*faa0*/  STL [R1+0x97c], R0 ;  /* 0x00097c0001007387 */ /* 0x0003e80000100800 */
[----:B------:R-:W-:Y:S01]  /*fab0*/  STL [R1+0x994], R20 ;  /* 0x0009941401007387 */ /* 0x000fe20000100800 */
[----:B-1----:R-:W-:-:S05]  /*fac0*/  MOV R0, R27 ;  /* 0x0000001b00007202 */ /* 0x002fca0000000f00 */
[----:B------:R1:W-:Y:S04]  /*fad0*/  STL [R1+0x984], R0 ;  /* 0x0009840001007387 */ /* 0x0003e80000100800 */
[----:B------:R-:W-:Y:S01]  /*fae0*/  STL [R1+0x99c], R22 ;  /* 0x00099c1601007387 */ /* 0x000fe20000100800 */
[----:B-1----:R-:W-:-:S05]  /*faf0*/  IMAD.MOV.U32 R0, RZ, RZ, R21 ;  /* 0x000000ffff007224 */ /* 0x002fca00078e0015 */
[----:B------:R1:W-:Y:S04]  /*fb00*/  STL [R1+0x98c], R0 ;  /* 0x00098c0001007387 */ /* 0x0003e80000100800 */
[----:B------:R-:W-:Y:S01]  /*fb10*/  STL [R1+0x9a4], R16 ;  /* 0x0009a41001007387 */ /* 0x000fe20000100800 */
[----:B-1----:R-:W-:-:S05]  /*fb20*/  IMAD.MOV.U32 R0, RZ, RZ, R23 ;  /* 0x000000ffff007224 */ /* 0x002fca00078e0017 */
[----:B------:R1:W-:Y:S04]  /*fb30*/  STL [R1+0x998], R0 ;  /* 0x0009980001007387 */ /* 0x0003e80000100800 */
[----:B---3--:R-:W-:Y:S01]  /*fb40*/  STL [R1+0x9ac], R18 ;  /* 0x0009ac1201007387 */ /* 0x008fe20000100800 */
[----:B-1----:R-:W-:-:S05]  /*fb50*/  MOV R0, R17 ;  /* 0x0000001100007202 */ /* 0x002fca0000000f00 */
[----:B------:R1:W-:Y:S04]  /*fb60*/  STL [R1+0x9a0], R0 ;  /* 0x0009a00001007387 */ /* 0x0003e80000100800 */
[----:B----4-:R-:W-:Y:S01]  /*fb70*/  STL [R1+0x9b4], R12 ;  /* 0x0009b40c01007387 */ /* 0x010fe20000100800 */
[----:B-1----:R-:W-:-:S05]  /*fb80*/  IMAD.MOV.U32 R0, RZ, RZ, R19 ;  /* 0x000000ffff007224 */ /* 0x002fca00078e0013 */
[----:B------:R1:W-:Y:S04]  /*fb90*/  STL [R1+0x9a8], R0 ;  /* 0x0009a80001007387 */ /* 0x0003e80000100800 */
[----:B------:R-:W-:Y:S01]  /*fba0*/  STL [R1+0x9bc], R244 ;  /* 0x0009bcf401007387 */ /* 0x000fe20000100800 */
[----:B-1----:R-:W-:-:S05]  /*fbb0*/  IMAD.MOV.U32 R0, RZ, RZ, R13 ;  /* 0x000000ffff007224 */ /* 0x002fca00078e000d */
[----:B------:R5:W-:Y:S04]  /*fbc0*/  STL [R1+0x9b0], R0 ;  /* 0x0009b00001007387 */ /* 0x000be80000100800 */
[----:B------:R-:W-:Y:S04]  /*fbd0*/  STL [R1+0x9b8], R245 ;  /* 0x0009b8f501007387 */ /* 0x000fe80000100800 */
[----:B------:R-:W-:Y:S01]  /*fbe0*/  STL [R1+0x9c4], R246 ;  /* 0x0009c4f601007387 */ /* 0x000fe20000100800 */
[----:B-----5:R-:W-:-:S03]  /*fbf0*/  MOV R0, R15 ;  /* 0x0000000f00007202 */ /* 0x020fc60000000f00 */
[----:B------:R-:W-:Y:S04]  /*fc00*/  STL [R1+0x9c0], R247 ;  /* 0x0009c0f701007387 */ /* 0x000fe80000100800 */
[----:B------:R-:W-:Y:S04]  /*fc10*/  STL [R1+0x9cc], R14 ;  /* 0x0009cc0e01007387 */ /* 0x000fe80000100800 */
[----:B------:R-:W-:Y:S04]  /*fc20*/  STL [R1+0x9d4], R8 ;  /* 0x0009d40801007387 */ /* 0x000fe80000100800 */
[----:B------:R1:W-:Y:S04]  /*fc30*/  STL [R1+0x9c8], R0 ;  /* 0x0009c80001007387 */ /* 0x0003e80000100800 */
[----:B------:R-:W-:Y:S01]  /*fc40*/  STL [R1+0x9dc], R10 ;  /* 0x0009dc0a01007387 */ /* 0x000fe20000100800 */
[----:B-1----:R-:W-:-:S05]  /*fc50*/  IMAD.MOV.U32 R0, RZ, RZ, R9 ;  /* 0x000000ffff007224 */ /* 0x002fca00078e0009 */
[----:B------:R1:W-:Y:S04]  /*fc60*/  STL [R1+0x9d0], R0 ;  /* 0x0009d00001007387 */ /* 0x0003e80000100800 */
[----:B------:R-:W2:Y:S01]  /*fc70*/  LDL.LU.64 R16, [R1+0x3c8] ;  /* 0x0003c80001107983 */ /* 0x000ea20000300a00 */
[----:B-1----:R-:W-:-:S05]  /*fc80*/  IMAD.MOV.U32 R0, RZ, RZ, R11 ;  /* 0x000000ffff007224 */ /* 0x002fca00078e000b */
[----:B------:R1:W-:Y:S04]  /*fc90*/  STL [R1+0x9d8], R0 ;  /* 0x0009d80001007387 */ /* 0x0003e80000100800 */
[----:B------:R-:W-:Y:S04]  /*fca0*/  STL [R1+0x9e4], R4 ;  /* 0x0009e40401007387 */ /* 0x000fe80000100800 */
[----:B------:R-:W3:Y:S01]  /*fcb0*/  LDL.LU.64 R18, [R1+0x3c0] ;  /* 0x0003c00001127983 */ /* 0x000ee20000300a00 */
[----:B-1----:R-:W-:-:S05]  /*fcc0*/  MOV R0, R5 ;  /* 0x0000000500007202 */ /* 0x002fca0000000f00 */
[----:B------:R1:W-:Y:S04]  /*fcd0*/  STL [R1+0x9e0], R0 ;  /* 0x0009e00001007387 */ /* 0x0003e80000100800 */
[----:B------:R-:W-:Y:S01]  /*fce0*/  STL [R1+0x9ec], R6 ;  /* 0x0009ec0601007387 */ /* 0x000fe20000100800 */
[----:B-1----:R-:W-:-:S03]  /*fcf0*/  IMAD.MOV.U32 R0, RZ, RZ, R7 ;  /* 0x000000ffff007224 */ /* 0x002fc600078e0007 */
[----:B------:R-:W-:Y:S04]  /*fd00*/  STL [R1+0x9f4], R250 ;  /* 0x0009f4fa01007387 */ /* 0x000fe80000100800 */
[----:B------:R1:W-:Y:S04]  /*fd10*/  STL [R1+0x9e8], R0 ;  /* 0x0009e80001007387 */ /* 0x0003e80000100800 */
[----:B------:R-:W4:Y:S01]  /*fd20*/  LDL.LU.64 R12, [R1+0x3b8] ;  /* 0x0003b800010c7983 */ /* 0x000f220000300a00 */
[----:B-1----:R-:W-:-:S03]  /*fd30*/  IMAD.MOV.U32 R0, RZ, RZ, R251 ;  /* 0x000000ffff007224 */ /* 0x002fc600078e00fb */
[----:B------:R-:W-:Y:S04]  /*fd40*/  STL [R1+0x9fc], R204 ;  /* 0x0009fccc01007387 */ /* 0x000fe80000100800 */
[----:B------:R2:W-:Y:S04]  /*fd50*/  STL [R1+0x9f0], R0 ;  /* 0x0009f00001007387 */ /* 0x0005e80000100800 */
[----:B------:R-:W-:Y:S04]  /*fd60*/  STL [R1+0x9f8], R205 ;  /* 0x0009f8cd01007387 */ /* 0x000fe80000100800 */
[----:B------:R-:W5:Y:S04]  /*fd70*/  LDL.LU.64 R14, [R1+0x3b0] ;  /* 0x0003b000010e7983 */ /* 0x000f680000300a00 */
[----:B------:R-:W-:Y:S04]  /*fd80*/  STL [R1+0xa04], R206 ;  /* 0x000a04ce01007387 */ /* 0x000fe80000100800 */
[----:B------:R-:W-:Y:S04]  /*fd90*/  STL [R1+0xa00], R207 ;  /* 0x000a00cf01007387 */ /* 0x000fe80000100800 */
        /* <DEDUP_REMOVED lines=16> */
[----:B------:R-:W5:Y:S01]  /*fea0*/  LDL.LU.64 R250, [R1+0x150] ;  /* 0x0001500001fa7983 */ /* 0x000f620000300a00 */
[----:B--2---:R-:W-:-:S03]  /*feb0*/  MOV R0, R17 ;  /* 0x0000001100007202 */ /* 0x004fc60000000f00 */
[----:B------:R-:W-:Y:S04]  /*fec0*/  STL [R1+0xa3c], R16 ;  /* 0x000a3c1001007387 */ /* 0x000fe80000100800 */
[----:B------:R-:W2:Y:S04]  /*fed0*/  LDL.LU.64 R28, [R1+0x158] ;  /* 0x00015800011c7983 */ /* 0x000ea80000300a00 */
[----:B------:R1:W-:Y:S04]  /*fee0*/  STL [R1+0xa38], R0 ;  /* 0x000a380001007387 */ /* 0x0003e80000100800 */
[----:B---3--:R-:W-:Y:S04]  /*fef0*/  STL [R1+0xa44], R18 ;  /* 0x000a441201007387 */ /* 0x008fe80000100800 */
[----:B------:R-:W3:Y:S01]  /*ff00*/  LDL.LU.64 R30, [R1+0x160] ;  /* 0x00016000011e7983 */ /* 0x000ee20000300a00 */
[----:B-1----:R-:W-:-:S03]  /*ff10*/  IMAD.MOV.U32 R0, RZ, RZ, R19 ;  /* 0x000000ffff007224 */ /* 0x002fc600078e0013 */
[----:B------:R-:W3:Y:S04]  /*ff20*/  LDL.LU.64 R24, [R1+0x168] ;  /* 0x0001680001187983 */ /* 0x000ee80000300a00 */
[----:B------:R1:W-:Y:S04]  /*ff30*/  STL [R1+0xa40], R0 ;  /* 0x000a400001007387 */ /* 0x0003e80000100800 */
[----:B----4-:R-:W-:Y:S04]  /*ff40*/  STL [R1+0xa4c], R12 ;  /* 0x000a4c0c01007387 */ /* 0x010fe80000100800 */
[----:B------:R-:W4:Y:S01]  /*ff50*/  LDL.LU.64 R26, [R1+0x170] ;  /* 0x00017000011a7983 */ /* 0x000f220000300a00 */
[----:B-1----:R-:W-:-:S03]  /*ff60*/  IMAD.MOV.U32 R0, RZ, RZ, R13 ;  /* 0x000000ffff007224 */ /* 0x002fc600078e000d */
[----:B------:R-:W4:Y:S04]  /*ff70*/  LDL.LU.64 R20, [R1+0x178] ;  /* 0x0001780001147983 */ /* 0x000f280000300a00 */
[----:B------:R1:W-:Y:S04]  /*ff80*/  STL [R1+0xa48], R0 ;  /* 0x000a480001007387 */ /* 0x0003e80000100800 */
[----:B-----5:R-:W-:Y:S04]  /*ff90*/  STL [R1+0xa54], R14 ;  /* 0x000a540e01007387 */ /* 0x020fe80000100800 */
[----:B------:R-:W5:Y:S01]  /*ffa0*/  LDL.LU.64 R22, [R1+0x180] ;  /* 0x0001800001167983 */ /* 0x000f620000300a00 */
[----:B-1----:R-:W-:-:S03]  /*ffb0*/  MOV R0, R15 ;  /* 0x0000000f00007202 */ /* 0x002fc60000000f00 */
[----:B------:R-:W5:Y:S04]  /*ffc0*/  LDL.LU.64 R16, [R1+0x188] ;  /* 0x0001880001107983 */ /* 0x000f680000300a00 */
[----:B------:R1:W-:Y:S04]  /*ffd0*/  STL [R1+0xa50], R0 ;  /* 0x000a500001007387 */ /* 0x0003e80000100800 */
[----:B------:R-:W-:Y:S04]  /*ffe0*/  STL [R1+0xa5c], R8 ;  /* 0x000a5c0801007387 */ /* 0x000fe80000100800 */
[----:B------:R-:W5:Y:S01]  /*fff0*/  LDL.LU.64 R18, [R1+0x110] ;  /* 0x0001100001127983 */ /* 0x000f620000300a00 */
[----:B-1----:R-:W-:-:S03]  /*10000*/  IMAD.MOV.U32 R0, RZ, RZ, R9 ;  /* 0x000000ffff007224 */ /* 0x002fc600078e0009 */
[----:B------:R-:W5:Y:S04]  /*10010*/  LDL.LU.64 R12, [R1+0x118] ;  /* 0x00011800010c7983 */ /* 0x000f680000300a00 */
[----:B------:R1:W-:Y:S04]  /*10020*/  STL [R1+0xa58], R0 ;  /* 0x000a580001007387 */ /* 0x0003e80000100800 */
[----:B------:R1:W-:Y:S04]  /*10030*/  STL [R1+0xa64], R6 ;  /* 0x000a640601007387 */ /* 0x0003e80000100800 */
[----:B------:R-:W5:Y:S01]  /*10040*/  LDL.LU.64 R14, [R1+0x120] ;  /* 0x00012000010e7983 */ /* 0x000f620000300a00 */
[----:B-1----:R-:W-:-:S03]  /*10050*/  IMAD.MOV.U32 R0, RZ, RZ, R7 ;  /* 0x000000ffff007224 */ /* 0x002fc600078e0007 */
[----:B------:R-:W5:Y:S04]  /*10060*/  LDL.LU.64 R8, [R1+0x128] ;  /* 0x0001280001087983 */ /* 0x000f680000300a00 */
[----:B------:R1:W-:Y:S04]  /*10070*/  STL [R1+0xa60], R0 ;  /* 0x000a600001007387 */ /* 0x0003e80000100800 */
[----:B------:R1:W-:Y:S04]  /*10080*/  STL [R1+0xa6c], R10 ;  /* 0x000a6c0a01007387 */ /* 0x0003e80000100800 */
[----:B------:R-:W5:Y:S01]  /*10090*/  LDL.LU.64 R6, [R1+0x130] ;  /* 0x0001300001067983 */ /* 0x000f620000300a00 */
[----:B-1----:R-:W-:-:S03]  /*100a0*/  MOV R0, R11 ;  /* 0x0000000b00007202 */ /* 0x002fc60000000f00 */
[----:B------:R-:W5:Y:S04]  /*100b0*/  LDL.LU.64 R10, [R1+0x138] ;  /* 0x00013800010a7983 */ /* 0x000f680000300a00 */
[----:B------:R1:W-:Y:S04]  /*100c0*/  STL [R1+0xa68], R0 ;  /* 0x000a680001007387 */ /* 0x0003e80000100800 */
[----:B------:R1:W-:Y:S02]  /*100d0*/  STL [R1+0xa74], R4 ;  /* 0x000a740401007387 */ /* 0x0003e40000100800 */
[----:B-1----:R-:W-:-:S02]  /*100e0*/  IMAD.MOV.U32 R0, RZ, RZ, R5 ;  /* 0x000000ffff007224 */ /* 0x002fc400078e0005 */
[----:B------:R-:W5:Y:S04]  /*100f0*/  LDL.LU.64 R4, [R1+0x140] ;  /* 0x0001400001047983 */ /* 0x000f680000300a00 */
[----:B------:R1:W-:Y:S04]  /*10100*/  STL [R1+0xa70], R0 ;  /* 0x000a700001007387 */ /* 0x0003e80000100800 */
[----:B------:R1:W-:Y:S02]  /*10110*/  STL [R1+0xa7c], R250 ;  /* 0x000a7cfa01007387 */ /* 0x0003e40000100800 */
[----:B-1----:R-:W-:-:S02]  /*10120*/  IMAD.MOV.U32 R0, RZ, RZ, R251 ;  /* 0x000000ffff007224 */ /* 0x002fc400078e00fb */
[----:B------:R-:W5:Y:S04]  /*10130*/  LDL.LU.64 R250, [R1+0x148] ;  /* 0x0001480001fa7983 */ /* 0x000f680000300a00 */
[----:B------:R2:W-:Y:S02]  /*10140*/  STL [R1+0xa78], R0 ;  /* 0x000a780001007387 */ /* 0x0005e40000100800 */
[----:B--2---:R-:W-:Y:S02]  /*10150*/  MOV R0, R29 ;  /* 0x0000001d00007202 */ /* 0x004fe40000000f00 */
[----:B------:R-:W-:Y:S04]  /*10160*/  STL [R1+0xa84], R28 ;  /* 0x000a841c01007387 */ /* 0x000fe80000100800 */
[----:B---3--:R-:W-:Y:S04]  /*10170*/  STL [R1+0xa8c], R30 ;  /* 0x000a8c1e01007387 */ /* 0x008fe80000100800 */
[----:B------:R1:W-:Y:S04]  /*10180*/  STL [R1+0xa80], R0 ;  /* 0x000a800001007387 */ /* 0x0003e80000100800 */
[----:B------:R-:W-:Y:S01]  /*10190*/  STL [R1+0xa94], R24 ;  /* 0x000a941801007387 */ /* 0x000fe20000100800 */
[----:B-1----:R-:W-:-:S05]  /*101a0*/  IMAD.MOV.U32 R0, RZ, RZ, R31 ;  /* 0x000000ffff007224 */ /* 0x002fca00078e001f */
[----:B------:R1:W-:Y:S02]  /*101b0*/  STL [R1+0xa88], R0 ;  /* 0x000a880001007387 */ /* 0x0003e40000100800 */
[----:B-1----:R-:W-:Y:S02]  /*101c0*/  IMAD.MOV.U32 R0, RZ, RZ, R25 ;  /* 0x000000ffff007224 */ /* 0x002fe400078e0019 */
[----:B----4-:R-:W-:Y:S04]  /*101d0*/  STL [R1+0xa9c], R26 ;  /* 0x000a9c1a01007387 */ /* 0x010fe80000100800 */
[----:B------:R1:W-:Y:S04]  /*101e0*/  STL [R1+0xa90], R0 ;  /* 0x000a900001007387 */ /* 0x0003e80000100800 */
[----:B------:R-:W-:Y:S01]  /*101f0*/  STL [R1+0xaa4], R20 ;  /* 0x000aa41401007387 */ /* 0x000fe20000100800 */
[----:B-1----:R-:W-:-:S05]  /*10200*/  MOV R0, R27 ;  /* 0x0000001b00007202 */ /* 0x002fca0000000f00 */
[----:B------:R1:W-:Y:S04]  /*10210*/  STL [R1+0xa98], R0 ;  /* 0x000a980001007387 */ /* 0x0003e80000100800 */
[----:B-----5:R-:W-:Y:S01]  /*10220*/  STL [R1+0xaac], R22 ;  /* 0x000aac1601007387 */ /* 0x020fe20000100800 */
[----:B-1----:R-:W-:-:S05]  /*10230*/  IMAD.MOV.U32 R0, RZ, RZ, R21 ;  /* 0x000000ffff007224 */ /* 0x002fca00078e0015 */
[----:B------:R1:W-:Y:S04]  /*10240*/  STL [R1+0xaa0], R0 ;  /* 0x000aa00001007387 */ /* 0x0003e80000100800 */
[----:B------:R-:W-:Y:S01]  /*10250*/  STL [R1+0xab4], R16 ;  /* 0x000ab41001007387 */ /* 0x000fe20000100800 */
[----:B-1----:R-:W-:-:S05]  /*10260*/  IMAD.MOV.U32 R0, RZ, RZ, R23 ;  /* 0x000000ffff007224 */ /* 0x002fca00078e0017 */
        /* <DEDUP_REMOVED lines=19> */
[----:B------:R-:W2:Y:S01]  /*103a0*/  LDL.LU.64 R6, [R1+0x308] ;  /* 0x0003080001067983 */ /* 0x000ea20000300a00 */
[----:B-1----:R-:W-:-:S03]  /*103b0*/  MOV R0, R11 ;  /* 0x0000000b00007202 */ /* 0x002fc60000000f00 */
[----:B------:R-:W-:Y:S04]  /*103c0*/  STL [R1+0xaec], R4 ;  /* 0x000aec0401007387 */ /* 0x000fe80000100800 */
[----:B------:R1:W-:Y:S04]  /*103d0*/  STL [R1+0xae0], R0 ;  /* 0x000ae00001007387 */ /* 0x0003e80000100800 */
[----:B------:R-:W3:Y:S01]  /*103e0*/  LDL.LU.64 R22, [R1+0x300] ;  /* 0x0003000001167983 */ /* 0x000ee20000300a00 */
        /* <DEDUP_REMOVED lines=29> */
[----:B--2---:R2:W-:Y:S01]  /*105c0*/  STL [R1+0xb3c], R6 ;  /* 0x000b3c0601007387 */ /* 0x0045e20000100800 */
[----:B-1----:R-:W-:-:S03]  /*105d0*/  MOV R0, R7 ;  /* 0x0000000700007202 */ /* 0x002fc60000000f00 */
[----:B--2---:R-:W2:Y:S04]  /*105e0*/  LDL.LU.64 R6, [R1+0x220] ;  /* 0x0002200001067983 */ /* 0x004ea80000300a00 */
[----:B------:R1:W-:Y:S04]  /*105f0*/  STL [R1+0xb38], R0 ;  /* 0x000b380001007387 */ /* 0x0003e80000100800 */
[----:B---3--:R-:W-:Y:S04]  /*10600*/  STL [R1+0xb44], R22 ;  /* 0x000b441601007387 */ /* 0x008fe80000100800 */
[----:B------:R-:W3:Y:S01]  /*10610*/  LDL.LU.64 R24, [R1+0x228] ;  /* 0x0002280001187983 */ /* 0x000ee20000300a00 */
[----:B-1----:R-:W-:-:S05]  /*10620*/  IMAD.MOV.U32 R0, RZ, RZ, R23 ;  /* 0x000000ffff007224 */ /* 0x002fca00078e0017 */
[----:B------:R1:W-:Y:S04]  /*10630*/  STL [R1+0xb40], R0 ;  /* 0x000b400001007387 */ /* 0x0003e80000100800 */
[----:B----4-:R-:W-:Y:S04]  /*10640*/  STL [R1+0xb4c], R16 ;  /* 0x000b4c1001007387 */ /* 0x010fe80000100800 */
[----:B------:R-:W4:Y:S01]  /*10650*/  LDL.LU.64 R26, [R1+0x230] ;  /* 0x00023000011a7983 */ /* 0x000f220000300a00 */
[----:B-1----:R-:W-:-:S03]  /*10660*/  IMAD.MOV.U32 R0, RZ, RZ, R17 ;  /* 0x000000ffff007224 */ /* 0x002fc600078e0011 */
[----:B------:R-:W4:Y:S04]  /*10670*/  LDL.LU.64 R20, [R1+0x238] ;  /* 0x0002380001147983 */ /* 0x000f280000300a00 */
[----:B------:R1:W-:Y:S04]  /*10680*/  STL [R1+0xb48], R0 ;  /* 0x000b480001007387 */ /* 0x0003e80000100800 */
[----:B-----5:R5:W-:Y:S04]  /*10690*/  STL [R1+0xb54], R18 ;  /* 0x000b541201007387 */ /* 0x020be80000100800 */
[----:B------:R-:W4:Y:S01]  /*106a0*/  LDL.LU.64 R22, [R1+0x240] ;  /* 0x0002400001167983 */ /* 0x000f220000300a00 */
[----:B-1----:R-:W-:-:S03]  /*106b0*/  MOV R0, R19 ;  /* 0x0000001300007202 */ /* 0x002fc60000000f00 */
[----:B------:R-:W4:Y:S04]  /*106c0*/  LDL.LU.64 R16, [R1+0x248] ;  /* 0x0002480001107983 */ /* 0x000f280000300a00 */
[----:B------:R1:W-:Y:S04]  /*106d0*/  STL [R1+0xb50], R0 ;  /* 0x000b500001007387 */ /* 0x0003e80000100800 */
[----:B------:R5:W-:Y:S04]  /*106e0*/  STL [R1+0xb5c], R12 ;  /* 0x000b5c0c01007387 */ /* 0x000be80000100800 */
[----:B-----5:R-:W5:Y:S01]  /*106f0*/  LDL.LU.64 R18, [R1+0x1d0] ;  /* 0x0001d00001127983 */ /* 0x020f620000300a00 */
[----:B-1----:R-:W-:-:S03]  /*10700*/  IMAD.MOV.U32 R0, RZ, RZ, R13 ;  /* 0x000000ffff007224 */ /* 0x002fc600078e000d */
[----:B------:R-:W5:Y:S04]  /*10710*/  LDL.LU.64 R12, [R1+0x1d8] ;  /* 0x0001d800010c7983 */ /* 0x000f680000300a00 */
[----:B------:R1:W-:Y:S04]  /*10720*/  STL [R1+0xb58], R0 ;  /* 0x000b580001007387 */ /* 0x0003e80000100800 */
[----:B------:R1:W-:Y:S02]  /*10730*/  STL [R1+0xb64], R250 ;  /* 0x000b64fa01007387 */ /* 0x0003e40000100800 */
[----:B-1----:R-:W-:-:S02]  /*10740*/  IMAD.MOV.U32 R0, RZ, RZ, R251 ;  /* 0x000000ffff007224 */ /* 0x002fc400078e00fb */
[----:B------:R-:W5:Y:S04]  /*10750*/  LDL.LU.64 R250, [R1+0x1e0] ;  /* 0x0001e00001fa7983 */ /* 0x000f680000300a00 */
[----:B------:R1:W-:Y:S04]  /*10760*/  STL [R1+0xb60], R0 ;  /* 0x000b600001007387 */ /* 0x0003e80000100800 */
[----:B------:R1:W-:Y:S02]  /*10770*/  STL [R1+0xb6c], R14 ;  /* 0x000b6c0e01007387 */ /* 0x0003e40000100800 */
[----:B-1----:R-:W-:-:S02]  /*10780*/  MOV R0, R15 ;  /* 0x0000000f00007202 */ /* 0x002fc40000000f00 */
        /* <DEDUP_REMOVED lines=14> */
[----:B--2---:R2:W-:Y:S01]  /*10870*/  STL [R1+0xb8c], R6 ;  /* 0x000b8c0601007387 */ /* 0x0045e20000100800 */
[----:B-1----:R-:W-:-:S03]  /*10880*/  IMAD.MOV.U32 R0, RZ, RZ, R7 ;  /* 0x000000ffff007224 */ /* 0x002fc600078e0007 */
[----:B--2---:R-:W2:Y:S04]  /*10890*/  LDL.LU.64 R6, [R1+0x208] ;  /* 0x0002080001067983 */ /* 0x004ea80000300a00 */
[----:B------:R1:W-:Y:S04]  /*108a0*/  STL [R1+0xb88], R0 ;  /* 0x000b880001007387 */ /* 0x0003e80000100800 */
[----:B---3--:R-:W-:Y:S01]  /*108b0*/  STL [R1+0xb94], R24 ;  /* 0x000b941801007387 */ /* 0x008fe20000100800 */
[----:B-1----:R-:W-:-:S03]  /*108c0*/  IMAD.MOV.U32 R0, RZ, RZ, R25 ;  /* 0x000000ffff007224 */ /* 0x002fc600078e0019 */
[----:B----4-:R-:W-:Y:S04]  /*108d0*/  STL [R1+0xb9c], R26 ;  /* 0x000b9c1a01007387 */ /* 0x010fe80000100800 */
        /* <DEDUP_REMOVED lines=10> */
[----:B-----5:R-:W-:Y:S01]  /*10980*/  STL [R1+0xbbc], R18 ;  /* 0x000bbc1201007387 */ /* 0x020fe20000100800 */
[----:B-1----:R-:W-:-:S05]  /*10990*/  MOV R0, R17 ;  /* 0x0000001100007202 */ /* 0x002fca0000000f00 */
[----:B------:R1:W-:Y:S04]  /*109a0*/  STL [R1+0xbb0], R0 ;  /* 0x000bb00001007387 */ /* 0x0003e80000100800 */
[----:B------:R-:W-:Y:S01]  /*109b0*/  STL [R1+0xbc4], R12 ;  /* 0x000bc40c01007387 */ /* 0x000fe20000100800 */
[----:B-1----:R-:W-:-:S05]  /*109c0*/  IMAD.MOV.U32 R0, RZ, RZ, R19 ;  /* 0x000000ffff007224 */ /* 0x002fca00078e0013 */
[----:B------:R1:W-:Y:S04]  /*109d0*/  STL [R1+0xbb8], R0 ;  /* 0x000bb80001007387 */ /* 0x0003e80000100800 */
[----:B------:R-:W3:Y:S01]  /*109e0*/  LDL.LU.64 R18, [R1+0x40] ;  /* 0x0000400001127983 */ /* 0x000ee20000300a00 */
[----:B-1----:R-:W-:-:S05]  /*109f0*/  IMAD.MOV.U32 R0, RZ, RZ, R13 ;  /* 0x000000ffff007224 */ /* 0x002fca00078e000d */
[----:B------:R1:W-:Y:S04]  /*10a00*/  STL [R1+0xbc0], R0 ;  /* 0x000bc00001007387 */ /* 0x0003e80000100800 */
[----:B------:R4:W-:Y:S01]  /*10a10*/  STL [R1+0xbcc], R250 ;  /* 0x000bccfa01007387 */ /* 0x0009e20000100800 */
[----:B-1----:R-:W-:-:S03]  /*10a20*/  MOV R0, R251 ;  /* 0x000000fb00007202 */ /* 0x002fc60000000f00 */
[----:B----4-:R-:W4:Y:S04]  /*10a30*/  LDL.LU.64 R250, [R1+0x48] ;  /* 0x0000480001fa7983 */ /* 0x010f280000300a00 */
[----:B------:R1:W-:Y:S04]  /*10a40*/  STL [R1+0xbc8], R0 ;  /* 0x000bc80001007387 */ /* 0x0003e80000100800 */
[----:B------:R-:W-:Y:S04]  /*10a50*/  STL [R1+0xbd4], R14 ;  /* 0x000bd40e01007387 */ /* 0x000fe80000100800 */
[----:B------:R-:W5:Y:S01]  /*10a60*/  LDL.LU.64 R20, [R1+0xd0] ;  /* 0x0000d00001147983 */ /* 0x000f620000300a00 */
[----:B-1----:R-:W-:-:S05]  /*10a70*/  IMAD.MOV.U32 R0, RZ, RZ, R15 ;  /* 0x000000ffff007224 */ /* 0x002fca00078e000f */
[----:B------:R1:W-:Y:S04]  /*10a80*/  STL [R1+0xbd0], R0 ;  /* 0x000bd00001007387 */ /* 0x0003e80000100800 */
[----:B------:R-:W-:Y:S04]  /*10a90*/  STL [R1+0xbdc], R8 ;  /* 0x000bdc0801007387 */ /* 0x000fe80000100800 */
[----:B------:R-:W5:Y:S01]  /*10aa0*/  LDL.LU.64 R12, [R1+0xd8] ;  /* 0x0000d800010c7983 */ /* 0x000f620000300a00 */
[----:B-1----:R-:W-:-:S05]  /*10ab0*/  IMAD.MOV.U32 R0, RZ, RZ, R9 ;  /* 0x000000ffff007224 */ /* 0x002fca00078e0009 */
[----:B------:R1:W-:Y:S04]  /*10ac0*/  STL [R1+0xbd8], R0 ;  /* 0x000bd80001007387 */ /* 0x0003e80000100800 */
[----:B------:R-:W-:Y:S04]  /*10ad0*/  STL [R1+0xbe4], R10 ;  /* 0x000be40a01007387 */ /* 0x000fe80000100800 */
[----:B------:R-:W5:Y:S01]  /*10ae0*/  LDL.LU.64 R14, [R1+0x678] ;  /* 0x00067800010e7983 */ /* 0x000f620000300a00 */
[----:B-1----:R-:W-:-:S05]  /*10af0*/  MOV R0, R11 ;  /* 0x0000000b00007202 */ /* 0x002fca0000000f00 */
[----:B------:R1:W-:Y:S04]  /*10b00*/  STL [R1+0xbe0], R0 ;  /* 0x000be00001007387 */ /* 0x0003e80000100800 */
[----:B------:R-:W-:Y:S04]  /*10b10*/  STL [R1+0xbec], R4 ;  /* 0x000bec0401007387 */ /* 0x000fe80000100800 */
[----:B------:R-:W5:Y:S01]  /*10b20*/  LDL.LU.64 R22, [R1+0x910] ;  /* 0x0009100001167983 */ /* 0x000f620000300a00 */
[----:B-1----:R-:W-:-:S05]  /*10b30*/  IMAD.MOV.U32 R0, RZ, RZ, R5 ;  /* 0x000000ffff007224 */ /* 0x002fca00078e0005 */
[----:B------:R1:W-:Y:S04]  /*10b40*/  STL [R1+0xbe8], R0 ;  /* 0x000be80001007387 */ /* 0x0003e80000100800 */
[----:B--2---:R2:W-:Y:S04]  /*10b50*/  STL [R1+0xbf4], R6 ;  /* 0x000bf40601007387 */ /* 0x0045e80000100800 */
[----:B------:R-:W5:Y:S01]  /*10b60*/  LDL.LU.64 R16, [R1+0xc50] ;  /* 0x000c500001107983 */ /* 0x000f620000300a00 */
[----:B-1----:R-:W-:-:S05]  /*10b70*/  IMAD.MOV.U32 R0, RZ, RZ, R7 ;  /* 0x000000ffff007224 */ /* 0x002fca00078e0007 */
[----:B------:R1:W-:Y:S04]  /*10b80*/  STL [R1+0xbf0], R0 ;  /* 0x000bf00001007387 */ /* 0x0003e80000100800 */
        /* <DEDUP_REMOVED lines=11> */
[----:B--2---:R-:W2:Y:S04]  /*10c40*/  LDL.LU.64 R6, [R1+0xc70] ;  /* 0x000c700001067983 */ /* 0x004ea80000300a00 */
[----:B---3--:R3:W-:Y:S01]  /*10c50*/  STL [R1+0xc1c], R18 ;  /* 0x000c1c1201007387 */ /* 0x0087e20000100800 */
[----:B-1----:R-:W-:-:S03]  /*10c60*/  MOV R0, R19 ;  /* 0x0000001300007202 */ /* 0x002fc60000000f00 */
[----:B---3--:R-:W3:Y:S04]  /*10c70*/  LDL.LU.64 R18, [R1+0xc78] ;  /* 0x000c780001127983 */ /* 0x008ee80000300a00 */
[----:B------:R1:W-:Y:S04]  /*10c80*/  STL [R1+0xc18], R0 ;  /* 0x000c180001007387 */ /* 0x0003e80000100800 */
[----:B----4-:R4:W-:Y:S01]  /*10c90*/  STL [R1+0xc24], R250 ;  /* 0x000c24fa01007387 */ /* 0x0109e20000100800 */
[----:B-1----:R-:W-:-:S03]  /*10ca0*/  IMAD.MOV.U32 R0, RZ, RZ, R251 ;  /* 0x000000ffff007224 */ /* 0x002fc600078e00fb */
[----:B----4-:R-:W4:Y:S04]  /*10cb0*/  LDL.LU.64 R250, [R1+0x350] ;  /* 0x0003500001fa7983 */ /* 0x010f280000300a00 */
[----:B------:R1:W-:Y:S04]  /*10cc0*/  STL [R1+0xc20], R0 ;  /* 0x000c200001007387 */ /* 0x0003e80000100800 */
[----:B-----5:R5:W-:Y:S01]  /*10cd0*/  STL [R1+0xc2c], R20 ;  /* 0x000c2c1401007387 */ /* 0x020be20000100800 */
[----:B-1----:R-:W-:-:S03]  /*10ce0*/  IMAD.MOV.U32 R0, RZ, RZ, R21 ;  /* 0x000000ffff007224 */ /* 0x002fc600078e0015 */
[----:B-----5:R-:W5:Y:S04]  /*10cf0*/  LDL.LU.64 R20, [R1+0x358] ;  /* 0x0003580001147983 */ /* 0x020f680000300a00 */
        /* <DEDUP_REMOVED lines=25> */
[----:B------:R2:W-:Y:S01]  /*10e90*/  STL [R1+0xc64], R4 ;  /* 0x000c640401007387 */ /* 0x0005e20000100800 */
[----:B-1----:R-:W-:-:S03]  /*10ea0*/  MOV R0, R5 ;  /* 0x0000000500007202 */ /* 0x002fc60000000f00 */
[----:B--2---:R-:W2:Y:S04]  /*10eb0*/  LDL.LU.64 R4, [R1+0x1c8] ;  /* 0x0001c80001047983 */ /* 0x004ea80000300a00 */
[----:B------:R1:W-:Y:S04]  /*10ec0*/  STL [R1+0xc60], R0 ;  /* 0x000c600001007387 */ /* 0x0003e80000100800 */
[----:B------:R1:W-:Y:S02]  /*10ed0*/  STL [R1+0xc6c], R6 ;  /* 0x000c6c0601007387 */ /* 0x0003e40000100800 */
[----:B-1----:R-:W-:-:S02]  /*10ee0*/  IMAD.MOV.U32 R0, RZ, RZ, R7 ;  /* 0x000000ffff007224 */ /* 0x002fc400078e0007 */
[----:B------:R-:W2:Y:S04]  /*10ef0*/  LDL.LU.64 R6, [R1+0x1c0] ;  /* 0x0001c00001067983 */ /* 0x000ea80000300a00 */
[----:B------:R1:W-:Y:S04]  /*10f00*/  STL [R1+0xc68], R0 ;  /* 0x000c680001007387 */ /* 0x0003e80000100800 */
[----:B---3--:R3:W-:Y:S01]  /*10f10*/  STL [R1+0xc74], R18 ;  /* 0x000c741201007387 */ /* 0x0087e20000100800 */
[----:B-1----:R-:W-:-:S03]  /*10f20*/  IMAD.MOV.U32 R0, RZ, RZ, R19 ;  /* 0x000000ffff007224 */ /* 0x002fc600078e0013 */
[----:B---3--:R-:W3:Y:S04]  /*10f30*/  LDL.LU.64 R18, [R1+0x1b8] ;  /* 0x0001b80001127983 */ /* 0x008ee80000300a00 */
[----:B------:R1:W-:Y:S04]  /*10f40*/  STL [R1+0xc70], R0 ;  /* 0x000c700001007387 */ /* 0x0003e80000100800 */
[----:B----4-:R4:W-:Y:S01]  /*10f50*/  STL [R1+0xc7c], R250 ;  /* 0x000c7cfa01007387 */ /* 0x0109e20000100800 */
[----:B-1----:R-:W-:-:S03]  /*10f60*/  MOV R0, R251 ;  /* 0x000000fb00007202 */ /* 0x002fc60000000f00 */
[----:B----4-:R-:W4:Y:S04]  /*10f70*/  LDL.LU.64 R250, [R1+0x1b0] ;  /* 0x0001b00001fa7983 */ /* 0x010f280000300a00 */
[----:B------:R1:W-:Y:S04]  /*10f80*/  STL [R1+0xc78], R0 ;  /* 0x000c780001007387 */ /* 0x0003e80000100800 */
[----:B-----5:R5:W-:Y:S01]  /*10f90*/  STL [R1+0xc84], R20 ;  /* 0x000c841401007387 */ /* 0x020be20000100800 */
[----:B-1----:R-:W-:-:S03]  /*10fa0*/  IMAD.MOV.U32 R0, RZ, RZ, R21 ;  /* 0x000000ffff007224 */ /* 0x002fc600078e0015 */
[----:B-----5:R-:W5:Y:S04]  /*10fb0*/  LDL.LU.64 R20, [R1+0x1a8] ;  /* 0x0001a80001147983 */ /* 0x020f680000300a00 */
        /* <DEDUP_REMOVED lines=25> */
[----:B--2---:R2:W-:Y:S01]  /*11150*/  STL [R1+0xcbc], R4 ;  /* 0x000cbc0401007387 */ /* 0x0045e20000100800 */
[----:B-1----:R-:W-:-:S03]  /*11160*/  IMAD.MOV.U32 R0, RZ, RZ, R5 ;  /* 0x000000ffff007224 */ /* 0x002fc600078e0005 */
[----:B--2---:R-:W2:Y:S04]  /*11170*/  LDL.LU.64 R4, [R1+0xf8] ;  /* 0x0000f80001047983 */ /* 0x004ea80000300a00 */
[----:B------:R1:W-:Y:S04]  /*11180*/  STL [R1+0xcb8], R0 ;  /* 0x000cb80001007387 */ /* 0x0003e80000100800 */
[----:B------:R1:W-:Y:S02]  /*11190*/  STL [R1+0xcc4], R6 ;  /* 0x000cc40601007387 */ /* 0x0003e40000100800 */
[----:B-1----:R-:W-:-:S02]  /*111a0*/  MOV R0, R7 ;  /* 0x0000000700007202 */ /* 0x002fc40000000f00 */
[----:B------:R-:W2:Y:S04]  /*111b0*/  LDL.LU.64 R6, [R1+0x100] ;  /* 0x0001000001067983 */ /* 0x000ea80000300a00 */
[----:B------:R1:W-:Y:S04]  /*111c0*/  STL [R1+0xcc0], R0 ;  /* 0x000cc00001007387 */ /* 0x0003e80000100800 */
[----:B---3--:R3:W-:Y:S01]  /*111d0*/  STL [R1+0xccc], R18 ;  /* 0x000ccc1201007387 */ /* 0x0087e20000100800 */
[----:B-1----:R-:W-:-:S03]  /*111e0*/  IMAD.MOV.U32 R0, RZ, RZ, R19 ;  /* 0x000000ffff007224 */ /* 0x002fc600078e0013 */
[----:B---3--:R-:W3:Y:S04]  /*111f0*/  LDL.LU.64 R18, [R1+0x108] ;  /* 0x0001080001127983 */ /* 0x008ee80000300a00 */
[----:B------:R1:W-:Y:S04]  /*11200*/  STL [R1+0xcc8], R0 ;  /* 0x000cc80001007387 */ /* 0x0003e80000100800 */
[----:B----4-:R4:W-:Y:S01]  /*11210*/  STL [R1+0xcd4], R250 ;  /* 0x000cd4fa01007387 */ /* 0x0109e20000100800 */
[----:B-1----:R-:W-:-:S03]  /*11220*/  IMAD.MOV.U32 R0, RZ, RZ, R251 ;  /* 0x000000ffff007224 */ /* 0x002fc600078e00fb */
[----:B----4-:R-:W4:Y:S04]  /*11230*/  LDL.LU.64 R250, [R1+0x190] ;  /* 0x0001900001fa7983 */ /* 0x010f280000300a00 */
[----:B------:R1:W-:Y:S04]  /*11240*/  STL [R1+0xcd0], R0 ;  /* 0x000cd00001007387 */ /* 0x0003e80000100800 */
[----:B-----5:R5:W-:Y:S01]  /*11250*/  STL [R1+0xcdc], R20 ;  /* 0x000cdc1401007387 */ /* 0x020be20000100800 */
[----:B-1----:R-:W-:-:S03]  /*11260*/  MOV R0, R21 ;  /* 0x0000001500007202 */ /* 0x002fc60000000f00 */
[----:B-----5:R-:W5:Y:S04]  /*11270*/  LDL.LU.64 R20, [R1+0x198] ;  /* 0x0001980001147983 */ /* 0x020f680000300a00 */
        /* <DEDUP_REMOVED lines=29> */
[----:B------:R1:W-:Y:S02]  /*11450*/  STL [R1+0xd1c], R6 ;  /* 0x000d1c0601007387 */ /* 0x0003e40000100800 */
[----:B-1----:R-:W-:-:S02]  /*11460*/  IMAD.MOV.U32 R0, RZ, RZ, R7 ;  /* 0x000000ffff007224 */ /* 0x002fc400078e0007 */
[----:B------:R-:W2:Y:S04]  /*11470*/  LDL.LU.64 R6, [R1+0xd78] ;  /* 0x000d780001067983 */ /* 0x000ea80000300a00 */
[----:B------:R1:W-:Y:S04]  /*11480*/  STL [R1+0xd18], R0 ;  /* 0x000d180001007387 */ /* 0x0003e80000100800 */
        /* <DEDUP_REMOVED lines=36> */
[----:B--2---:R2:W-:Y:S01]  /*116d0*/  STL [R1+0xd6c], R4 ;  /* 0x000d6c0401007387 */ /* 0x0045e20000100800 */
        /* <DEDUP_REMOVED lines=471> */
[----:B------:R-:W-:Y:S04]  /*13450*/  STL [R1+0x111c], R16 ;  /* 0x00111c1001007387 */ /* 0x000fe80000100800 */
[----:B------:R-:W5:Y:S01]  /*13460*/  LDL.LU.64 R26, [R1+0x1178] ;  /* 0x00117800011a7983 */ /* 0x000f620000300a00 */
[----:B-1----:R-:W-:-:S05]  /*13470*/  IMAD.MOV.U32 R0, RZ, RZ, R17 ;  /* 0x000000ffff007224 */ /* 0x002fca00078e0011 */
[----:B------:R1:W-:Y:S04]  /*13480*/  STL [R1+0x1118], R0 ;  /* 0x0011180001007387 */ /* 0x0003e80000100800 */
[----:B------:R1:W-:Y:S02]  /*13490*/  STL [R1+0x1124], R8 ;  /* 0x0011240801007387 */ /* 0x0003e40000100800 */
[----:B-1----:R-:W-:Y:S02]  /*134a0*/  IMAD.MOV.U32 R0, RZ, RZ, R9 ;  /* 0x000000ffff007224 */ /* 0x002fe400078e0009 */
        /* <DEDUP_REMOVED lines=14> */
[----:B---3--:R-:W-:Y:S01]  /*13590*/  STL [R1+0x1144], R18 ;  /* 0x0011441201007387 */ /* 0x008fe20000100800 */
[----:B-1----:R-:W-:-:S03]  /*135a0*/  MOV R0, R19 ;  /* 0x0000001300007202 */ /* 0x002fc60000000f00 */
[----:B------:R-:W3:Y:S04]  /*135b0*/  LDL.LU.64 R16, [R1+0x11a0] ;  /* 0x0011a00001107983 */ /* 0x000ee80000300a00 */
[----:B------:R4:W-:Y:S02]  /*135c0*/  STL [R1+0x1140], R0 ;  /* 0x0011400001007387 */ /* 0x0009e40000100800 */
[----:B----4-:R-:W-:Y:S02]  /*135d0*/  IMAD.MOV.U32 R0, RZ, RZ, R251 ;  /* 0x000000ffff007224 */ /* 0x010fe400078e00fb */
[----:B------:R1:W-:Y:S04]  /*135e0*/  STL [R1+0x114c], R250 ;  /* 0x00114cfa01007387 */ /* 0x0003e80000100800 */
[----:B-1----:R-:W4:Y:S04]  /*135f0*/  LDL.LU.64 R250, [R1+0x11a8] ;  /* 0x0011a80001fa7983 */ /* 0x002f280000300a00 */
[----:B------:R1:W-:Y:S04]  /*13600*/  STL [R1+0x1148], R0 ;  /* 0x0011480001007387 */ /* 0x0003e80000100800 */
[----:B-----5:R5:W-:Y:S04]  /*13610*/  STL [R1+0x1154], R20 ;  /* 0x0011541401007387 */ /* 0x020be80000100800 */
[----:B------:R-:W4:Y:S01]  /*13620*/  LDL.LU.64 R18, [R1+0x11b0] ;  /* 0x0011b00001127983 */ /* 0x000f220000300a00 */
[----:B-1----:R-:W-:-:S03]  /*13630*/  IMAD.MOV.U32 R0, RZ, RZ, R21 ;  /* 0x000000ffff007224 */ /* 0x002fc600078e0015 */
[----:B------:R-:W-:Y:S04]  /*13640*/  STL [R1+0x115c], R12 ;  /* 0x00115c0c01007387 */ /* 0x000fe80000100800 */
[----:B------:R1:W-:Y:S04]  /*13650*/  STL [R1+0x1150], R0 ;  /* 0x0011500001007387 */ /* 0x0003e80000100800 */
[----:B-----5:R-:W5:Y:S01]  /*13660*/  LDL.LU.64 R20, [R1+0x11b8] ;  /* 0x0011b80001147983 */ /* 0x020f620000300a00 */
[----:B-1----:R-:W-:-:S03]  /*13670*/  MOV R0, R13 ;  /* 0x0000000d00007202 */ /* 0x002fc60000000f00 */
[----:B------:R-:W-:Y:S04]  /*13680*/  STL [R1+0x1164], R14 ;  /* 0x0011640e01007387 */ /* 0x000fe80000100800 */
[----:B------:R1:W-:Y:S04]  /*13690*/  STL [R1+0x1158], R0 ;  /* 0x0011580001007387 */ /* 0x0003e80000100800 */
[----:B------:R-:W5:Y:S01]  /*136a0*/  LDL.LU.64 R12, [R1+0x11c0] ;  /* 0x0011c000010c7983 */ /* 0x000f620000300a00 */
[----:B-1----:R-:W-:-:S03]  /*136b0*/  IMAD.MOV.U32 R0, RZ, RZ, R15 ;  /* 0x000000ffff007224 */ /* 0x002fc600078e000f */
[----:B------:R-:W-:Y:S04]  /*136c0*/  STL [R1+0x116c], R22 ;  /* 0x00116c1601007387 */ /* 0x000fe80000100800 */
        /* <DEDUP_REMOVED lines=8> */
[----:B------:R1:W-:Y:S02]  /*13750*/  STL [R1+0x1170], R0 ;  /* 0x0011700001007387 */ /* 0x0003e40000100800 */
[----:B-1----:R-:W-:Y:S02]  /*13760*/  IMAD.MOV.U32 R0, RZ, RZ, R9 ;  /* 0x000000ffff007224 */ /* 0x002fe400078e0009 */
        /* <DEDUP_REMOVED lines=17> */
[----:B------:R4:W-:Y:S02]  /*13880*/  STL [R1+0x1198], R0 ;  /* 0x0011980001007387 */ /* 0x0009e40000100800 */
[----:B----4-:R-:W-:Y:S02]  /*13890*/  MOV R0, R251 ;  /* 0x000000fb00007202 */ /* 0x010fe40000000f00 */
[----:B------:R1:W-:Y:S04]  /*138a0*/  STL [R1+0x11a4], R250 ;  /* 0x0011a4fa01007387 */ /* 0x0003e80000100800 */
[----:B------:R-:W-:Y:S04]  /*138b0*/  STL [R1+0x11ac], R18 ;  /* 0x0011ac1201007387 */ /* 0x000fe80000100800 */
[----:B------:R4:W-:Y:S04]  /*138c0*/  STL [R1+0x11a0], R0 ;  /* 0x0011a00001007387 */ /* 0x0009e80000100800 */
[----:B-1----:R-:W3:Y:S01]  /*138d0*/  LDL.LU.64 R250, [R1+0x1200] ;  /* 0x0012000001fa7983 */ /* 0x002ee20000300a00 */
[----:B----4-:R-:W-:-:S03]  /*138e0*/  IMAD.MOV.U32 R0, RZ, RZ, R19 ;  /* 0x000000ffff007224 */ /* 0x010fc600078e0013 */
[----:B-----5:R-:W-:Y:S04]  /*138f0*/  STL [R1+0x11b4], R20 ;  /* 0x0011b41401007387 */ /* 0x020fe80000100800 */
[----:B------:R1:W-:Y:S04]  /*13900*/  STL [R1+0x11a8], R0 ;  /* 0x0011a80001007387 */ /* 0x0003e80000100800 */
[----:B------:R-:W4:Y:S01]  /*13910*/  LDL.LU.64 R18, [R1+0x1208] ;  /* 0x0012080001127983 */ /* 0x000f220000300a00 */
        /* <DEDUP_REMOVED lines=9> */
[----:B------:R-:W-:Y:S04]  /*139b0*/  STL [R1+0x11cc], R22 ;  /* 0x0011cc1601007387 */ /* 0x000fe80000100800 */
[----:B------:R1:W-:Y:S04]  /*139c0*/  STL [R1+0x11c0], R0 ;  /* 0x0011c00001007387 */ /* 0x0003e80000100800 */
[----:B------:R-:W5:Y:S04]  /*139d0*/  LDL.LU.64 R14, [R1+0x1220] ;  /* 0x00122000010e7983 */ /* 0x000f680000300a00 */
[----:B------:R-:W5:Y:S01]  /*139e0*/  LDL.LU.64 R26, [R1+0x1228] ;  /* 0x00122800011a7983 */ /* 0x000f620000300a00 */
[----:B-1----:R-:W-:-:S05]  /*139f0*/  IMAD.MOV.U32 R0, RZ, RZ, R23 ;  /* 0x000000ffff007224 */ /* 0x002fca00078e0017 */
[----:B------:R1:W-:Y:S04]  /*13a00*/  STL [R1+0x11c8], R0 ;  /* 0x0011c80001007387 */ /* 0x0003e80000100800 */
[----:B------:R1:W-:Y:S02]  /*13a10*/  STL [R1+0x11d4], R8 ;  /* 0x0011d40801007387 */ /* 0x0003e40000100800 */
[----:B-1----:R-:W-:Y:S02]  /*13a20*/  MOV R0, R9 ;  /* 0x0000000900007202 */ /* 0x002fe40000000f00 */
[----:B------:R-:W5:Y:S04]  /*13a30*/  LDL.LU.64 R8, [R1+0x1230] ;  /* 0x0012300001087983 */ /* 0x000f680000300a00 */
[----:B------:R1:W-:Y:S04]  /*13a40*/  STL [R1+0x11d0], R0 ;  /* 0x0011d00001007387 */ /* 0x0003e80000100800 */
[----:B------:R1:W-:Y:S02]  /*13a50*/  STL [R1+0x11dc], R10 ;  /* 0x0011dc0a01007387 */ /* 0x0003e40000100800 */
[----:B-1----:R-:W-:-:S02]  /*13a60*/  IMAD.MOV.U32 R0, RZ, RZ, R11 ;  /* 0x000000ffff007224 */ /* 0x002fc400078e000b */
[----:B------:R-:W5:Y:S04]  /*13a70*/  LDL.LU.64 R10, [R1+0x1238] ;  /* 0x00123800010a7983 */ /* 0x000f680000300a00 */
[----:B------:R1:W-:Y:S04]  /*13a80*/  STL [R1+0x11d8], R0 ;  /* 0x0011d80001007387 */ /* 0x0003e80000100800 */
[----:B--2---:R2:W-:Y:S04]  /*13a90*/  STL [R1+0x11e4], R4 ;  /* 0x0011e40401007387 */ /* 0x0045e80000100800 */
[----:B------:R-:W5:Y:S01]  /*13aa0*/  LDL.LU.64 R20, [R1+0x1240] ;  /* 0x0012400001147983 */ /* 0x000f620000300a00 */
[----:B-1----:R-:W-:-:S03]  /*13ab0*/  IMAD.MOV.U32 R0, RZ, RZ, R5 ;  /* 0x000000ffff007224 */ /* 0x002fc600078e0005 */
[----:B------:R-:W-:Y:S04]  /*13ac0*/  STL [R1+0x11ec], R6 ;  /* 0x0011ec0601007387 */ /* 0x000fe80000100800 */
[----:B------:R1:W-:Y:S04]  /*13ad0*/  STL [R1+0x11e0], R0 ;  /* 0x0011e00001007387 */ /* 0x0003e80000100800 */
[----:B--2---:R-:W2:Y:S01]  /*13ae0*/  LDL.LU.64 R4, [R1+0x1248] ;  /* 0x0012480001047983 */ /* 0x004ea20000300a00 */
[----:B-1----:R-:W-:-:S03]  /*13af0*/  MOV R0, R7 ;  /* 0x0000000700007202 */ /* 0x002fc60000000f00 */
[----:B---3--:R-:W-:Y:S04]  /*13b00*/  STL [R1+0x11f4], R16 ;  /* 0x0011f41001007387 */ /* 0x008fe80000100800 */
[----:B------:R1:W-:Y:S04]  /*13b10*/  STL [R1+0x11e8], R0 ;  /* 0x0011e80001007387 */ /* 0x0003e80000100800 */
[----:B------:R-:W3:Y:S04]  /*13b20*/  LDL.LU.64 R6, [R1+0x1250] ;  /* 0x0012500001067983 */ /* 0x000ee80000300a00 */
[----:B------:R-:W3:Y:S01]  /*13b30*/  LDL.LU.64 R22, [R1+0x1258] ;  /* 0x0012580001167983 */ /* 0x000ee20000300a00 */
[----:B-1----:R-:W-:-:S05]  /*13b40*/  IMAD.MOV.U32 R0, RZ, RZ, R17 ;  /* 0x000000ffff007224 */ /* 0x002fca00078e0011 */
[----:B------:R1:W-:Y:S04]  /*13b50*/  STL [R1+0x11f0], R0 ;  /* 0x0011f00001007387 */ /* 0x0003e80000100800 */
[----:B------:R1:W-:Y:S02]  /*13b60*/  STL [R1+0x11fc], R250 ;  /* 0x0011fcfa01007387 */ /* 0x0003e40000100800 */
[----:B-1----:R-:W-:Y:S02]  /*13b70*/  IMAD.MOV.U32 R0, RZ, RZ, R251 ;  /* 0x000000ffff007224 */ /* 0x002fe400078e00fb */
[----:B------:R-:W3:Y:S04]  /*13b80*/  LDL.LU.64 R250, [R1+0x1260] ;  /* 0x0012600001fa7983 */ /* 0x000ee80000300a00 */
[----:B------:R1:W-:Y:S04]  /*13b90*/  STL [R1+0x11f8], R0 ;  /* 0x0011f80001007387 */ /* 0x0003e80000100800 */
[----:B----4-:R4:W-:Y:S01]  /*13ba0*/  STL [R1+0x1204], R18 ;  /* 0x0012041201007387 */ /* 0x0109e20000100800 */
[----:B-1----:R-:W-:-:S03]  /*13bb0*/  MOV R0, R19 ;  /* 0x0000001300007202 */ /* 0x002fc60000000f00 */
[----:B------:R-:W3:Y:S04]  /*13bc0*/  LDL.LU.64 R16, [R1+0x1268] ;  /* 0x0012680001107983 */ /* 0x000ee80000300a00 */
[----:B------:R1:W-:Y:S04]  /*13bd0*/  STL [R1+0x1200], R0 ;  /* 0x0012000001007387 */ /* 0x0003e80000100800 */
[----:B-----5:R-:W-:Y:S04]  /*13be0*/  STL [R1+0x120c], R24 ;  /* 0x00120c1801007387 */ /* 0x020fe80000100800 */
[----:B----4-:R-:W4:Y:S01]  /*13bf0*/  LDL.LU.64 R18, [R1+0x1270] ;  /* 0x0012700001127983 */ /* 0x010f220000300a00 */
[----:B-1----:R-:W-:-:S03]  /*13c00*/  IMAD.MOV.U32 R0, RZ, RZ, R25 ;  /* 0x000000ffff007224 */ /* 0x002fc600078e0019 */
[----:B------:R-:W-:Y:S04]  /*13c10*/  STL [R1+0x1214], R12 ;  /* 0x0012140c01007387 */ /* 0x000fe80000100800 */
[----:B------:R1:W-:Y:S02]  /*13c20*/  STL [R1+0x1208], R0 ;  /* 0x0012080001007387 */ /* 0x0003e40000100800 */
[----:B-1----:R-:W-:Y:S02]  /*13c30*/  IMAD.MOV.U32 R0, RZ, RZ, R13 ;  /* 0x000000ffff007224 */ /* 0x002fe400078e000d */
[----:B------:R-:W5:Y:S04]  /*13c40*/  LDL.LU.64 R12, [R1+0x1278] ;  /* 0x00127800010c7983 */ /* 0x000f680000300a00 */
[----:B------:R1:W-:Y:S02]  /*13c50*/  STL [R1+0x1210], R0 ;  /* 0x0012100001007387 */ /* 0x0003e40000100800 */
[----:B-1----:R-:W-:-:S02]  /*13c60*/  MOV R0, R15 ;  /* 0x0000000f00007202 */ /* 0x002fc40000000f00 */
[----:B------:R1:W-:Y:S04]  /*13c70*/  STL [R1+0x121c], R14 ;  /* 0x00121c0e01007387 */ /* 0x0003e80000100800 */
[----:B------:R-:W-:Y:S04]  /*13c80*/  STL [R1+0x1224], R26 ;  /* 0x0012241a01007387 */ /* 0x000fe80000100800 */
[----:B------:R1:W-:Y:S04]  /*13c90*/  STL [R1+0x1218], R0 ;  /* 0x0012180001007387 */ /* 0x0003e80000100800 */
[----:B-1----:R-:W5:Y:S01]  /*13ca0*/  LDL.LU.64 R14, [R1+0x1280] ;  /* 0x00128000010e7983 */ /* 0x002f620000300a00 */
[----:B------:R-:W-:-:S03]  /*13cb0*/  IMAD.MOV.U32 R0, RZ, RZ, R27 ;  /* 0x000000ffff007224 */ /* 0x000fc600078e001b */
[----:B------:R-:W-:Y:S04]  /*13cc0*/  STL [R1+0x122c], R8 ;  /* 0x00122c0801007387 */ /* 0x000fe80000100800 */
[----:B------:R1:W-:Y:S02]  /*13cd0*/  STL [R1+0x1220], R0 ;  /* 0x0012200001007387 */ /* 0x0003e40000100800 */
[----:B-1----:R-:W-:Y:S02]  /*13ce0*/  IMAD.MOV.U32 R0, RZ, RZ, R9 ;  /* 0x000000ffff007224 */ /* 0x002fe400078e0009 */
[----:B------:R-:W5:Y:S04]  /*13cf0*/  LDL.LU.64 R8, [R1+0x1288] ;  /* 0x0012880001087983 */ /* 0x000f680000300a00 */
[----:B------:R1:W-:Y:S04]  /*13d00*/  STL [R1+0x1228], R0 ;  /* 0x0012280001007387 */ /* 0x0003e80000100800 */
[----:B------:R1:W-:Y:S02]  /*13d10*/  STL [R1+0x1234], R10 ;  /* 0x0012340a01007387 */ /* 0x0003e40000100800 */
[----:B-1----:R-:W-:-:S02]  /*13d20*/  MOV R0, R11 ;  /* 0x0000000b00007202 */ /* 0x002fc40000000f00 */
[----:B------:R-:W-:Y:S04]  /*13d30*/  STL [R1+0x123c], R20 ;  /* 0x00123c1401007387 */ /* 0x000fe80000100800 */
[----:B------:R1:W-:Y:S04]  /*13d40*/  STL [R1+0x1230], R0 ;  /* 0x0012300001007387 */ /* 0x0003e80000100800 */
[----:B------:R-:W5:Y:S01]  /*13d50*/  LDL.LU.64 R10, [R1+0x1290] ;  /* 0x00129000010a7983 */ /* 0x000f620000300a00 */
[----:B-1----:R-:W-:-:S03]  /*13d60*/  IMAD.MOV.U32 R0, RZ, RZ, R21 ;  /* 0x000000ffff007224 */ /* 0x002fc600078e0015 */
[----:B--2---:R-:W-:Y:S04]  /*13d70*/  STL [R1+0x1244], R4 ;  /* 0x0012440401007387 */ /* 0x004fe80000100800 */
[----:B------:R1:W-:Y:S02]  /*13d80*/  STL [R1+0x1238], R0 ;  /* 0x0012380001007387 */ /* 0x0003e40000100800 */
[----:B-1----:R-:W-:Y:S02]  /*13d90*/  IMAD.MOV.U32 R0, RZ, RZ, R5 ;  /* 0x000000ffff007224 */ /* 0x002fe400078e0005 */
[----:B------:R-:W2:Y:S04]  /*13da0*/  LDL.LU.64 R4, [R1+0x1298] ;  /* 0x0012980001047983 */ /* 0x000ea80000300a00 */
[----:B------:R1:W-:Y:S04]  /*13db0*/  STL [R1+0x1240], R0 ;  /* 0x0012400001007387 */ /* 0x0003e80000100800 */
[----:B---3--:R3:W-:Y:S01]  /*13dc0*/  STL [R1+0x124c], R6 ;  /* 0x00124c0601007387 */ /* 0x0087e20000100800 */
[----:B-1----:R-:W-:-:S03]  /*13dd0*/  MOV R0, R7 ;  /* 0x0000000700007202 */ /* 0x002fc60000000f00 */
[----:B------:R-:W-:Y:S04]  /*13de0*/  STL [R1+0x1254], R22 ;  /* 0x0012541601007387 */ /* 0x000fe80000100800 */
[----:B------:R1:W-:Y:S04]  /*13df0*/  STL [R1+0x1248], R0 ;  /* 0x0012480001007387 */ /* 0x0003e80000100800 */
[----:B---3--:R-:W3:Y:S01]  /*13e00*/  LDL.LU.64 R6, [R1+0x12a0] ;  /* 0x0012a00001067983 */ /* 0x008ee20000300a00 */
[----:B-1----:R-:W-:-:S03]  /*13e10*/  IMAD.MOV.U32 R0, RZ, RZ, R23 ;  /* 0x000000ffff007224 */ /* 0x002fc600078e0017 */
[----:B------:R-:W-:Y:S04]  /*13e20*/  STL [R1+0x125c], R250 ;  /* 0x00125cfa01007387 */ /* 0x000fe80000100800 */
[----:B------:R1:W-:Y:S02]  /*13e30*/  STL [R1+0x1250], R0 ;  /* 0x0012500001007387 */ /* 0x0003e40000100800 */
[----:B-1----:R-:W-:Y:S02]  /*13e40*/  IMAD.MOV.U32 R0, RZ, RZ, R251 ;  /* 0x000000ffff007224 */ /* 0x002fe400078e00fb */
[----:B------:R-:W3:Y:S04]  /*13e50*/  LDL.LU.64 R250, [R1+0x12a8] ;  /* 0x0012a80001fa7983 */ /* 0x000ee80000300a00 */
[----:B------:R1:W-:Y:S04]  /*13e60*/  STL [R1+0x1258], R0 ;  /* 0x0012580001007387 */ /* 0x0003e80000100800 */
[----:B------:R-:W-:Y:S01]  /*13e70*/  STL [R1+0x1264], R16 ;  /* 0x0012641001007387 */ /* 0x000fe20000100800 */
[----:B-1----:R-:W-:-:S03]  /*13e80*/  MOV R0, R17 ;  /* 0x0000001100007202 */ /* 0x002fc60000000f00 */
[----:B----4-:R-:W-:Y:S04]  /*13e90*/  STL [R1+0x126c], R18 ;  /* 0x00126c1201007387 */ /* 0x010fe80000100800 */
[----:B------:R1:W-:Y:S04]  /*13ea0*/  STL [R1+0x1260], R0 ;  /* 0x0012600001007387 */ /* 0x0003e80000100800 */
[----:B------:R-:W4:Y:S04]  /*13eb0*/  LDL.LU.64 R34, [R1+0x12b0] ;  /* 0x0012b00001227983 */ /* 0x000f280000300a00 */
[----:B------:R-:W4:Y:S01]  /*13ec0*/  LDL.LU.64 R28, [R1+0x12b8] ;  /* 0x0012b800011c7983 */ /* 0x000f220000300a00 */
[----:B-1----:R-:W-:-:S05]  /*13ed0*/  IMAD.MOV.U32 R0, RZ, RZ, R19 ;  /* 0x000000ffff007224 */ /* 0x002fca00078e0013 */
[----:B------:R1:W-:Y:S04]  /*13ee0*/  STL [R1+0x1268], R0 ;  /* 0x0012680001007387 */ /* 0x0003e80000100800 */
[----:B-----5:R-:W-:Y:S04]  /*13ef0*/  STL [R1+0x1274], R12 ;  /* 0x0012740c01007387 */ /* 0x020fe80000100800 */
[----:B------:R-:W5:Y:S01]  /*13f00*/  LDL.LU.64 R30, [R1+0x12c0] ;  /* 0x0012c000011e7983 */ /* 0x000f620000300a00 */
[----:B-1----:R-:W-:-:S03]  /*13f10*/  IMAD.MOV.U32 R0, RZ, RZ, R13 ;  /* 0x000000ffff007224 */ /* 0x002fc600078e000d */
[----:B------:R-:W5:Y:S04]  /*13f20*/  LDL.LU.64 R24, [R1+0x12c8] ;  /* 0x0012c80001187983 */ /* 0x000f680000300a00 */
[----:B------:R1:W-:Y:S04]  /*13f30*/  STL [R1+0x1270], R0 ;  /* 0x0012700001007387 */ /* 0x0003e80000100800 */
[----:B------:R-:W-:Y:S04]  /*13f40*/  STL [R1+0x127c], R14 ;  /* 0x00127c0e01007387 */ /* 0x000fe80000100800 */
        /* <DEDUP_REMOVED lines=9> */
[----:B------:R-:W-:Y:S04]  /*13fe0*/  STL [R1+0x128c], R10 ;  /* 0x00128c0a01007387 */ /* 0x000fe80000100800 */
[----:B------:R-:W5:Y:S01]  /*13ff0*/  LDL.LU.64 R18, [R1+0x12f0] ;  /* 0x0012f00001127983 */ /* 0x000f620000300a00 */
[----:B-1----:R-:W-:-:S03]  /*14000*/  IMAD.MOV.U32 R0, RZ, RZ, R11 ;  /* 0x000000ffff007224 */ /* 0x002fc600078e000b */
[----:B------:R-:W5:Y:S04]  /*14010*/  LDL.LU.64 R12, [R1+0x12f8] ;  /* 0x0012f800010c7983 */ /* 0x000f680000300a00 */
[----:B------:R1:W-:Y:S04]  /*14020*/  STL [R1+0x1288], R0 ;  /* 0x0012880001007387 */ /* 0x0003e80000100800 */
[----:B--2---:R-:W-:Y:S04]  /*14030*/  STL [R1+0x1294], R4 ;  /* 0x0012940401007387 */ /* 0x004fe80000100800 */
[----:B------:R-:W2:Y:S01]  /*14040*/  LDL.LU.64 R14, [R1+0x1300] ;  /* 0x00130000010e7983 */ /* 0x000ea20000300a00 */
[----:B-1----:R-:W-:-:S03]  /*14050*/  MOV R0, R5 ;  /* 0x0000000500007202 */ /* 0x002fc60000000f00 */
[----:B------:R-:W2:Y:S04]  /*14060*/  LDL.LU.64 R8, [R1+0x1308] ;  /* 0x0013080001087983 */ /* 0x000ea80000300a00 */
[----:B------:R1:W-:Y:S04]  /*14070*/  STL [R1+0x1290], R0 ;  /* 0x0012900001007387 */ /* 0x0003e80000100800 */
[----:B---3--:R3:W-:Y:S04]  /*14080*/  STL [R1+0x129c], R6 ;  /* 0x00129c0601007387 */ /* 0x0087e80000100800 */
[----:B------:R-:W2:Y:S01]  /*14090*/  LDL.LU.64 R10, [R1+0x1310] ;  /* 0x00131000010a7983 */ /* 0x000ea20000300a00 */
[----:B-1----:R-:W-:-:S03]  /*140a0*/  IMAD.MOV.U32 R0, RZ, RZ, R7 ;  /* 0x000000ffff007224 */ /* 0x002fc600078e0007 */
[----:B------:R-:W2:Y:S04]  /*140b0*/  LDL.LU.64 R4, [R1+0x1318] ;  /* 0x0013180001047983 */ /* 0x000ea80000300a00 */
[----:B------:R1:W-:Y:S04]  /*140c0*/  STL [R1+0x1298], R0 ;  /* 0x0012980001007387 */ /* 0x0003e80000100800 */
[----:B------:R1:W-:Y:S04]  /*140d0*/  STL [R1+0x12a4], R250 ;  /* 0x0012a4fa01007387 */ /* 0x0003e80000100800 */
[----:B---3--:R-:W3:Y:S01]  /*140e0*/  LDL.LU.64 R6, [R1+0x1320] ;  /* 0x0013200001067983 */ /* 0x008ee20000300a00 */
[----:B-1----:R-:W-:-:S03]  /*140f0*/  IMAD.MOV.U32 R0, RZ, RZ, R251 ;  /* 0x000000ffff007224 */ /* 0x002fc600078e00fb */
[----:B------:R-:W3:Y:S04]  /*14100*/  LDL.LU.64 R250, [R1+0x1328] ;  /* 0x0013280001fa7983 */ /* 0x000ee80000300a00 */
[----:B------:R4:W-:Y:S02]  /*14110*/  STL [R1+0x12a0], R0 ;  /* 0x0012a00001007387 */ /* 0x0009e40000100800 */
[----:B----4-:R-:W-:Y:S02]  /*14120*/  MOV R0, R35 ;  /* 0x0000002300007202 */ /* 0x010fe40000000f00 */
[----:B------:R-:W-:Y:S04]  /*14130*/  STL [R1+0x12ac], R34 ;  /* 0x0012ac2201007387 */ /* 0x000fe80000100800 */
[----:B------:R-:W-:Y:S04]  /*14140*/  STL [R1+0x12b4], R28 ;  /* 0x0012b41c01007387 */ /* 0x000fe80000100800 */
[----:B------:R1:W-:Y:S02]  /*14150*/  STL [R1+0x12a8], R0 ;  /* 0x0012a80001007387 */ /* 0x0003e40000100800 */
[----:B-1----:R-:W-:-:S02]  /*14160*/  IMAD.MOV.U32 R0, RZ, RZ, R29 ;  /* 0x000000ffff007224 */ /* 0x002fc400078e001d */
[----:B-----5:R-:W-:Y:S04]  /*14170*/  STL [R1+0x12bc], R30 ;  /* 0x0012bc1e01007387 */ /* 0x020fe80000100800 */
[----:B------:R1:W-:Y:S04]  /*14180*/  STL [R1+0x12b0], R0 ;  /* 0x0012b00001007387 */ /* 0x0003e80000100800 */
[----:B------:R-:W-:Y:S01]  /*14190*/  STL [R1+0x12c4], R24 ;  /* 0x0012c41801007387 */ /* 0x000fe20000100800 */
[----:B-1----:R-:W-:-:S05]  /*141a0*/  IMAD.MOV.U32 R0, RZ, RZ, R31 ;  /* 0x000000ffff007224 */ /* 0x002fca00078e001f */
[----:B------:R1:W-:Y:S02]  /*141b0*/  STL [R1+0x12b8], R0 ;  /* 0x0012b80001007387 */ /* 0x0003e40000100800 */
[----:B-1----:R-:W-:Y:S02]  /*141c0*/  MOV R0, R25 ;  /* 0x0000001900007202 */ /* 0x002fe40000000f00 */
[----:B------:R-:W-:Y:S04]  /*141d0*/  STL [R1+0x12cc], R26 ;  /* 0x0012cc1a01007387 */ /* 0x000fe80000100800 */
[----:B------:R1:W-:Y:S04]  /*141e0*/  STL [R1+0x12c0], R0 ;  /* 0x0012c00001007387 */ /* 0x0003e80000100800 */
[----:B------:R-:W-:Y:S01]  /*141f0*/  STL [R1+0x12d4], R20 ;  /* 0x0012d41401007387 */ /* 0x000fe20000100800 */
[----:B-1----:R-:W-:-:S05]  /*14200*/  IMAD.MOV.U32 R0, RZ, RZ, R27 ;  /* 0x000000ffff007224 */ /* 0x002fca00078e001b */
[----:B------:R1:W-:Y:S02]  /*14210*/  STL [R1+0x12c8], R0 ;  /* 0x0012c80001007387 */ /* 0x0003e40000100800 */
[----:B-1----:R-:W-:Y:S02]  /*14220*/  IMAD.MOV.U32 R0, RZ, RZ, R21 ;  /* 0x000000ffff007224 */ /* 0x002fe400078e0015 */
[----:B------:R-:W-:Y:S04]  /*14230*/  STL [R1+0x12dc], R22 ;  /* 0x0012dc1601007387 */ /* 0x000fe80000100800 */
        /* <DEDUP_REMOVED lines=9> */
[----:B------:R1:W-:Y:S02]  /*142d0*/  STL [R1+0x12e8], R0 ;  /* 0x0012e80001007387 */ /* 0x0003e40000100800 */
[----:B-1----:R-:W-:Y:S02]  /*142e0*/  MOV R0, R13 ;  /* 0x0000000d00007202 */ /* 0x002fe40000000f00 */
[----:B--2---:R-:W-:Y:S04]  /*142f0*/  STL [R1+0x12fc], R14 ;  /* 0x0012fc0e01007387 */ /* 0x004fe80000100800 */
        /* <DEDUP_REMOVED lines=9> */
[----:B------:R1:W-:Y:S02]  /*14390*/  STL [R1+0x1308], R0 ;  /* 0x0013080001007387 */ /* 0x0003e40000100800 */
[----:B-1----:R-:W-:Y:S02]  /*143a0*/  IMAD.MOV.U32 R0, RZ, RZ, R5 ;  /* 0x000000ffff007224 */ /* 0x002fe400078e0005 */
[----:B---3--:R-:W-:Y:S04]  /*143b0*/  STL [R1+0x131c], R6 ;  /* 0x00131c0601007387 */ /* 0x008fe80000100800 */
        /* <DEDUP_REMOVED lines=9> */
[----:B------:R1:W-:Y:S02]  /*14450*/  STL [R1+0x1328], R0 ;  /* 0x0013280001007387 */ /* 0x0003e40000100800 */
[----:B-1----:R-:W-:-:S05]  /*14460*/  IMAD.MOV.U32 R0, RZ, RZ, R3 ;  /* 0x000000ffff007224 */ /* 0x002fca00078e0003 */
[----:B------:R1:W-:Y:S04]  /*14470*/  STL [R1+0x1330], R0 ;  /* 0x0013300001007387 */ /* 0x0003e80000100800 */
        /* <DEDUP_REMOVED lines=288> */
[----:B------:R2:W-:Y:S01]  /*15680*/  STL [R1+0x380], RZ ;  /* 0x000380ff01007387 */ /* 0x0005e20000100800 */
[----:B------:R-:W3:Y:S03]  /*15690*/  S2R R251, SR_TID.X ;  /* 0x0000000000fb7919 */ /* 0x000ee60000002100 */
        /* <DEDUP_REMOVED lines=23> */
[C---:B---3--:R-:W-:Y:S01]  /*15810*/  LOP3.LUT R3, R251.reuse, 0x7, RZ, 0xc0, !PT ;  /* 0x00000007fb037812 */ /* 0x048fe200078ec0ff */
[----:B------:R-:W-:Y:S01]  /*15820*/  USHF.R.S32.HI UR10, URZ, 0x1f, UR7 ;  /* 0x0000001fff0a7899 */ /* 0x000fe20008011407 */
[----:B------:R-:W-:-:S02]  /*15830*/  LOP3.LUT R4, R251, 0x3, RZ, 0xc0, !PT ;  /* 0x00000003fb047812 */ /* 0x000fc400078ec0ff */
[----:B-1----:R-:W-:Y:S01]  /*15840*/  LOP3.LUT R0, R251, 0x1c, RZ, 0xc0, !PT ;  /* 0x0000001cfb007812 */ /* 0x002fe200078ec0ff */
[----:B------:R-:W-:Y:S01]  /*15850*/  IMAD R3, R3, 0x90, RZ ;  /* 0x0000009003037824 */ /* 0x000fe200078e02ff */
[----:B------:R-:W-:Y:S01]  /*15860*/  USHF.R.S32.HI UR12, URZ, 0x1f, UR8 ;  /* 0x0000001fff0c7899 */ /* 0x000fe20008011408 */
[----:B------:R-:W-:Y:S01]  /*15870*/  SHF.L.U32 R2, R251, 0x1, RZ ;  /* 0x00000001fb027819 */ /* 0x000fe200000006ff */
[----:B------:R-:W-:Y:S02]  /*15880*/  ULEA.HI UR10, UR10, UR7, URZ, 0x5 ;  /* 0x000000070a0a7291 */ /* 0x000fe4000f8f28ff */
[----:B------:R-:W-:Y:S01]  /*15890*/  USHF.R.S32.HI UR15, URZ, 0x1f, UR9 ;  /* 0x0000001fff0f7899 */ /* 0x000fe20008011409 */
[----:B------:R-:W-:Y:S01]  /*158a0*/  IMAD R0, R4, 0x420, R0 ;  /* 0x0000042004007824 */ /* 0x000fe200078e0200 */
[----:B------:R-:W-:Y:S01]  /*158b0*/  USHF.L.U32 UR13, UR8, 0x2, URZ ;  /* 0x00000002080d7899 */ /* 0x000fe200080006ff */
[----:B------:R-:W-:Y:S02]  /*158c0*/  LOP3.LUT R3, R3, 0x30, R2, 0x78, !PT ;  /* 0x0000003003037812 */ /* 0x000fe400078e7802 */
        /* <DEDUP_REMOVED lines=83> */
[----:B------:R-:W-:Y:S01]  /*15e00*/  CS2R R38, SRZ ;  /* 0x0000000000267805 */ /* 0x000fe2000001ff00 */
[----:B------:R-:W-:Y:S01]  /*15e10*/  USHF.L.U64.HI UR7, UR8, 0x2, UR12 ;  /* 0x0000000208077899 */ /* 0x000fe2000801020c */
        /* <DEDUP_REMOVED lines=15> */
[----:B------:R-:W-:Y:S01]  /*15f10*/  CS2R R6, SRZ ;  /* 0x0000000000067805 */ /* 0x000fe2000001ff00 */
[----:B------:R-:W-:Y:S02]  /*15f20*/  USHF.L.U32 UR14, UR9, 0x2, URZ ;  /* 0x00000002090e7899 */ /* 0x000fe400080006ff */
[----:B------:R-:W-:Y:S02]  /*15f30*/  USHF.L.U64.HI UR8, UR9, 0x2, UR15 ;  /* 0x0000000209087899 */ /* 0x000fe4000801020f */
[----:B------:R-:W-:Y:S01]  /*15f40*/  USHF.R.S32.HI UR9, URZ, 0x5, UR10 ;  /* 0x00000005ff097899 */ /* 0x000fe2000801140a */
[----:B------:R-:W-:Y:S01]  /*15f50*/  UMOV UR4, URZ ;  /* 0x000000ff00047c82 */ /* 0x000fe20008000000 */
[----:B------:R-:W-:Y:S01]  /*15f60*/  UMOV UR11, 0x1 ;  /* 0x00000001000b7882 */ /* 0x000fe20000000000 */
[----:B--2---:R-:W-:-:S09]  /*15f70*/  UMOV UR10, 0xffffffff ;  /* 0xffffffff000a7882 */ /* 0x004fd20000000000 */
.L_x_1:
[----:B------:R-:W-:Y:S01]  /*15f80*/  STL.64 [R1+0x1970], R22 ;  /* 0x0019701601007387 */ /* 0x000fe20000100a00 */
[----:B------:R-:W-:-:S04]  /*15f90*/  DEPBAR.LE SB0, 0x2 ;  /* 0x000080800000791a */ /* 0x000fc80000000000 */
[----:B------:R1:W-:Y:S04]  /*15fa0*/  STL.64 [R1+0x1968], R20 ;  /* 0x0019681401007387 */ /* 0x0003e80000100a00 */
[----:B-12---:R-:W2:Y:S04]  /*15fb0*/  LDL.LU.64 R20, [R1+0x6e0] ;  /* 0x0006e00001147983 */ /* 0x006ea80000300a00 */
[----:B------:R-:W2:Y:S04]  /*15fc0*/  LDL.LU.64 R22, [R1+0x6e8] ;  /* 0x0006e80001167983 */ /* 0x000ea80000300a00 */
[----:B------:R-:W-:Y:S04]  /*15fd0*/  STL.64 [R1+0x1960], R18 ;  /* 0x0019601201007387 */ /* 0x000fe80000100a00 */
[----:B------:R1:W-:Y:S04]  /*15fe0*/  STL.64 [R1+0x1958], R16 ;  /* 0x0019581001007387 */ /* 0x0003e80000100a00 */
[----:B-1----:R-:W3:Y:S04]  /*15ff0*/  LDL.LU.64 R16, [R1+0x6c0] ;  /* 0x0006c00001107983 */ /* 0x002ee80000300a00 */
[----:B------:R-:W3:Y:S04]  /*16000*/  LDL.LU.64 R18, [R1+0x6c8] ;  /* 0x0006c80001127983 */ /* 0x000ee80000300a00 */
[----:B------:R-:W-:Y:S04]  /*16010*/  STL.64 [R1+0x1950], R14 ;  /* 0x0019500e01007387 */ /* 0x000fe80000100a00 */
[----:B------:R1:W-:Y:S04]  /*16020*/  STL.64 [R1+0x1948], R12 ;  /* 0x0019480c01007387 */ /* 0x0003e80000100a00 */
[----:B-1----:R-:W4:Y:S04]  /*16030*/  LDL.LU.64 R12, [R1+0x6d0] ;  /* 0x0006d000010c7983 */ /* 0x002f280000300a00 */
[----:B------:R-:W4:Y:S01]  /*16040*/  LDL.LU.64 R14, [R1+0x6d8] ;  /* 0x0006d800010e7983 */ /* 0x000f220000300a00 */
[----:B------:R-:W-:Y:S01]  /*16050*/  UIADD3 UR10, UPT, UPT, UR10, 0x1, URZ ;  /* 0x000000010a0a7890 */ /* 0x000fe2000fffe0ff */
[----:B------:R-:W-:-:S02]  /*16060*/  LOP3.LUT R2, R0, 0x20, RZ, 0x3c, !PT ;  /* 0x0000002000027812 */ /* 0x000fc400078e3cff */
[----:B------:R-:W-:Y:S01]  /*16070*/  STL.64 [R1+0x1940], R10 ;  /* 0x0019400a01007387 */ /* 0x000fe20000100a00 */
[----:B------:R-:W-:-:S03]  /*16080*/  UISETP.GT.AND UP0, UPT, UR10, 0x1, UPT ;  /* 0x000000010a00788c */ /* 0x000fc6000bf04270 */
[----:B------:R-:W-:Y:S01]  /*16090*/  STL.64 [R1+0x1938], R8 ;  /* 0x0019380801007387 */ /* 0x000fe20000100a00 */
[----:B------:R-:W-:-:S03]  /*160a0*/  USEL UR10, UR10, URZ, !UP0 ;  /* 0x000000ff0a0a7287 */ /* 0x000fc6000c000000 */
[----:B------:R-:W-:Y:S01]  /*160b0*/  STL.64 [R1+0x1930], R6 ;  /* 0x0019300601007387 */ /* 0x000fe20000100a00 */
[----:B------:R-:W-:Y:S01]  /*160c0*/  ULEA UR12, UR10, UR5, 0xf ;  /* 0x000000050a0c7291 */ /* 0x000fe2000f8e78ff */
[----:B------:R-:W-:Y:S01]  /*160d0*/  BAR.SYNC.DEFER_BLOCKING 0x0 ;  /* 0x0000000000007b1d */ /* 0x000fe20000010000 */
[----:B------:R-:W-:-:S05]  /*160e0*/  ULEA UR15, UR10, UR5, 0xd ;  /* 0x000000050a0f7291 */ /* 0x000fca000f8e68ff */
[----:B------:R1:W-:Y:S04]  /*160f0*/  STL.64 [R1+0x1928], R4 ;  /* 0x0019280401007387 */ /* 0x0003e80000100a00 */
[----:B-1----:R-:W4:Y:S04]  /*16100*/  LDL.LU.64 R4, [R1+0x6b0] ;  /* 0x0006b00001047983 */ /* 0x002f280000300a00 */
[----:B------:R-:W-:Y:S04]  /*16110*/  LDS R204, [R0+UR12] ;  /* 0x0000000c00cc7984 */ /* 0x000fe80008000800 */
[----:B------:R-:W-:Y:S04]  /*16120*/  LDS R206, [R0+UR12+0x1000] ;  /* 0x0010000c00ce7984 */ /* 0x000fe80008000800 */
[----:B------:R-:W-:Y:S04]  /*16130*/  LDS R205, [R2+UR12] ;  /* 0x0000000c02cd7984 */ /* 0x000fe80008000800 */
[----:B------:R-:W-:Y:S04]  /*16140*/  LDS R207, [R2+UR12+0x1000] ;  /* 0x0010000c02cf7984 */ /* 0x000fe80008000800 */
[----:B-----5:R-:W1:Y:S04]  /*16150*/  LDSM.16.M88.4 R212, [R3+UR15+0x10000] ;  /* 0x0100000f03d4783b */ /* 0x020e680008000200 */
[----:B------:R-:W1:Y:S04]  /*16160*/  LDSM.16.M88.4 R216, [R3+UR15+0x10400] ;  /* 0x0104000f03d8783b */ /* 0x000e680008000200 */
[----:B------:R-:W1:Y:S04]  /*16170*/  LDSM.16.M88.4 R220, [R3+UR15+0x10800] ;  /* 0x0108000f03dc783b */ /* 0x000e680008000200 */
[----:B------:R-:W1:Y:S04]  /*16180*/  LDSM.16.M88.4 R224, [R3+UR15+0x10c00] ;  /* 0x010c000f03e0783b */ /* 0x000e680008000200 */
[----:B------:R-:W1:Y:S04]  /*16190*/  LDSM.16.M88.4 R228, [R3+UR15+0x11000] ;  /* 0x0110000f03e4783b */ /* 0x000e680008000200 */
[----:B------:R-:W1:Y:S04]  /*161a0*/  LDSM.16.M88.4 R232, [R3+UR15+0x11400] ;  /* 0x0114000f03e8783b */ /* 0x000e680008000200 */
[----:B------:R-:W1:Y:S04]  /*161b0*/  LDSM.16.M88.4 R236, [R3+UR15+0x11800] ;  /* 0x0118000f03ec783b */ /* 0x000e680008000200 */
[----:B------:R-:W1:Y:S04]  /*161c0*/  LDSM.16.M88.4 R240, [R3+UR15+0x11c00] ;  /* 0x011c000f03f0783b */ /* 0x000e680008000200 */
[----:B------:R-:W4:Y:S04]  /*161d0*/  LDL.LU.64 R6, [R1+0x6b8] ;  /* 0x0006b80001067983 */ /* 0x000f280000300a00 */
[----:B------:R-:W-:Y:S04]  /*161e0*/  STL [R1+0x1388], R252 ;  /* 0x001388fc01007387 */ /* 0x000fe80000100800 */
[----:B-1----:R-:W-:Y:S04]  /*161f0*/  STL [R1+0x1920], R214 ;  /* 0x001920d601007387 */ /* 0x002fe80000100800 */
[----:B------:R-:W-:Y:S04]  /*16200*/  STL [R1+0x191c], R215 ;  /* 0x00191cd701007387 */ /* 0x000fe80000100800 */
        /* <DEDUP_REMOVED lines=15> */
[----:B------:R-:W-:Y:S04]  /*16300*/  LDS R208, [R0+UR12+0x80] ;  /* 0x0000800c00d07984 */ /* 0x000fe80008000800 */
[----:B------:R-:W-:Y:S04]  /*16310*/  LDS R210, [R0+UR12+0x1080] ;  /* 0x0010800c00d27984 */ /* 0x000fe80008000800 */
[----:B------:R-:W-:Y:S04]  /*16320*/  LDS R209, [R2+UR12+0x80] ;  /* 0x0000800c02d17984 */ /* 0x000fe80008000800 */
[----:B------:R-:W1:Y:S04]  /*16330*/  LDS R211, [R2+UR12+0x1080] ;  /* 0x0010800c02d37984 */ /* 0x000e680008000800 */
[----:B------:R-:W-:Y:S04]  /*16340*/  LDS R244, [R0+UR12+0x100] ;  /* 0x0001000c00f47984 */ /* 0x000fe80008000800 */
[----:B------:R-:W-:Y:S04]  /*16350*/  LDS R246, [R0+UR12+0x1100] ;  /* 0x0011000c00f67984 */ /* 0x000fe80008000800 */
[----:B------:R-:W-:Y:S04]  /*16360*/  LDS R245, [R2+UR12+0x100] ;  /* 0x0001000c02f57984 */ /* 0x000fe80008000800 */
[----:B------:R-:W1:Y:S04]  /*16370*/  LDS R247, [R2+UR12+0x1100] ;  /* 0x0011000c02f77984 */ /* 0x000e680008000800 */
[----:B------:R-:W-:Y:S04]  /*16380*/  LDS R248, [R0+UR12+0x180] ;  /* 0x0001800c00f87984 */ /* 0x000fe80008000800 */
[----:B------:R-:W-:Y:S04]  /*16390*/  LDS R250, [R0+UR12+0x1180] ;  /* 0x0011800c00fa7984 */ /* 0x000fe80008000800 */
[----:B------:R-:W-:Y:S04]  /*163a0*/  LDS R249, [R2+UR12+0x180] ;  /* 0x0001800c02f97984 */ /* 0x000fe80008000800 */
[----:B------:R-:W1:Y:S01]  /*163b0*/  LDS R251, [R2+UR12+0x1180] ;  /* 0x0011800c02fb7984 */ /* 0x000e620008000800 */
[----:B--2---:R-:W-:Y:S03]  /*163c0*/  HMMA.1688.F32.TF32 R8, R204, R212, R20 ;  /* 0x000000d4cc08723c */ /* 0x004fe60000081014 */
[----:B------:R-:W2:Y:S04]  /*163d0*/  LDL.LU.64 R20, [R1+0x6a0] ;  /* 0x0006a00001147983 */ /* 0x000ea80000300a00 */
[----:B------:R-:W2:-:S12]  /*163e0*/  LDL.LU.64 R22, [R1+0x6a8] ;  /* 0x0006a80001167983 */ /* 0x000e980000300a00 */
[----:B------:R-:W-:Y:S04]  /*163f0*/  STL.64 [R1+0x490], R8 ;  /* 0x0004900801007387 */ /* 0x000fe80000100a00 */
[----:B------:R3:W-:Y:S02]  /*16400*/  STL.64 [R1+0x498], R10 ;  /* 0x0004980a01007387 */ /* 0x0007e40000100a00 */
[C---:B---3--:R-:W-:Y:S08]  /*16410*/  HMMA.1688.F32.TF32 R8, R204.reuse, R220, R16 ;  /* 0x000000dccc08723c */ /* 0x048ff00000081010 */
[----:B----4-:R-:W-:Y:S11]  /*16420*/  HMMA.1688.F32.TF32 R12, R204, R216, R12 ;  /* 0x000000d8cc0c723c */ /* 0x010ff6000008100c */
[----:B------:R-:W-:Y:S01]  /*16430*/  IMAD.MOV.U32 R218, RZ, RZ, R9 ;  /* 0x000000ffffda7224 */ /* 0x000fe200078e0009 */
[----:B------:R-:W-:Y:S01]  /*16440*/  MOV R215, R11 ;  /* 0x0000000b00d77202 */ /* 0x000fe20000000f00 */
[----:B------:R-:W-:-:S06]  /*16450*/  IMAD.MOV.U32 R214, RZ, RZ, R10 ;  /* 0x000000ffffd67224 */ /* 0x000fcc00078e000a */
[----:B------:R3:W-:Y:S04]  /*16460*/  STL.64 [R1+0x480], R12 ;  /* 0x0004800c01007387 */ /* 0x0007e80000100a00 */
[----:B------:R4:W-:Y:S04]  /*16470*/  STL.64 [R1+0x488], R14 ;  /* 0x0004880e01007387 */ /* 0x0009e80000100a00 */
[----:B------:R1:W-:Y:S04]  /*16480*/  STL [R1+0x470], R8 ;  /* 0x0004700801007387 */ /* 0x0003e80000100800 */
[----:B------:R-:W2:Y:S04]  /*16490*/  LDL.LU.64 R16, [R1+0x690] ;  /* 0x0006900001107983 */ /* 0x000ea80000300a00 */
[----:B------:R-:W2:Y:S04]  /*164a0*/  LDL.LU.64 R18, [R1+0x698] ;  /* 0x0006980001127983 */ /* 0x000ea80000300a00 */
[----:B---3--:R-:W3:Y:S04]  /*164b0*/  LDL.LU.64 R12, [R1+0x680] ;  /* 0x00068000010c7983 */ /* 0x008ee80000300a00 */
[----:B----4-:R-:W3:Y:S04]  /*164c0*/  LDL.LU.64 R14, [R1+0x688] ;  /* 0x00068800010e7983 */ /* 0x010ee80000300a00 */
[----:B-1----:R-:W4:Y:S04]  /*164d0*/  LDL.LU.64 R8, [R1+0x20] ;  /* 0x0000200001087983 */ /* 0x002f280000300a00 */
[----:B------:R-:W4:Y:S01]  /*164e0*/  LDL.LU.64 R10, [R1+0x28] ;  /* 0x00002800010a7983 */ /* 0x000f220000300a00 */
[----:B------:R-:W-:-:S15]  /*164f0*/  HMMA.1688.F32.TF32 R4, R204, R224, R4 ;  /* 0x000000e0cc04723c */ /* 0x000fde0000081004 */
[----:B------:R-:W-:-:S04]  /*16500*/  NOP ;  /* 0x0000000000007918 */ /* 0x000fc80000000000 */
[----:B------:R1:W-:Y:S01]  /*16510*/  STL [R1+0x464], R5 ;  /* 0x0004640501007387 */ /* 0x0003e20000100800 */
[----:B------:R-:W-:Y:S02]  /*16520*/  IMAD.MOV.U32 R219, RZ, RZ, R4 ;  /* 0x000000ffffdb7224 */ /* 0x000fe400078e0004 */
[----:B------:R-:W-:Y:S01]  /*16530*/  IMAD.MOV.U32 R222, RZ, RZ, R7 ;  /* 0x000000ffffde7224 */ /* 0x000fe200078e0007 */
[----:B------:R1:W-:Y:S04]  /*16540*/  STL [R1+0x468], R6 ;  /* 0x0004680601007387 */ /* 0x0003e80000100800 */
[----:B-1----:R-:W4:Y:S04]  /*16550*/  LDL.LU.64 R4, [R1+0x10] ;  /* 0x0000100001047983 */ /* 0x002f280000300a00 */
[----:B------:R-:W4:Y:S01]  /*16560*/  LDL.LU.64 R6, [R1+0x18] ;  /* 0x0000180001067983 */ /* 0x000f220000300a00 */
[----:B--2---:R-:W-:-:S15]  /*16570*/  HMMA.1688.F32.TF32 R20, R204, R228, R20 ;  /* 0x000000e4cc14723c */ /* 0x004fde0000081014 */
[----:B------:R-:W-:-:S04]  /*16580*/  NOP ;  /* 0x0000000000007918 */ /* 0x000fc80000000000 */
[----:B------:R-:W-:Y:S01]  /*16590*/  IMAD.MOV.U32 R226, RZ, RZ, R22 ;  /* 0x000000ffffe27224 */ /* 0x000fe200078e0016 */
[----:B------:R1:W-:Y:S01]  /*165a0*/  STL [R1+0x454], R21 ;  /* 0x0004541501007387 */ /* 0x0003e20000100800 */
[----:B------:R-:W-:Y:S01]  /*165b0*/  IMAD.MOV.U32 R227, RZ, RZ, R23 ;  /* 0x000000ffffe37224 */ /* 0x000fe200078e0017 */
[----:B------:R-:W-:Y:S02]  /*165c0*/  MOV R223, R20 ;  /* 0x0000001400df7202 */ /* 0x000fe40000000f00 */
[----:B------:R-:W2:Y:S04]  /*165d0*/  LDL.LU.64 R22, [R1+0x1970] ;  /* 0x0019700001167983 */ /* 0x000ea80000300a00 */
[----:B-1----:R-:W2:Y:S01]  /*165e0*/  LDL.LU.64 R20, [R1+0x1968] ;  /* 0x0019680001147983 */ /* 0x002ea20000300a00 */
[C---:B------:R-:W-:Y:S08]  /*165f0*/  HMMA.1688.F32.TF32 R16, R204.reuse, R232, R16 ;  /* 0x000000e8cc10723c */ /* 0x040ff00000081010 */
[C---:B---3--:R-:W-:Y:S08]  /*16600*/  HMMA.1688.F32.TF32 R12, R204.reuse, R236, R12 ;  /* 0x000000eccc0c723c */ /* 0x048ff0000008100c */
[----:B----4-:R-:W-:Y:S03]  /*16610*/  HMMA.1688.F32.TF32 R204, R204, R240, R8 ;  /* 0x000000f0cccc723c */ /* 0x010fe60000081008 */
[----:B------:R-:W-:Y:S01]  /*16620*/  MOV R230, R18 ;  /* 0x0000001200e67202 */ /* 0x000fe20000000f00 */
[----:B------:R1:W-:Y:S01]  /*16630*/  STL.64 [R1+0x440], R16 ;  /* 0x0004401001007387 */ /* 0x0003e20000100a00 */
[----:B------:R-:W-:-:S03]  /*16640*/  IMAD.MOV.U32 R3, RZ, RZ, R19 ;  /* 0x000000ffff037224 */ /* 0x000fc600078e0013 */
[----:B------:R-:W3:Y:S03]  /*16650*/  LDL.LU.64 R18, [R1+0x1960] ;  /* 0x0019600001127983 */ /* 0x000ee60000300a00 */
[----:B------:R-:W-:Y:S01]  /*16660*/  MOV R234, R15 ;  /* 0x0000000f00ea7202 */ /* 0x000fe20000000f00 */
[----:B------:R-:W-:Y:S01]  /*16670*/  IMAD.MOV.U32 R231, RZ, RZ, R12 ;  /* 0x000000ffffe77224 */ /* 0x000fe200078e000c */
[----:B-1----:R-:W3:Y:S04]  /*16680*/  LDL.LU.64 R16, [R1+0x1958] ;  /* 0x0019580001107983 */ /* 0x002ee80000300a00 */
[----:B------:R-:W-:Y:S04]  /*16690*/  STL [R1+0x434], R13 ;  /* 0x0004340d01007387 */ /* 0x000fe80000100800 */
[----:B------:R1:W-:Y:S01]  /*166a0*/  STL [R1+0x438], R14 ;  /* 0x0004380e01007387 */ /* 0x0003e20000100800 */
[----:B------:R-:W-:-:S03]  /*166b0*/  IMAD.MOV.U32 R235, RZ, RZ, R204 ;  /* 0x000000ffffeb7224 */ /* 0x000fc600078e00cc */
[----:B-1----:R-:W4:Y:S04]  /*166c0*/  LDL.LU.64 R14, [R1+0x1950] ;  /* 0x00195000010e7983 */ /* 0x002f280000300a00 */
[----:B------:R-:W4:Y:S04]  /*166d0*/  LDL.LU.64 R12, [R1+0x1948] ;  /* 0x00194800010c7983 */ /* 0x000f280000300a00 */
[----:B------:R-:W2:Y:S04]  /*166e0*/  LDL.LU.64 R10, [R1+0x1940] ;  /* 0x00194000010a7983 */ /* 0x000ea80000300a00 */
[----:B------:R-:W2:Y:S04]  /*166f0*/  LDL.LU.64 R8, [R1+0x1938] ;  /* 0x0019380001087983 */ /* 0x000ea80000300a00 */
[----:B------:R1:W-:Y:S04]  /*16700*/  STL [R1+0x424], R205 ;  /* 0x000424cd01007387 */ /* 0x0003e80000100800 */
[----:B------:R1:W-:Y:S04]  /*16710*/  STL.64 [R1+0x428], R206 ;  /* 0x000428ce01007387 */ /* 0x0003e80000100a00 */
[----:B-1----:R-:W2:Y:S04]  /*16720*/  LDL.LU.64 R204, [R1] ;  /* 0x0000000001cc7983 */ /* 0x002ea80000300a00 */
[----:B------:R-:W2:Y:S01]  /*16730*/  LDL.LU.64 R206, [R1+0x8] ;  /* 0x0000080001ce7983 */ /* 0x000ea20000300a00 */
[C---:B------:R-:W-:Y:S08]  /*16740*/  HMMA.1688.F32.TF32 R4, R208.reuse, R212, R4 ;  /* 0x000000d4d004723c */ /* 0x040ff00000081004 */
[C---:B------:R-:W-:Y:S08]  /*16750*/  HMMA.1688.F32.TF32 R200, R208.reuse, R220, R200 ;  /* 0x000000dcd0c8723c */ /* 0x040ff000000810c8 */
[----:B------:R-:W-:Y:S03]  /*16760*/  HMMA.1688.F32.TF32 R196, R208, R224, R196 ;  /* 0x000000e0d0c4723c */ /* 0x000fe600000810c4 */
[----:B------:R-:W-:Y:S01]  /*16770*/  STL.64 [R1+0x410], R4 ;  /* 0x0004100401007387 */ /* 0x000fe20000100a00 */
[----:B------:R-:W-:-:S03]  /*16780*/  IMAD.MOV.U32 R238, RZ, RZ, R7 ;  /* 0x000000ffffee7224 */ /* 0x000fc600078e0007 */
[----:B------:R1:W-:Y:S01]  /*16790*/  STL [R1+0x418], R6 ;  /* 0x0004180601007387 */ /* 0x0003e20000100800 */
[C---:B------:R-:W-:Y:S08]  /*167a0*/  HMMA.1688.F32.TF32 R192, R208.reuse, R228, R192 ;  /* 0x000000e4d0c0723c */ /* 0x040ff000000810c0 */
[----:B------:R-:W-:Y:S01]  /*167b0*/  HMMA.1688.F32.TF32 R188, R208, R232, R188 ;  /* 0x000000e8d0bc723c */ /* 0x000fe200000810bc */
[----:B-1----:R-:W3:Y:S04]  /*167c0*/  LDL.LU.64 R6, [R1+0x1930] ;  /* 0x0019300001067983 */ /* 0x002ee80000300a00 */
[----:B------:R-:W3:Y:S01]  /*167d0*/  LDL.LU.64 R4, [R1+0x1928] ;  /* 0x0019280001047983 */ /* 0x000ee20000300a00 */
[----:B------:R-:W-:-:S02]  /*167e0*/  IMAD.MOV.U32 R243, RZ, RZ, R200 ;  /* 0x000000fffff37224 */ /* 0x000fc400078e00c8 */
[C---:B------:R-:W-:Y:S08]  /*167f0*/  HMMA.1688.F32.TF32 R184, R208.reuse, R236, R184 ;  /* 0x000000ecd0b8723c */ /* 0x040ff000000810b8 */
[----:B------:R-:W-:Y:S08]  /*16800*/  HMMA.1688.F32.TF32 R180, R208, R240, R180 ;  /* 0x000000f0d0b4723c */ /* 0x000ff000000810b4 */
[C---:B------:R-:W-:Y:S08]  /*16810*/  HMMA.1688.F32.TF32 R176, R244.reuse, R212, R176 ;  /* 0x000000d4f4b0723c */ /* 0x040ff000000810b0 */
[C---:B------:R-:W-:Y:S08]  /*16820*/  HMMA.1688.F32.TF32 R172, R244.reuse, R216, R172 ;  /* 0x000000d8f4ac723c */ /* 0x040ff000000810ac */
[C---:B------:R-:W-:Y:S08]  /*16830*/  HMMA.1688.F32.TF32 R168, R244.reuse, R220, R168 ;  /* 0x000000dcf4a8723c */ /* 0x040ff000000810a8 */
[C---:B------:R-:W-:Y:S08]  /*16840*/  HMMA.1688.F32.TF32 R164, R244.reuse, R224, R164 ;  /* 0x000000e0f4a4723c */ /* 0x040ff000000810a4 */
[C---:B------:R-:W-:Y:S08]  /*16850*/  HMMA.1688.F32.TF32 R160, R244.reuse, R228, R160 ;  /* 0x000000e4f4a0723c */ /* 0x040ff000000810a0 */
[C---:B------:R-:W-:Y:S08]  /*16860*/  HMMA.1688.F32.TF32 R156, R244.reuse, R232, R156 ;  /* 0x000000e8f49c723c */ /* 0x040ff0000008109c */
[C---:B------:R-:W-:Y:S08]  /*16870*/  HMMA.1688.F32.TF32 R152, R244.reuse, R236, R152 ;  /* 0x000000ecf498723c */ /* 0x040ff00000081098 */
[----:B------:R-:W-:Y:S01]  /*16880*/  HMMA.1688.F32.TF32 R148, R244, R240, R148 ;  /* 0x000000f0f494723c */ /* 0x000fe20000081094 */
[----:B------:R-:W-:Y:S04]  /*16890*/  LDS R244, [R0+UR12+0x2180] ;  /* 0x0021800c00f47984 */ /* 0x000fe80008000800 */
[----:B------:R-:W-:Y:S03]  /*168a0*/  LDS R246, [R0+UR12+0x3180] ;  /* 0x0031800c00f67984 */ /* 0x000fe60008000800 */
[----:B--2---:R-:W-:Y:S01]  /*168b0*/  HMMA.1688.F32.TF32 R204, R208, R216, R204 ;  /* 0x000000d8d0cc723c */ /* 0x004fe200000810cc */
[----:B------:R-:W-:Y:S04]  /*168c0*/  LDS R208, [R0+UR12+0x2100] ;  /* 0x0021000c00d07984 */ /* 0x000fe80008000800 */
[----:B------:R-:W-:-:S14]  /*168d0*/  LDS R210, [R0+UR12+0x3100] ;  /* 0x0031000c00d27984 */ /* 0x000fdc0008000800 */
[----:B------:R-:W-:Y:S01]  /*168e0*/  STL [R1+0x404], R205 ;  /* 0x000404cd01007387 */ /* 0x000fe20000100800 */
[C---:B------:R-:W-:Y:S01]  /*168f0*/  HMMA.1688.F32.TF32 R144, R248.reuse, R212, R144 ;  /* 0x000000d4f890723c */ /* 0x040fe20000081090 */
[----:B------:R-:W-:Y:S01]  /*16900*/  MOV R239, R204 ;  /* 0x000000cc00ef7202 */ /* 0x000fe20000000f00 */
[----:B------:R-:W-:Y:S01]  /*16910*/  IMAD.MOV.U32 R242, RZ, RZ, R207 ;  /* 0x000000fffff27224 */ /* 0x000fe200078e00cf */
[----:B------:R-:W-:Y:S04]  /*16920*/  STL [R1+0x408], R206 ;  /* 0x000408ce01007387 */ /* 0x000fe80000100800 */
[----:B------:R-:W-:Y:S04]  /*16930*/  STL [R1+0x3f4], R201 ;  /* 0x0003f4c901007387 */ /* 0x000fe80000100800 */
        /* <DEDUP_REMOVED lines=18> */
[----:B------:R2:W-:Y:S04]  /*16a60*/  STL.64 [R1+0x308], R166 ;  /* 0x000308a601007387 */ /* 0x0005e80000100a00 */
[----:B------:R2:W-:Y:S04]  /*16a70*/  STL.64 [R1+0x2e0], R160 ;  /* 0x0002e0a001007387 */ /* 0x0005e80000100a00 */
[----:B------:R2:W-:Y:S04]  /*16a80*/  STL.64 [R1+0x2e8], R162 ;  /* 0x0002e8a201007387 */ /* 0x0005e80000100a00 */
[----:B-1----:R-:W3:Y:S04]  /*16a90*/  LDL.LU.64 R164, [R1+0x4c0] ;  /* 0x0004c00001a47983 */ /* 0x002ee80000300a00 */
[----:B------:R1:W-:Y:S04]  /*16aa0*/  STL.64 [R1+0x2d0], R156 ;  /* 0x0002d09c01007387 */ /* 0x0003e80000100a00 */
[----:B------:R1:W-:Y:S04]  /*16ab0*/  STL.64 [R1+0x2d8], R158 ;  /* 0x0002d89e01007387 */ /* 0x0003e80000100a00 */
[----:B--2---:R-:W3:Y:S04]  /*16ac0*/  LDL.LU.64 R166, [R1+0x4c8] ;  /* 0x0004c80001a67983 */ /* 0x004ee80000300a00 */
[----:B------:R2:W-:Y:S04]  /*16ad0*/  STL.64 [R1+0x2c0], R152 ;  /* 0x0002c09801007387 */ /* 0x0005e80000100a00 */
[----:B------:R1:W-:Y:S04]  /*16ae0*/  STL.64 [R1+0x2c8], R154 ;  /* 0x0002c89a01007387 */ /* 0x0003e80000100a00 */
[----:B------:R-:W3:Y:S04]  /*16af0*/  LDL.LU.64 R160, [R1+0x4b0] ;  /* 0x0004b00001a07983 */ /* 0x000ee80000300a00 */
[----:B------:R-:W3:Y:S04]  /*16b00*/  LDL.LU.64 R162, [R1+0x4b8] ;  /* 0x0004b80001a27983 */ /* 0x000ee80000300a00 */
[----:B-1----:R-:W3:Y:S04]  /*16b10*/  LDL.LU.64 R156, [R1+0x60] ;  /* 0x00006000019c7983 */ /* 0x002ee80000300a00 */
[----:B------:R-:W3:Y:S04]  /*16b20*/  LDL.LU.64 R158, [R1+0x68] ;  /* 0x00006800019e7983 */ /* 0x000ee80000300a00 */
[----:B------:R-:W-:Y:S04]  /*16b30*/  STL.64 [R1+0x280], R148 ;  /* 0x0002809401007387 */ /* 0x000fe80000100a00 */
[----:B------:R-:W-:Y:S04]  /*16b40*/  STL.64 [R1+0x288], R150 ;  /* 0x0002889601007387 */ /* 0x000fe80000100a00 */
[----:B--2---:R-:W2:Y:S04]  /*16b50*/  LDL.LU.64 R152, [R1+0x30] ;  /* 0x0000300001987983 */ /* 0x004ea80000300a00 */
[----:B------:R-:W2:Y:S01]  /*16b60*/  LDL.LU.64 R154, [R1+0x38] ;  /* 0x00003800019a7983 */ /* 0x000ea20000300a00 */
[C---:B------:R-:W-:Y:S03]  /*16b70*/  HMMA.1688.F32.TF32 R140, R248.reuse, R216, R140 ;  /* 0x000000d8f88c723c */ /* 0x040fe6000008108c */
[----:B------:R-:W-:Y:S04]  /*16b80*/  STL.64 [R1+0x270], R144 ;  /* 0x0002709001007387 */ /* 0x000fe80000100a00 */
[----:B------:R-:W-:Y:S01]  /*16b90*/  STL.64 [R1+0x278], R146 ;  /* 0x0002789201007387 */ /* 0x000fe20000100a00 */
[C---:B------:R-:W-:Y:S03]  /*16ba0*/  HMMA.1688.F32.TF32 R136, R248.reuse, R220, R136 ;  /* 0x000000dcf888723c */ /* 0x040fe60000081088 */
[----:B------:R-:W-:Y:S04]  /*16bb0*/  LDS R188, [R0+UR12+0x380] ;  /* 0x0003800c00bc7984 */ /* 0x000fe80008000800 */
[----:B------:R-:W-:Y:S01]  /*16bc0*/  LDS R190, [R0+UR12+0x1380] ;  /* 0x0013800c00be7984 */ /* 0x000fe20008000800 */
[C---:B------:R-:W-:Y:S03]  /*16bd0*/  HMMA.1688.F32.TF32 R132, R248.reuse, R224, R132 ;  /* 0x000000e0f884723c */ /* 0x040fe60000081084 */
[----:B------:R-:W-:Y:S04]  /*16be0*/  STL.64 [R1+0x260], R140 ;  /* 0x0002608c01007387 */ /* 0x000fe80000100a00 */
[----:B------:R-:W-:Y:S01]  /*16bf0*/  STL.64 [R1+0x268], R142 ;  /* 0x0002688e01007387 */ /* 0x000fe20000100a00 */
        /* <DEDUP_REMOVED lines=9> */
[----:B------:R-:W-:Y:S03]  /*16c90*/  HMMA.1688.F32.TF32 R116, R248, R240, R116 ;  /* 0x000000f0f874723c */ /* 0x000fe60000081074 */
[----:B------:R-:W-:Y:S04]  /*16ca0*/  STL.64 [R1+0x1e0], R124 ;  /* 0x0001e07c01007387 */ /* 0x000fe80000100a00 */
[----:B------:R-:W-:Y:S04]  /*16cb0*/  STL.64 [R1+0x1e8], R126 ;  /* 0x0001e87e01007387 */ /* 0x000fe80000100a00 */
[----:B------:R-:W-:Y:S04]  /*16cc0*/  LDS R124, [R0+UR12+0x200] ;  /* 0x0002000c007c7984 */ /* 0x000fe80008000800 */
[----:B------:R-:W-:Y:S04]  /*16cd0*/  LDS R126, [R0+UR12+0x1200] ;  /* 0x0012000c007e7984 */ /* 0x000fe80008000800 */
[----:B------:R-:W-:Y:S04]  /*16ce0*/  LDS R125, [R2+UR12+0x200] ;  /* 0x0002000c027d7984 */ /* 0x000fe80008000800 */
[----:B------:R-:W-:Y:S04]  /*16cf0*/  LDS R127, [R2+UR12+0x1200] ;  /* 0x0012000c027f7984 */ /* 0x000fe80008000800 */
        /* <DEDUP_REMOVED lines=12> */
[----:B------:R-:W-:Y:S04]  /*16dc0*/  LDS R189, [R2+UR12+0x380] ;  /* 0x0003800c02bd7984 */ /* 0x000fe80008000800 */
[----:B------:R-:W4:Y:S02]  /*16dd0*/  LDS R191, [R2+UR12+0x1380] ;  /* 0x0013800c02bf7984 */ /* 0x000f240008000800 */
[C---:B----4-:R-:W-:Y:S08]  /*16de0*/  HMMA.1688.F32.TF32 R12, R188.reuse, R232, R12 ;  /* 0x000000e8bc0c723c */ /* 0x050ff0000008100c */
[----:B------:R-:W-:Y:S08]  /*16df0*/  HMMA.1688.F32.TF32 R8, R188, R236, R8 ;  /* 0x000000ecbc08723c */ /* 0x000ff00000081008 */
[C---:B---3--:R-:W-:Y:S08]  /*16e00*/  HMMA.1688.F32.TF32 R132, R124.reuse, R212, R164 ;  /* 0x000000d47c84723c */ /* 0x048ff000000810a4 */
[C---:B------:R-:W-:Y:S11]  /*16e10*/  HMMA.1688.F32.TF32 R128, R124.reuse, R216, R160 ;  /* 0x000000d87c80723c */ /* 0x040ff600000810a0 */
[----:B------:R-:W-:Y:S04]  /*16e20*/  STL.64 [R1+0x220], R132 ;  /* 0x0002208401007387 */ /* 0x000fe80000100a00 */
[----:B------:R2:W-:Y:S01]  /*16e30*/  STL.64 [R1+0x228], R134 ;  /* 0x0002288601007387 */ /* 0x0005e20000100a00 */
[C---:B------:R-:W-:Y:S03]  /*16e40*/  HMMA.1688.F32.TF32 R136, R124.reuse, R220, R156 ;  /* 0x000000dc7c88723c */ /* 0x040fe6000008109c */
[----:B------:R-:W-:Y:S04]  /*16e50*/  STL.64 [R1+0x210], R128 ;  /* 0x0002108001007387 */ /* 0x000fe80000100a00 */
[----:B------:R1:W-:Y:S01]  /*16e60*/  STL.64 [R1+0x218], R130 ;  /* 0x0002188201007387 */ /* 0x0003e20000100a00 */
[C---:B--2---:R-:W-:Y:S11]  /*16e70*/  HMMA.1688.F32.TF32 R132, R124.reuse, R224, R152 ;  /* 0x000000e07c84723c */ /* 0x044ff60000081098 */
[----:B------:R-:W-:Y:S04]  /*16e80*/  STL.64 [R1+0x200], R136 ;  /* 0x0002008801007387 */ /* 0x000fe80000100a00 */
[----:B------:R-:W-:Y:S01]  /*16e90*/  STL.64 [R1+0x208], R138 ;  /* 0x0002088a01007387 */ /* 0x000fe20000100a00 */
[C---:B-1----:R-:W-:Y:S08]  /*16ea0*/  HMMA.1688.F32.TF32 R128, R124.reuse, R228, R112 ;  /* 0x000000e47c80723c */ /* 0x042ff00000081070 */
[C---:B------:R-:W-:Y:S01]  /*16eb0*/  HMMA.1688.F32.TF32 R112, R124.reuse, R232, R108 ;  /* 0x000000e87c70723c */ /* 0x040fe2000008106c */
[----:B------:R-:W-:Y:S04]  /*16ec0*/  STL.64 [R1+0x1f0], R132 ;  /* 0x0001f08401007387 */ /* 0x000fe80000100a00 */
[----:B------:R-:W-:Y:S03]  /*16ed0*/  STL.64 [R1+0x1f8], R134 ;  /* 0x0001f88601007387 */ /* 0x000fe60000100a00 */
[C---:B------:R-:W-:Y:S03]  /*16ee0*/  HMMA.1688.F32.TF32 R108, R124.reuse, R236, R104 ;  /* 0x000000ec7c6c723c */ /* 0x040fe60000081068 */
[----:B------:R-:W-:Y:S04]  /*16ef0*/  STL.64 [R1+0x1d0], R128 ;  /* 0x0001d08001007387 */ /* 0x000fe80000100a00 */
[----:B------:R-:W-:Y:S01]  /*16f00*/  STL.64 [R1+0x1d8], R130 ;  /* 0x0001d88201007387 */ /* 0x000fe20000100a00 */
[----:B------:R-:W-:Y:S03]  /*16f10*/  HMMA.1688.F32.TF32 R104, R124, R240, R100 ;  /* 0x000000f07c68723c */ /* 0x000fe60000081064 */
        /* <DEDUP_REMOVED lines=65> */
[----:B------:R1:W-:Y:S04]  /*17330*/  STL.64 [R1+0x30], R24 ;  /* 0x0000301801007387 */ /* 0x0003e80000100a00 */
[----:B------:R2:W-:Y:S04]  /*17340*/  STL.64 [R1+0x38], R26 ;  /* 0x0000381a01007387 */ /* 0x0005e80000100a00 */
[----:B------:R-:W3:Y:S04]  /*17350*/  LDL.LU.64 R16, [R1+0x900] ;  /* 0x0009000001107983 */ /* 0x000ee80000300a00 */
[----:B------:R-:W-:Y:S04]  /*17360*/  STL.64 [R1+0x20], R20 ;  /* 0x0000201401007387 */ /* 0x000fe80000100a00 */
[----:B------:R-:W-:Y:S04]  /*17370*/  STL.64 [R1+0x28], R22 ;  /* 0x0000281601007387 */ /* 0x000fe80000100a00 */
[----:B------:R-:W3:Y:S01]  /*17380*/  LDL.LU.64 R18, [R1+0x908] ;  /* 0x0009080001127983 */ /* 0x000ee20000300a00 */
[----:B------:R-:W-:-:S02]  /*17390*/  LOP3.LUT R2, R0, 0x60, RZ, 0x3c, !PT ;  /* 0x0000006000027812 */ /* 0x000fc400078e3cff */
[----:B------:R-:W-:Y:S01]  /*173a0*/  MOV R252, R11 ;  /* 0x0000000b00fc7202 */ /* 0x000fe20000000f00 */
[----:B------:R-:W-:Y:S04]  /*173b0*/  STL.64 [R1+0x10], R12 ;  /* 0x0000100c01007387 */ /* 0x000fe80000100a00 */
[----:B------:R-:W-:Y:S04]  /*173c0*/  STL.64 [R1+0x18], R14 ;  /* 0x0000180e01007387 */ /* 0x000fe80000100a00 */
[----:B------:R4:W-:Y:S04]  /*173d0*/  STL.64 [R1], R8 ;  /* 0x0000000801007387 */ /* 0x0009e80000100a00 */
[----:B------:R4:W-:Y:S04]  /*173e0*/  STL [R1+0x8], R10 ;  /* 0x0000080a01007387 */ /* 0x0009e80000100800 */
[----:B-1----:R-:W3:Y:S04]  /*173f0*/  LDL.LU.64 R24, [R1+0x8f0] ;  /* 0x0008f00001187983 */ /* 0x002ee80000300a00 */
[----:B--2---:R-:W2:Y:S04]  /*17400*/  LDL.LU.64 R26, [R1+0x8f8] ;  /* 0x0008f800011a7983 */ /* 0x004ea80000300a00 */
[----:B------:R-:W2:Y:S04]  /*17410*/  LDL.LU.64 R36, [R1+0x8e0] ;  /* 0x0008e00001247983 */ /* 0x000ea80000300a00 */
[----:B------:R-:W2:Y:S01]  /*17420*/  LDL.LU.64 R38, [R1+0x8e8] ;  /* 0x0008e80001267983 */ /* 0x000ea20000300a00 */
[----:B------:R-:W-:-:S03]  /*17430*/  LOP3.LUT R120, R0, 0x40, RZ, 0x3c, !PT ;  /* 0x0000004000787812 */ /* 0x000fc600078e3cff */
[----:B------:R-:W-:Y:S04]  /*17440*/  LDS R21, [R2+UR12] ;  /* 0x0000000c02157984 */ /* 0x000fe80008000800 */
[----:B------:R-:W-:Y:S04]  /*17450*/  LDS R20, [R120+UR12] ;  /* 0x0000000c78147984 */ /* 0x000fe80008000800 */
[----:B------:R-:W-:Y:S04]  /*17460*/  LDS R22, [R120+UR12+0x1000] ;  /* 0x0010000c78167984 */ /* 0x000fe80008000800 */
[----:B------:R-:W3:Y:S01]  /*17470*/  LDS R23, [R2+UR12+0x1000] ;  /* 0x0010000c02177984 */ /* 0x000ee20008000800 */
[----:B------:R-:W-:Y:S03]  /*17480*/  HMMA.1688.F32.TF32 R188, R188, R240, R4 ;  /* 0x000000f0bcbc723c */ /* 0x000fe60000081004 */
[----:B------:R-:W2:Y:S04]  /*17490*/  LDL.LU.64 R56, [R1+0x8d0] ;  /* 0x0008d00001387983 */ /* 0x000ea80000300a00 */
[----:B------:R-:W2:Y:S04]  /*174a0*/  LDL.LU.64 R58, [R1+0x8d8] ;  /* 0x0008d800013a7983 */ /* 0x000ea80000300a00 */
[----:B----4-:R-:W4:Y:S04]  /*174b0*/  LDL.LU.64 R8, [R1+0x8c0] ;  /* 0x0008c00001087983 */ /* 0x010f280000300a00 */
[----:B------:R-:W4:Y:S04]  /*174c0*/  LDL.LU.64 R10, [R1+0x8c8] ;  /* 0x0008c800010a7983 */ /* 0x000f280000300a00 */
[----:B------:R-:W-:Y:S04]  /*174d0*/  STL.64 [R1+0x17b0], R190 ;  /* 0x0017b0be01007387 */ /* 0x000fe80000100a00 */
[----:B------:R-:W-:Y:S04]  /*174e0*/  STL.64 [R1+0x17a8], R188 ;  /* 0x0017a8bc01007387 */ /* 0x000fe80000100a00 */
[----:B------:R-:W4:Y:S04]  /*174f0*/  LDL.LU.64 R12, [R1+0x8b0] ;  /* 0x0008b000010c7983 */ /* 0x000f280000300a00 */
[----:B------:R-:W4:Y:S04]  /*17500*/  LDL.LU.64 R14, [R1+0x8b8] ;  /* 0x0008b800010e7983 */ /* 0x000f280000300a00 */
        /* <DEDUP_REMOVED lines=19> */
[----:B------:R-:W-:Y:S04]  /*17640*/  LDS R202, [R120+UR12+0x1300] ;  /* 0x0013000c78ca7984 */ /* 0x000fe80008000800 */
[----:B------:R-:W-:Y:S04]  /*17650*/  LDS R204, [R120+UR12+0x380] ;  /* 0x0003800c78cc7984 */ /* 0x000fe80008000800 */
[----:B------:R-:W-:Y:S04]  /*17660*/  LDS R206, [R120+UR12+0x1380] ;  /* 0x0013800c78ce7984 */ /* 0x000fe80008000800 */
[----:B------:R-:W-:Y:S04]  /*17670*/  LDS R177, [R2+UR12+0x280] ;  /* 0x0002800c02b17984 */ /* 0x000fe80008000800 */
[----:B------:R-:W1:Y:S04]  /*17680*/  LDS R179, [R2+UR12+0x1280] ;  /* 0x0012800c02b37984 */ /* 0x000e680008000800 */
[----:B------:R-:W-:Y:S04]  /*17690*/  LDS R201, [R2+UR12+0x300] ;  /* 0x0003000c02c97984 */ /* 0x000fe80008000800 */
[----:B------:R-:W1:Y:S04]  /*176a0*/  LDS R203, [R2+UR12+0x1300] ;  /* 0x0013000c02cb7984 */ /* 0x000e680008000800 */
[----:B------:R-:W-:Y:S04]  /*176b0*/  LDS R205, [R2+UR12+0x380] ;  /* 0x0003800c02cd7984 */ /* 0x000fe80008000800 */
[----:B------:R-:W1:Y:S01]  /*176c0*/  LDS R207, [R2+UR12+0x1380] ;  /* 0x0013800c02cf7984 */ /* 0x000e620008000800 */
[C---:B---3--:R-:W-:Y:S03]  /*176d0*/  HMMA.1688.F32.TF32 R248, R20.reuse, R212, R16 ;  /* 0x000000d414f8723c */ /* 0x048fe60000081010 */
[----:B------:R-:W3:Y:S04]  /*176e0*/  LDL.LU.64 R16, [R1+0x8a0] ;  /* 0x0008a00001107983 */ /* 0x000ee80000300a00 */
[----:B------:R-:W3:Y:S04]  /*176f0*/  LDL.LU.64 R18, [R1+0x8a8] ;  /* 0x0008a80001127983 */ /* 0x000ee80000300a00 */
[----:B------:R-:W3:Y:S04]  /*17700*/  LDL.LU.64 R48, [R1+0x820] ;  /* 0x0008200001307983 */ /* 0x000ee80000300a00 */
[----:B------:R-:W3:Y:S01]  /*17710*/  LDL.LU.64 R50, [R1+0x828] ;  /* 0x0008280001327983 */ /* 0x000ee20000300a00 */
[C---:B--2---:R-:W-:Y:S03]  /*17720*/  HMMA.1688.F32.TF32 R192, R20.reuse, R216, R24 ;  /* 0x000000d814c0723c */ /* 0x044fe60000081018 */
[----:B------:R-:W-:Y:S04]  /*17730*/  STL.64 [R1+0x17c0], R250 ;  /* 0x0017c0fa01007387 */ /* 0x000fe80000100a00 */
[----:B------:R-:W-:Y:S04]  /*17740*/  STL.64 [R1+0x17b8], R248 ;  /* 0x0017b8f801007387 */ /* 0x000fe80000100a00 */
[----:B------:R-:W1:Y:S04]  /*17750*/  LDL.LU.64 R24, [R1+0x810] ;  /* 0x0008100001187983 */ /* 0x000e680000300a00 */
[----:B------:R-:W1:Y:S04]  /*17760*/  LDL.LU.64 R26, [R1+0x818] ;  /* 0x00081800011a7983 */ /* 0x000e680000300a00 */
[----:B------:R-:W2:Y:S04]  /*17770*/  LDL.LU.64 R28, [R1+0x800] ;  /* 0x00080000011c7983 */ /* 0x000ea80000300a00 */
[----:B------:R-:W2:Y:S01]  /*17780*/  LDL.LU.64 R30, [R1+0x808] ;  /* 0x00080800011e7983 */ /* 0x000ea20000300a00 */
[C---:B------:R-:W-:Y:S03]  /*17790*/  HMMA.1688.F32.TF32 R184, R20.reuse, R220, R36 ;  /* 0x000000dc14b8723c */ /* 0x040fe60000081024 */
[----:B------:R-:W2:Y:S04]  /*177a0*/  LDL.LU.64 R32, [R1+0x7f0] ;  /* 0x0007f00001207983 */ /* 0x000ea80000300a00 */
[----:B------:R-:W2:Y:S04]  /*177b0*/  LDL.LU.64 R34, [R1+0x7f8] ;  /* 0x0007f80001227983 */ /* 0x000ea80000300a00 */
[----:B------:R-:W-:Y:S04]  /*177c0*/  STL.64 [R1+0x17d0], R194 ;  /* 0x0017d0c201007387 */ /* 0x000fe80000100a00 */
[----:B------:R-:W-:Y:S04]  /*177d0*/  STL.64 [R1+0x17c8], R192 ;  /* 0x0017c8c001007387 */ /* 0x000fe80000100a00 */
[----:B------:R-:W2:Y:S04]  /*177e0*/  LDL.LU.64 R36, [R1+0x7e0] ;  /* 0x0007e00001247983 */ /* 0x000ea80000300a00 */
[----:B------:R-:W2:Y:S04]  /*177f0*/  LDL.LU.64 R38, [R1+0x7e8] ;  /* 0x0007e80001267983 */ /* 0x000ea80000300a00 */
[----:B------:R-:W2:Y:S04]  /*17800*/  LDL.LU.64 R40, [R1+0x7d0] ;  /* 0x0007d00001287983 */ /* 0x000ea80000300a00 */
[----:B------:R-:W2:Y:S01]  /*17810*/  LDL.LU.64 R42, [R1+0x7d8] ;  /* 0x0007d800012a7983 */ /* 0x000ea20000300a00 */
[C---:B------:R-:W-:Y:S03]  /*17820*/  HMMA.1688.F32.TF32 R4, R20.reuse, R224, R56 ;  /* 0x000000e01404723c */ /* 0x040fe60000081038 */
[----:B------:R-:W2:Y:S04]  /*17830*/  LDL.LU.64 R44, [R1+0x7c0] ;  /* 0x0007c000012c7983 */ /* 0x000ea80000300a00 */
[----:B------:R-:W2:Y:S01]  /*17840*/  LDL.LU.64 R46, [R1+0x7c8] ;  /* 0x0007c800012e7983 */ /* 0x000ea20000300a00 */
[C---:B----4-:R-:W-:Y:S08]  /*17850*/  HMMA.1688.F32.TF32 R8, R20.reuse, R228, R8 ;  /* 0x000000e41408723c */ /* 0x050ff00000081008 */
[C---:B------:R-:W-:Y:S01]  /*17860*/  HMMA.1688.F32.TF32 R12, R20.reuse, R232, R12 ;  /* 0x000000e8140c723c */ /* 0x040fe2000008100c */
[----:B------:R-:W-:Y:S04]  /*17870*/  STL.64 [R1+0x17e0], R186 ;  /* 0x0017e0ba01007387 */ /* 0x000fe80000100a00 */
[----:B------:R-:W-:Y:S04]  /*17880*/  STL.64 [R1+0x17d8], R184 ;  /* 0x0017d8b801007387 */ /* 0x000fe80000100a00 */
[----:B------:R-:W-:Y:S04]  /*17890*/  STL.64 [R1+0x17f0], R6 ;  /* 0x0017f00601007387 */ /* 0x000fe80000100a00 */
[----:B------:R4:W-:Y:S04]  /*178a0*/  STL.64 [R1+0x17e8], R4 ;  /* 0x0017e80401007387 */ /* 0x0009e80000100a00 */
[----:B------:R-:W-:Y:S04]  /*178b0*/  STL.64 [R1+0x1800], R10 ;  /* 0x0018000a01007387 */ /* 0x000fe80000100a00 */
[----:B------:R-:W-:Y:S04]  /*178c0*/  STL.64 [R1+0x17f8], R8 ;  /* 0x0017f80801007387 */ /* 0x000fe80000100a00 */
[----:B------:R-:W-:Y:S04]  /*178d0*/  STL.64 [R1+0x1810], R14 ;  /* 0x0018100e01007387 */ /* 0x000fe80000100a00 */
[----:B------:R-:W-:Y:S01]  /*178e0*/  STL.64 [R1+0x1808], R12 ;  /* 0x0018080c01007387 */ /* 0x000fe20000100a00 */
[C---:B---3--:R-:W-:Y:S08]  /*178f0*/  HMMA.1688.F32.TF32 R16, R20.reuse, R236, R16 ;  /* 0x000000ec1410723c */ /* 0x048ff00000081010 */
[----:B------:R-:W-:Y:S08]  /*17900*/  HMMA.1688.F32.TF32 R20, R20, R240, R48 ;  /* 0x000000f01414723c */ /* 0x000ff00000081030 */
[C---:B-1----:R-:W-:Y:S08]  /*17910*/  HMMA.1688.F32.TF32 R24, R52.reuse, R212, R24 ;  /* 0x000000d43418723c */ /* 0x042ff00000081018 */
[C---:B--2---:R-:W-:Y:S08]  /*17920*/  HMMA.1688.F32.TF32 R28, R52.reuse, R216, R28 ;  /* 0x000000d8341c723c */ /* 0x044ff0000008101c */
[C---:B------:R-:W-:Y:S01]  /*17930*/  HMMA.1688.F32.TF32 R32, R52.reuse, R220, R32 ;  /* 0x000000dc3420723c */ /* 0x040fe20000081020 */
[----:B------:R-:W-:Y:S04]  /*17940*/  STL.64 [R1+0x1820], R18 ;  /* 0x0018201201007387 */ /* 0x000fe80000100a00 */
[----:B------:R-:W-:Y:S03]  /*17950*/  STL.64 [R1+0x1818], R16 ;  /* 0x0018181001007387 */ /* 0x000fe60000100a00 */
[C---:B------:R-:W-:Y:S08]  /*17960*/  HMMA.1688.F32.TF32 R36, R52.reuse, R224, R36 ;  /* 0x000000e03424723c */ /* 0x040ff00000081024 */
[C---:B------:R-:W-:Y:S01]  /*17970*/  HMMA.1688.F32.TF32 R40, R52.reuse, R228, R40 ;  /* 0x000000e43428723c */ /* 0x040fe20000081028 */
        /* <DEDUP_REMOVED lines=12> */
[----:B------:R-:W2:Y:S04]  /*17a40*/  LDL.LU.64 R48, [R1+0x7b0] ;  /* 0x0007b00001307983 */ /* 0x000ea80000300a00 */
[----:B------:R-:W2:Y:S04]  /*17a50*/  LDL.LU.64 R50, [R1+0x7b8] ;  /* 0x0007b80001327983 */ /* 0x000ea80000300a00 */
[----:B------:R-:W3:Y:S04]  /*17a60*/  LDL.LU.64 R56, [R1+0x720] ;  /* 0x0007200001387983 */ /* 0x000ee80000300a00 */
[----:B------:R-:W3:Y:S04]  /*17a70*/  LDL.LU.64 R58, [R1+0x728] ;  /* 0x00072800013a7983 */ /* 0x000ee80000300a00 */
[----:B----4-:R-:W4:Y:S04]  /*17a80*/  LDL.LU.64 R4, [R1+0x710] ;  /* 0x0007100001047983 */ /* 0x010f280000300a00 */
[----:B------:R-:W4:Y:S04]  /*17a90*/  LDL.LU.64 R6, [R1+0x718] ;  /* 0x0007180001067983 */ /* 0x000f280000300a00 */
        /* <DEDUP_REMOVED lines=10> */
[----:B-1----:R-:W4:Y:S04]  /*17b40*/  LDL.LU.64 R40, [R1+0x5c0] ;  /* 0x0005c00001287983 */ /* 0x002f280000300a00 */
        /* <DEDUP_REMOVED lines=16> */
[----:B------:R-:W4:Y:S01]  /*17c50*/  LDL.LU.64 R10, [R1+0x2b8] ;  /* 0x0002b800010a7983 */ /* 0x000f220000300a00 */
[----:B------:R-:W-:-:S15]  /*17c60*/  HMMA.1688.F32.TF32 R44, R52, R232, R44 ;  /* 0x000000e8342c723c */ /* 0x000fde000008102c */
[----:B------:R-:W-:-:S04]  /*17c70*/  NOP ;  /* 0x0000000000007918 */ /* 0x000fc80000000000 */
[----:B------:R-:W-:Y:S04]  /*17c80*/  STL.64 [R1+0x1890], R46 ;  /* 0x0018902e01007387 */ /* 0x000fe80000100a00 */
[----:B------:R1:W-:Y:S01]  /*17c90*/  STL.64 [R1+0x1888], R44 ;  /* 0x0018882c01007387 */ /* 0x0003e20000100a00 */
[C---:B--2---:R-:W-:Y:S08]  /*17ca0*/  HMMA.1688.F32.TF32 R48, R52.reuse, R236, R48 ;  /* 0x000000ec3430723c */ /* 0x044ff00000081030 */
[----:B---3--:R-:W-:Y:S08]  /*17cb0*/  HMMA.1688.F32.TF32 R52, R52, R240, R56 ;  /* 0x000000f03434723c */ /* 0x008ff00000081038 */
[C---:B----4-:R-:W-:Y:S08]  /*17cc0*/  HMMA.1688.F32.TF32 R56, R84.reuse, R212, R4 ;  /* 0x000000d45438723c */ /* 0x050ff00000081004 */
[C---:B------:R-:W-:Y:S08]  /*17cd0*/  HMMA.1688.F32.TF32 R60, R84.reuse, R216, R60 ;  /* 0x000000d8543c723c */ /* 0x040ff0000008103c */
[----:B------:R-:W-:Y:S01]  /*17ce0*/  HMMA.1688.F32.TF32 R64, R84, R220, R64 ;  /* 0x000000dc5440723c */ /* 0x000fe20000081040 */
[----:B------:R-:W-:Y:S04]  /*17cf0*/  STL.64 [R1+0x18a0], R50 ;  /* 0x0018a03201007387 */ /* 0x000fe80000100a00 */
[----:B------:R-:W-:Y:S04]  /*17d00*/  STL.64 [R1+0x1898], R48 ;  /* 0x0018983001007387 */ /* 0x000fe80000100a00 */
[----:B------:R-:W-:Y:S04]  /*17d10*/  STL.64 [R1+0x18b0], R54 ;  /* 0x0018b03601007387 */ /* 0x000fe80000100a00 */
[----:B------:R-:W-:Y:S04]  /*17d20*/  STL.64 [R1+0x18a8], R52 ;  /* 0x0018a83401007387 */ /* 0x000fe80000100a00 */
[----:B------:R-:W2:Y:S04]  /*17d30*/  LDL.LU.64 R4, [R1+0x2a0] ;  /* 0x0002a00001047983 */ /* 0x000ea80000300a00 */
[----:B------:R-:W2:Y:S04]  /*17d40*/  LDL.LU.64 R6, [R1+0x2a8] ;  /* 0x0002a80001067983 */ /* 0x000ea80000300a00 */
[----:B------:R-:W-:Y:S04]  /*17d50*/  STL.64 [R1+0x18c0], R58 ;  /* 0x0018c03a01007387 */ /* 0x000fe80000100a00 */
[----:B------:R-:W-:Y:S04]  /*17d60*/  STL.64 [R1+0x18b8], R56 ;  /* 0x0018b83801007387 */ /* 0x000fe80000100a00 */
[----:B------:R-:W-:Y:S04]  /*17d70*/  STL.64 [R1+0x18d0], R62 ;  /* 0x0018d03e01007387 */ /* 0x000fe80000100a00 */
[----:B------:R-:W-:Y:S04]  /*17d80*/  STL.64 [R1+0x18c8], R60 ;  /* 0x0018c83c01007387 */ /* 0x000fe80000100a00 */
[----:B------:R-:W-:Y:S04]  /*17d90*/  STL.64 [R1+0x18e0], R66 ;  /* 0x0018e04201007387 */ /* 0x000fe80000100a00 */
[----:B------:R-:W-:Y:S01]  /*17da0*/  STL.64 [R1+0x18d8], R64 ;  /* 0x0018d84001007387 */ /* 0x000fe20000100a00 */
[C---:B------:R-:W-:Y:S03]  /*17db0*/  HMMA.1688.F32.TF32 R92, R116.reuse, R216, R28 ;  /* 0x000000d8745c723c */ /* 0x040fe6000008101c */
[----:B------:R-:W3:Y:S04]  /*17dc0*/  LDL.LU.64 R28, [R1+0x890] ;  /* 0x00089000011c7983 */ /* 0x000ee80000300a00 */
[----:B------:R-:W3:Y:S01]  /*17dd0*/  LDL.LU.64 R30, [R1+0x898] ;  /* 0x00089800011e7983 */ /* 0x000ee20000300a00 */
[C---:B------:R-:W-:Y:S03]  /*17de0*/  HMMA.1688.F32.TF32 R96, R116.reuse, R220, R24 ;  /* 0x000000dc7460723c */ /* 0x040fe60000081018 */
[----:B------:R-:W4:Y:S04]  /*17df0*/  LDL.LU.64 R24, [R1+0x880] ;  /* 0x0008800001187983 */ /* 0x000f280000300a00 */
[----:B------:R-:W4:Y:S01]  /*17e00*/  LDL.LU.64 R26, [R1+0x888] ;  /* 0x00088800011a7983 */ /* 0x000f220000300a00 */
        /* <DEDUP_REMOVED lines=12> */
[----:B------:R-:W-:Y:S08]  /*17ed0*/  HMMA.1688.F32.TF32 R88, R116, R212, R32 ;  /* 0x000000d47458723c */ /* 0x000ff00000081020 */
[C---:B------:R-:W-:Y:S08]  /*17ee0*/  HMMA.1688.F32.TF32 R80, R84.reuse, R236, R40 ;  /* 0x000000ec5450723c */ /* 0x040ff00000081028 */
[C---:B------:R-:W-:Y:S08]  /*17ef0*/  HMMA.1688.F32.TF32 R68, R84.reuse, R224, R68 ;  /* 0x000000e05444723c */ /* 0x040ff00000081044 */
[C---:B------:R-:W-:Y:S08]  /*17f00*/  HMMA.1688.F32.TF32 R72, R84.reuse, R228, R72 ;  /* 0x000000e45448723c */ /* 0x040ff00000081048 */
[C---:B------:R-:W-:Y:S08]  /*17f10*/  HMMA.1688.F32.TF32 R76, R84.reuse, R232, R76 ;  /* 0x000000e8544c723c */ /* 0x040ff0000008104c */
[-C--:B------:R-:W-:Y:S08]  /*17f20*/  HMMA.1688.F32.TF32 R84, R84, R240.reuse, R36 ;  /* 0x000000f05454723c */ /* 0x080ff00000081024 */
[----:B--2---:R-:W-:Y:S01]  /*17f30*/  HMMA.1688.F32.TF32 R116, R116, R240, R4 ;  /* 0x000000f07474723c */ /* 0x004fe20000081004 */
[----:B------:R-:W2:Y:S04]  /*17f40*/  LDL.LU.64 R4, [R1+0x830] ;  /* 0x0008300001047983 */ /* 0x000ea80000300a00 */
[----:B------:R-:W2:Y:S04]  /*17f50*/  LDL.LU.64 R6, [R1+0x838] ;  /* 0x0008380001067983 */ /* 0x000ea80000300a00 */
[----:B-1----:R-:W2:Y:S04]  /*17f60*/  LDL.LU.64 R44, [R1+0x7a0] ;  /* 0x0007a000012c7983 */ /* 0x002ea80000300a00 */
[----:B------:R-:W2:Y:S04]  /*17f70*/  LDL.LU.64 R46, [R1+0x7a8] ;  /* 0x0007a800012e7983 */ /* 0x000ea80000300a00 */
[----:B------:R-:W2:Y:S04]  /*17f80*/  LDL.LU.64 R40, [R1+0x790] ;  /* 0x0007900001287983 */ /* 0x000ea80000300a00 */
[----:B------:R-:W2:Y:S04]  /*17f90*/  LDL.LU.64 R42, [R1+0x798] ;  /* 0x00079800012a7983 */ /* 0x000ea80000300a00 */
[----:B------:R-:W2:Y:S04]  /*17fa0*/  LDL.LU.64 R36, [R1+0x780] ;  /* 0x0007800001247983 */ /* 0x000ea80000300a00 */
[----:B------:R-:W2:Y:S01]  /*17fb0*/  LDL.LU.64 R38, [R1+0x788] ;  /* 0x0007880001267983 */ /* 0x000ea20000300a00 */
[C---:B---3--:R-:W-:Y:S08]  /*17fc0*/  HMMA.1688.F32.TF32 R196, R144.reuse, R212, R28 ;  /* 0x000000d490c4723c */ /* 0x048ff0000008101c */
[C---:B----4-:R-:W-:Y:S08]  /*17fd0*/  HMMA.1688.F32.TF32 R120, R144.reuse, R216, R24 ;  /* 0x000000d89078723c */ /* 0x050ff00000081018 */
[C---:B------:R-:W-:Y:S01]  /*17fe0*/  HMMA.1688.F32.TF32 R132, R144.reuse, R228, R12 ;  /* 0x000000e49084723c */ /* 0x040fe2000008100c */
[----:B------:R-:W3:Y:S04]  /*17ff0*/  LDL.LU.64 R12, [R1+0x770] ;  /* 0x00077000010c7983 */ /* 0x000ee80000300a00 */
[----:B------:R-:W3:Y:S04]  /*18000*/  LDL.LU.64 R14, [R1+0x778] ;  /* 0x00077800010e7983 */ /* 0x000ee80000300a00 */
[----:B------:R-:W4:Y:S04]  /*18010*/  LDL.LU.64 R32, [R1+0x760] ;  /* 0x0007600001207983 */ /* 0x000f280000300a00 */
[----:B------:R-:W4:Y:S01]  /*18020*/  LDL.LU.64 R34, [R1+0x768] ;  /* 0x0007680001227983 */ /* 0x000f220000300a00 */
[C---:B------:R-:W-:Y:S03]  /*18030*/  HMMA.1688.F32.TF32 R136, R144.reuse, R232, R8 ;  /* 0x000000e89088723c */ /* 0x040fe60000081008 */
[----:B------:R-:W4:Y:S04]  /*18040*/  LDL.LU.64 R28, [R1+0x750] ;  /* 0x00075000011c7983 */ /* 0x000f280000300a00 */
[----:B------:R-:W4:Y:S04]  /*18050*/  LDL.LU.64 R30, [R1+0x758] ;  /* 0x00075800011e7983 */ /* 0x000f280000300a00 */
[----:B------:R-:W4:Y:S04]  /*18060*/  LDL.LU.64 R24, [R1+0x740] ;  /* 0x0007400001187983 */ /* 0x000f280000300a00 */
[----:B------:R-:W4:Y:S04]  /*18070*/  LDL.LU.64 R26, [R1+0x748] ;  /* 0x00074800011a7983 */ /* 0x000f280000300a00 */
        /* <DEDUP_REMOVED lines=8> */
[C---:B--2---:R-:W-:Y:S03]  /*18100*/  HMMA.1688.F32.TF32 R140, R144.reuse, R236, R4 ;  /* 0x000000ec908c723c */ /* 0x044fe60000081004 */
[----:B------:R-:W2:Y:S04]  /*18110*/  LDL.LU.64 R4, [R1+0x590] ;  /* 0x0005900001047983 */ /* 0x000ea80000300a00 */
[----:B------:R-:W2:Y:S01]  /*18120*/  LDL.LU.64 R6, [R1+0x598] ;  /* 0x0005980001067983 */ /* 0x000ea20000300a00 */
[----:B------:R-:W-:Y:S08]  /*18130*/  HMMA.1688.F32.TF32 R144, R144, R240, R44 ;  /* 0x000000f09090723c */ /* 0x000ff0000008102c */
[C---:B------:R-:W-:Y:S08]  /*18140*/  HMMA.1688.F32.TF32 R148, R176.reuse, R212, R40 ;  /* 0x000000d4b094723c */ /* 0x040ff00000081028 */
[C---:B------:R-:W-:Y:S03]  /*18150*/  HMMA.1688.F32.TF32 R152, R176.reuse, R216, R36 ;  /* 0x000000d8b098723c */ /* 0x040fe60000081024 */
        /* <DEDUP_REMOVED lines=8> */
[----:B------:R-:W-:Y:S01]  /*181e0*/  STL [R1+0x1798], R152 ;  /* 0x0017989801007387 */ /* 0x000fe20000100800 */
[C---:B---3--:R-:W-:Y:S08]  /*181f0*/  HMMA.1688.F32.TF32 R156, R176.reuse, R220, R12 ;  /* 0x000000dcb09c723c */ /* 0x048ff0000008100c */
[C---:B----4-:R-:W-:Y:S01]  /*18200*/  HMMA.1688.F32.TF32 R160, R176.reuse, R224, R32 ;  /* 0x000000e0b0a0723c */ /* 0x050fe20000081020 */
[----:B------:R-:W-:Y:S04]  /*18210*/  STL [R1+0x1794], R153 ;  /* 0x0017949901007387 */ /* 0x000fe80000100800 */
[----:B------:R1:W-:Y:S04]  /*18220*/  STL [R1+0x1770], R154 ;  /* 0x0017709a01007387 */ /* 0x0003e80000100800 */
[----:B------:R-:W-:Y:S04]  /*18230*/  STL [R1+0x176c], R155 ;  /* 0x00176c9b01007387 */ /* 0x000fe80000100800 */
[----:B------:R-:W3:Y:S04]  /*18240*/  LDL.LU.64 R12, [R1+0x580] ;  /* 0x00058000010c7983 */ /* 0x000ee80000300a00 */
[----:B------:R-:W3:Y:S04]  /*18250*/  LDL.LU.64 R14, [R1+0x588] ;  /* 0x00058800010e7983 */ /* 0x000ee80000300a00 */
[----:B------:R-:W-:Y:S04]  /*18260*/  STL [R1+0x17a0], R157 ;  /* 0x0017a09d01007387 */ /* 0x000fe80000100800 */
[----:B------:R-:W-:Y:S01]  /*18270*/  STL [R1+0x179c], R158 ;  /* 0x00179c9e01007387 */ /* 0x000fe20000100800 */
[C---:B------:R-:W-:Y:S03]  /*18280*/  HMMA.1688.F32.TF32 R172, R176.reuse, R236, R8 ;  /* 0x000000ecb0ac723c */ /* 0x040fe60000081008 */
[----:B------:R4:W-:Y:S04]  /*18290*/  STL [R1+0x1768], R159 ;  /* 0x0017689f01007387 */ /* 0x0009e80000100800 */
[----:B------:R1:W-:Y:S04]  /*182a0*/  STL [R1+0x1764], R163 ;  /* 0x001764a301007387 */ /* 0x0003e80000100800 */
[----:B------:R-:W3:Y:S04]  /*182b0*/  LDL.LU.64 R8, [R1+0x570] ;  /* 0x0005700001087983 */ /* 0x000ee80000300a00 */
[----:B------:R-:W3:Y:S01]  /*182c0*/  LDL.LU.64 R10, [R1+0x578] ;  /* 0x00057800010a7983 */ /* 0x000ee20000300a00 */
[C---:B------:R-:W-:Y:S08]  /*182d0*/  HMMA.1688.F32.TF32 R164, R176.reuse, R228, R28 ;  /* 0x000000e4b0a4723c */ /* 0x040ff0000008101c */
[C---:B------:R-:W-:Y:S08]  /*182e0*/  HMMA.1688.F32.TF32 R168, R176.reuse, R232, R24 ;  /* 0x000000e8b0a8723c */ /* 0x040ff00000081018 */
[----:B------:R-:W-:Y:S08]  /*182f0*/  HMMA.1688.F32.TF32 R176, R176, R240, R20 ;  /* 0x000000f0b0b0723c */ /* 0x000ff00000081014 */
[C---:B------:R-:W-:Y:S08]  /*18300*/  HMMA.1688.F32.TF32 R180, R200.reuse, R212, R16 ;  /* 0x000000d4c8b4723c */ /* 0x040ff00000081010 */
[----:B--2---:R-:W-:-:S15]  /*18310*/  HMMA.1688.F32.TF32 R4, R200, R216, R4 ;  /* 0x000000d8c804723c */ /* 0x004fde0000081004 */
[----:B------:R-:W-:-:S04]  /*18320*/  NOP ;  /* 0x0000000000007918 */ /* 0x000fc80000000000 */
[----:B-1----:R-:W-:Y:S01]  /*18330*/  IMAD.MOV.U32 R154, RZ, RZ, R4 ;  /* 0x000000ffff9a7224 */ /* 0x002fe200078e0004 */
[----:B----4-:R-:W-:Y:S01]  /*18340*/  MOV R159, R6 ;  /* 0x00000006009f7202 */ /* 0x010fe20000000f00 */
[----:B------:R-:W-:Y:S02]  /*18350*/  IMAD.MOV.U32 R155, RZ, RZ, R5 ;  /* 0x000000ffff9b7224 */ /* 0x000fe400078e0005 */
[----:B------:R-:W-:Y:S01]  /*18360*/  IMAD.MOV.U32 R163, RZ, RZ, R7 ;  /* 0x000000ffffa37224 */ /* 0x000fe200078e0007 */
[----:B------:R-:W2:Y:S04]  /*18370*/  LDL.LU.64 R4, [R1+0x560] ;  /* 0x0005600001047983 */ /* 0x000ea80000300a00 */
[----:B------:R-:W2:Y:S04]  /*18380*/  LDL.LU.64 R6, [R1+0x568] ;  /* 0x0005680001067983 */ /* 0x000ea80000300a00 */
        /* <DEDUP_REMOVED lines=15> */
[C---:B---3--:R-:W-:Y:S03]  /*18480*/  HMMA.1688.F32.TF32 R12, R200.reuse, R220, R12 ;  /* 0x000000dcc80c723c */ /* 0x048fe6000008100c */
[----:B------:R-:W3:Y:S05]  /*18490*/  LDL.LU.64 R18, [R1+0x338] ;  /* 0x0003380001127983 */ /* 0x000eea0000300a00 */
[----:B------:R-:W-:Y:S11]  /*184a0*/  HMMA.1688.F32.TF32 R8, R200, R224, R8 ;  /* 0x000000e0c808723c */ /* 0x000ff60000081008 */
[----:B------:R-:W-:Y:S01]  /*184b0*/  IMAD.MOV.U32 R145, RZ, RZ, R12 ;  /* 0x000000ffff917224 */ /* 0x000fe200078e000c */
[----:B------:R-:W-:Y:S01]  /*184c0*/  MOV R146, R13 ;  /* 0x0000000d00927202 */ /* 0x000fe20000000f00 */
[----:B------:R-:W-:Y:S01]  /*184d0*/  IMAD.MOV.U32 R147, RZ, RZ, R14 ;  /* 0x000000ffff937224 */ /* 0x000fe200078e000e */
[----:B------:R-:W3:Y:S01]  /*184e0*/  LDL.LU.64 R12, [R1+0x310] ;  /* 0x00031000010c7983 */ /* 0x000ee20000300a00 */
[----:B------:R-:W-:-:S03]  /*184f0*/  IMAD.MOV.U32 R151, RZ, RZ, R15 ;  /* 0x000000ffff977224 */ /* 0x000fc600078e000f */
[----:B------:R-:W3:Y:S01]  /*18500*/  LDL.LU.64 R14, [R1+0x318] ;  /* 0x00031800010e7983 */ /* 0x000ee20000300a00 */
[----:B------:R-:W-:Y:S01]  /*18510*/  MOV R148, R8 ;  /* 0x0000000800947202 */ /* 0x000fe20000000f00 */
[----:B------:R-:W-:Y:S01]  /*18520*/  IMAD.MOV.U32 R149, RZ, RZ, R9 ;  /* 0x000000ffff957224 */ /* 0x000fe200078e0009 */
[----:B------:R-:W-:Y:S01]  /*18530*/  MOV R144, R11 ;  /* 0x0000000b00907202 */ /* 0x000fe20000000f00 */
[----:B------:R-:W-:Y:S01]  /*18540*/  IMAD.MOV.U32 R150, RZ, RZ, R10 ;  /* 0x000000ffff967224 */ /* 0x000fe200078e000a */
[----:B------:R-:W3:Y:S04]  /*18550*/  LDL.LU.64 R8, [R1+0x2f0] ;  /* 0x0002f00001087983 */ /* 0x000ee80000300a00 */
[----:B------:R-:W3:Y:S01]  /*18560*/  LDL.LU.64 R10, [R1+0x2f8] ;  /* 0x0002f800010a7983 */ /* 0x000ee20000300a00 */
[----:B------:R-:W-:Y:S01]  /*18570*/  MOV R249, R218 ;  /* 0x000000da00f97202 */ /* 0x000fe20000000f00 */
[----:B------:R-:W-:-:S02]  /*18580*/  IMAD.MOV.U32 R250, RZ, RZ, R214 ;  /* 0x000000fffffa7224 */ /* 0x000fc400078e00d6 */
[----:B------:R-:W-:Y:S01]  /*18590*/  IMAD.MOV.U32 R251, RZ, RZ, R215 ;  /* 0x000000fffffb7224 */ /* 0x000fe200078e00d7 */
[C---:B--2---:R-:W-:Y:S08]  /*185a0*/  HMMA.1688.F32.TF32 R4, R200.reuse, R228, R4 ;  /* 0x000000e4c804723c */ /* 0x044ff00000081004 */
[C---:B----4-:R-:W-:Y:S08]  /*185b0*/  HMMA.1688.F32.TF32 R44, R200.reuse, R232, R44 ;  /* 0x000000e8c82c723c */ /* 0x050ff0000008102c */
[C---:B------:R-:W-:Y:S08]  /*185c0*/  HMMA.1688.F32.TF32 R40, R200.reuse, R236, R40 ;  /* 0x000000ecc828723c */ /* 0x040ff00000081028 */
[----:B------:R-:W-:Y:S08]  /*185d0*/  HMMA.1688.F32.TF32 R36, R200, R240, R36 ;  /* 0x000000f0c824723c */ /* 0x000ff00000081024 */
[C---:B------:R-:W-:Y:S08]  /*185e0*/  HMMA.1688.F32.TF32 R32, R204.reuse, R212, R32 ;  /* 0x000000d4cc20723c */ /* 0x040ff00000081020 */
[----:B------:R-:W-:Y:S01]  /*185f0*/  HMMA.1688.F32.TF32 R28, R204, R216, R28 ;  /* 0x000000d8cc1c723c */ /* 0x000fe2000008101c */
[----:B------:R-:W-:-:S07]  /*18600*/  IMAD.MOV.U32 R157, RZ, RZ, R4 ;  /* 0x000000ffff9d7224 */ /* 0x000fce00078e0004 */
[C---:B------:R-:W-:Y:S01]  /*18610*/  HMMA.1688.F32.TF32 R24, R204.reuse, R220, R24 ;  /* 0x000000dccc18723c */ /* 0x040fe20000081018 */
[----:B------:R-:W-:Y:S01]  /*18620*/  IMAD.MOV.U32 R158, RZ, RZ, R5 ;  /* 0x000000ffff9e7224 */ /* 0x000fe200078e0005 */
[----:B------:R-:W-:Y:S01]  /*18630*/  MOV R152, R6 ;  /* 0x0000000600987202 */ /* 0x000fe20000000f00 */
[----:B------:R-:W-:Y:S01]  /*18640*/  IMAD.MOV.U32 R153, RZ, RZ, R7 ;  /* 0x000000ffff997224 */ /* 0x000fe200078e0007 */
[----:B------:R-:W2:Y:S04]  /*18650*/  LDL.LU.64 R4, [R1+0x290] ;  /* 0x0002900001047983 */ /* 0x000ea80000300a00 */
[C---:B------:R-:W-:Y:S01]  /*18660*/  HMMA.1688.F32.TF32 R20, R204.reuse, R224, R20 ;  /* 0x000000e0cc14723c */ /* 0x040fe20000081014 */
[----:B------:R-:W2:Y:S07]  /*18670*/  LDL.LU.64 R6, [R1+0x298] ;  /* 0x0002980001067983 */ /* 0x000eae0000300a00 */
[C---:B---3--:R-:W-:Y:S01]  /*18680*/  HMMA.1688.F32.TF32 R16, R204.reuse, R228, R16 ;  /* 0x000000e4cc10723c */ /* 0x048fe20000081010 */
[----:B------:R-:W-:Y:S04]  /*18690*/  STL.64 [R1+0x4b0], R44 ;  /* 0x0004b02c01007387 */ /* 0x000fe80000100a00 */
[----:B------:R-:W-:Y:S04]  /*186a0*/  STL.64 [R1+0x4b8], R46 ;  /* 0x0004b82e01007387 */ /* 0x000fe80000100a00 */
[----:B------:R-:W-:Y:S04]  /*186b0*/  STL.64 [R1+0x500], R40 ;  /* 0x0005002801007387 */ /* 0x000fe80000100a00 */
[----:B------:R-:W-:Y:S04]  /*186c0*/  STL.64 [R1+0x508], R42 ;  /* 0x0005082a01007387 */ /* 0x000fe80000100a00 */
[----:B------:R-:W-:Y:S04]  /*186d0*/  STL.64 [R1+0x4f0], R36 ;  /* 0x0004f02401007387 */ /* 0x000fe80000100a00 */
[----:B------:R-:W-:Y:S01]  /*186e0*/  STL.64 [R1+0x4f8], R38 ;  /* 0x0004f82601007387 */ /* 0x000fe20000100a00 */
[C---:B------:R-:W-:Y:S03]  /*186f0*/  HMMA.1688.F32.TF32 R12, R204.reuse, R232, R12 ;  /* 0x000000e8cc0c723c */ /* 0x040fe6000008100c */
[----:B------:R-:W-:Y:S04]  /*18700*/  STL.64 [R1+0x4e0], R32 ;  /* 0x0004e02001007387 */ /* 0x000fe80000100a00 */
[----:B------:R-:W-:Y:S04]  /*18710*/  STL.64 [R1+0x4e8], R34 ;  /* 0x0004e82201007387 */ /* 0x000fe80000100a00 */
[----:B------:R-:W-:Y:S01]  /*18720*/  STL.64 [R1+0x4d0], R28 ;  /* 0x0004d01c01007387 */ /* 0x000fe20000100a00 */
[----:B------:R-:W-:Y:S03]  /*18730*/  HMMA.1688.F32.TF32 R8, R204, R236, R8 ;  /* 0x000000eccc08723c */ /* 0x000fe60000081008 */
[----:B------:R-:W-:Y:S04]  /*18740*/  STL.64 [R1+0x4d8], R30 ;  /* 0x0004d81e01007387 */ /* 0x000fe80000100a00 */
[----:B------:R-:W-:Y:S04]  /*18750*/  STL.64 [R1+0x4c0], R24 ;  /* 0x0004c01801007387 */ /* 0x000fe80000100a00 */
[----:B------:R-:W-:Y:S04]  /*18760*/  STL.64 [R1+0x4c8], R26 ;  /* 0x0004c81a01007387 */ /* 0x000fe80000100a00 */
[----:B------:R-:W-:Y:S04]  /*18770*/  STL.64 [R1+0x3e0], R20 ;  /* 0x0003e01401007387 */ /* 0x000fe80000100a00 */
[----:B------:R1:W-:Y:S04]  /*18780*/  STL.64 [R1+0x3e8], R22 ;  /* 0x0003e81601007387 */ /* 0x0003e80000100a00 */
[----:B------:R-:W-:Y:S04]  /*18790*/  STL.64 [R1+0x3a0], R16 ;  /* 0x0003a01001007387 */ /* 0x000fe80000100a00 */
[----:B------:R-:W-:Y:S04]  /*187a0*/  STL.64 [R1+0x3a8], R18 ;  /* 0x0003a81201007387 */ /* 0x000fe80000100a00 */
[----:B------:R-:W3:Y:S04]  /*187b0*/  LDL.LU R188, [R1+0x490] ;  /* 0x0004900001bc7983 */ /* 0x000ee80000300800 */
[----:B------:R-:W-:Y:S04]  /*187c0*/  STL.64 [R1+0x380], R12 ;  /* 0x0003800c01007387 */ /* 0x000fe80000100a00 */
[----:B------:R-:W-:Y:S04]  /*187d0*/  STL.64 [R1+0x388], R14 ;  /* 0x0003880e01007387 */ /* 0x000fe80000100a00 */
[----:B------:R-:W-:Y:S04]  /*187e0*/  STL.64 [R1+0x360], R8 ;  /* 0x0003600801007387 */ /* 0x000fe80000100a00 */
[----:B------:R-:W-:Y:S04]  /*187f0*/  STL.64 [R1+0x368], R10 ;  /* 0x0003680a01007387 */ /* 0x000fe80000100a00 */
[----:B------:R-:W3:Y:S04]  /*18800*/  LDL.LU R189, [R1+0x494] ;  /* 0x0004940001bd7983 */ /* 0x000ee80000300800 */
[----:B------:R-:W3:Y:S04]  /*18810*/  LDL.LU R190, [R1+0x498] ;  /* 0x0004980001be7983 */ /* 0x000ee80000300800 */
[----:B------:R-:W3:Y:S04]  /*18820*/  LDL.LU R191, [R1+0x49c] ;  /* 0x00049c0001bf7983 */ /* 0x000ee80000300800 */
[----:B------:R-:W4:Y:S04]  /*18830*/  LDL.LU R192, [R1+0x480] ;  /* 0x0004800001c07983 */ /* 0x000f280000300800 */
[----:B------:R-:W4:Y:S04]  /*18840*/  LDL.LU R193, [R1+0x484] ;  /* 0x0004840001c17983 */ /* 0x000f280000300800 */
[----:B------:R-:W4:Y:S04]  /*18850*/  LDL.LU R194, [R1+0x488] ;  /* 0x0004880001c27983 */ /* 0x000f280000300800 */
[----:B------:R-:W4:Y:S04]  /*18860*/  LDL.LU R195, [R1+0x48c] ;  /* 0x00048c0001c37983 */ /* 0x000f280000300800 */
[----:B------:R-:W3:Y:S04]  /*18870*/  LDL.LU R248, [R1+0x470] ;  /* 0x0004700001f87983 */ /* 0x000ee80000300800 */
[----:B------:R-:W4:Y:S04]  /*18880*/  LDL.LU R218, [R1+0x1924] ;  /* 0x0019240001da7983 */ /* 0x000f280000300800 */
[----:B------:R-:W3:Y:S04]  /*18890*/  LDL.LU R214, [R1+0x1920] ;  /* 0x0019200001d67983 */ /* 0x000ee80000300800 */
[----:B------:R-:W3:Y:S01]  /*188a0*/  LDL.LU R215, [R1+0x191c] ;  /* 0x00191c0001d77983 */ /* 0x000ee20000300800 */
[----:B-1----:R-:W-:-:S03]  /*188b0*/  LOP3.LUT R23, R0, 0x20, RZ, 0x3c, !PT ;  /* 0x0000002000177812 */ /* 0x002fc600078e3cff */
[----:B------:R-:W-:Y:S04]  /*188c0*/  LDS R200, [R0+UR12+0x2000] ;  /* 0x0020000c00c87984 */ /* 0x000fe80008000800 */
[----:B------:R-:W-:Y:S04]  /*188d0*/  LDS R202, [R0+UR12+0x3000] ;  /* 0x0030000c00ca7984 */ /* 0x000fe80008000800 */
[----:B------:R-:W-:Y:S04]  /*188e0*/  LDS R201, [R23+UR12+0x2000] ;  /* 0x0020000c17c97984 */ /* 0x000fe80008000800 */
[----:B------:R-:W3:Y:S01]  /*188f0*/  LDS R203, [R23+UR12+0x3000] ;  /* 0x0030000c17cb7984 */ /* 0x000ee20008000800 */
[----:B------:R-:W-:-:S03]  /*18900*/  IMAD.MOV.U32 R184, RZ, RZ, R235 ;  /* 0x000000ffffb87224 */ /* 0x000fc600078e00eb */
[----:B------:R-:W-:Y:S04]  /*18910*/  LDS R209, [R23+UR12+0x2100] ;  /* 0x0021000c17d17984 */ /* 0x000fe80008000800 */
[----:B------:R-:W-:Y:S04]  /*18920*/  LDS R211, [R23+UR12+0x3100] ;  /* 0x0031000c17d37984 */ /* 0x000fe80008000800 */
[----:B------:R-:W-:Y:S04]  /*18930*/  LDS R245, [R23+UR12+0x2180] ;  /* 0x0021800c17f57984 */ /* 0x000fe80008000800 */
[----:B------:R-:W-:Y:S01]  /*18940*/  LDS R247, [R23+UR12+0x3180] ;  /* 0x0031800c17f77984 */ /* 0x000fe20008000800 */
[----:B--2---:R-:W-:Y:S03]  /*18950*/  HMMA.1688.F32.TF32 R4, R204, R240, R4 ;  /* 0x000000f0cc04723c */ /* 0x004fe60000081004 */
[----:B------:R-:W-:Y:S04]  /*18960*/  LDS R204, [R0+UR12+0x2080] ;  /* 0x0020800c00cc7984 */ /* 0x000fe80008000800 */
[----:B------:R-:W-:Y:S04]  /*18970*/  LDS R206, [R0+UR12+0x3080] ;  /* 0x0030800c00ce7984 */ /* 0x000fe80008000800 */
[----:B------:R-:W-:Y:S04]  /*18980*/  LDS R205, [R23+UR12+0x2080] ;  /* 0x0020800c17cd7984 */ /* 0x000fe80008000800 */
[----:B------:R-:W1:Y:S04]  /*18990*/  LDS R207, [R23+UR12+0x3080] ;  /* 0x0030800c17cf7984 */ /* 0x000e680008000800 */
[----:B------:R-:W-:Y:S01]  /*189a0*/  IMAD.MOV.U32 R241, RZ, RZ, R4 ;  /* 0x000000fffff17224 */ /* 0x000fe200078e0004 */
[----:B------:R-:W-:Y:S01]  /*189b0*/  MOV R240, R5 ;  /* 0x0000000500f07202 */ /* 0x000fe20000000f00 */
[----:B------:R-:W-:-:S02]  /*189c0*/  IMAD.MOV.U32 R237, RZ, RZ, R6 ;  /* 0x000000ffffed7224 */ /* 0x000fc400078e0006 */
[----:B------:R-:W-:Y:S02]  /*189d0*/  IMAD.MOV.U32 R236, RZ, RZ, R7 ;  /* 0x000000ffffec7224 */ /* 0x000fe400078e0007 */
[----:B---3--:R-:W-:Y:S01]  /*189e0*/  HMMA.1688.F32.TF32 R4, R200, R214, R188 ;  /* 0x000000d6c804723c */ /* 0x008fe200000810bc */
[----:B------:R-:W-:Y:S02]  /*189f0*/  IMAD.MOV.U32 R188, RZ, RZ, R219 ;  /* 0x000000ffffbc7224 */ /* 0x000fe400078e00db */
[----:B------:R-:W4:Y:S01]  /*18a00*/  LDL.LU R219, [R1+0x1918] ;  /* 0x0019180001db7983 */ /* 0x000f220000300800 */
[----:B------:R-:W-:-:S03]  /*18a10*/  IMAD.MOV.U32 R191, RZ, RZ, R222 ;  /* 0x000000ffffbf7224 */ /* 0x000fc600078e00de */
[----:B------:R-:W2:Y:S04]  /*18a20*/  LDL.LU R189, [R1+0x464] ;  /* 0x0004640001bd7983 */ /* 0x000ea80000300800 */
[----:B------:R-:W2:Y:S04]  /*18a30*/  LDL.LU R190, [R1+0x468] ;  /* 0x0004680001be7983 */ /* 0x000ea80000300800 */
[----:B------:R-:W3:Y:S04]  /*18a40*/  LDL.LU R222, [R1+0x1914] ;  /* 0x0019140001de7983 */ /* 0x000ee80000300800 */
[----:B------:R-:W-:Y:S01]  /*18a50*/  MOV R220, R7 ;  /* 0x0000000700dc7202 */ /* 0x000fe20000000f00 */
[----:B------:R-:W-:Y:S01]  /*18a60*/  IMAD.MOV.U32 R224, RZ, RZ, R5 ;  /* 0x000000ffffe07224 */ /* 0x000fe200078e0005 */
[----:B------:R-:W-:Y:S01]  /*18a70*/  MOV R225, R4 ;  /* 0x0000000400e17202 */ /* 0x000fe20000000f00 */
[----:B------:R-:W-:-:S02]  /*18a80*/  IMAD.MOV.U32 R221, RZ, RZ, R6 ;  /* 0x000000ffffdd7224 */ /* 0x000fc400078e0006 */
[----:B------:R-:W-:Y:S04]  /*18a90*/  STL [R1+0x16b8], R220 ;  /* 0x0016b8dc01007387 */ /* 0x000fe80000100800 */
[----:B------:R-:W-:Y:S04]  /*18aa0*/  STL [R1+0x16b4], R224 ;  /* 0x0016b4e001007387 */ /* 0x000fe80000100800 */
[----:B------:R-:W-:Y:S04]  /*18ab0*/  STL [R1+0x16b0], R225 ;  /* 0x0016b0e101007387 */ /* 0x000fe80000100800 */
[----:B------:R-:W-:Y:S01]  /*18ac0*/  STL [R1+0x16ac], R221 ;  /* 0x0016acdd01007387 */ /* 0x000fe20000100800 */
[----:B----4-:R-:W-:Y:S01]  /*18ad0*/  HMMA.1688.F32.TF32 R4, R200, R218, R192 ;  /* 0x000000dac804723c */ /* 0x010fe200000810c0 */
[----:B------:R-:W-:-:S02]  /*18ae0*/  IMAD.MOV.U32 R192, RZ, RZ, R223 ;  /* 0x000000ffffc07224 */ /* 0x000fc400078e00df */
[----:B------:R-:W3:Y:S01]  /*18af0*/  LDL.LU R223, [R1+0x1910] ;  /* 0x0019100001df7983 */ /* 0x000ee20000300800 */
[----:B------:R-:W-:Y:S01]  /*18b00*/  IMAD.MOV.U32 R194, RZ, RZ, R226 ;  /* 0x000000ffffc27224 */ /* 0x000fe200078e00e2 */
[----:B------:R-:W-:Y:S02]  /*18b10*/  MOV R195, R227 ;  /* 0x000000e300c37202 */ /* 0x000fe40000000f00 */
[----:B------:R-:W4:Y:S04]  /*18b20*/  LDL.LU R193, [R1+0x454] ;  /* 0x0004540001c17983 */ /* 0x000f280000300800 */
[----:B------:R-:W2:Y:S04]  /*18b30*/  LDL.LU R226, [R1+0x190c] ;  /* 0x00190c0001e27983 */ /* 0x000ea80000300800 */
[----:B------:R-:W2:Y:S04]  /*18b40*/  LDL.LU R227, [R1+0x1908] ;  /* 0x0019080001e37983 */ /* 0x000ea80000300800 */
[----:B------:R-:W-:Y:S01]  /*18b50*/  MOV R217, R4 ;  /* 0x0000000400d97202 */ /* 0x000fe20000000f00 */
[----:B------:R-:W-:Y:S01]  /*18b60*/  IMAD.MOV.U32 R216, RZ, RZ, R5 ;  /* 0x000000ffffd87224 */ /* 0x000fe200078e0005 */
[----:B------:R-:W-:Y:S01]  /*18b70*/  MOV R212, R7 ;  /* 0x0000000700d47202 */ /* 0x000fe20000000f00 */
[----:B------:R-:W-:-:S04]  /*18b80*/  IMAD.MOV.U32 R213, RZ, RZ, R6 ;  /* 0x000000ffffd57224 */ /* 0x000fc800078e0006 */
[----:B------:R-:W-:Y:S04]  /*18b90*/  STL [R1+0x16c4], R212 ;  /* 0x0016c4d401007387 */ /* 0x000fe80000100800 */
[----:B------:R-:W-:Y:S04]  /*18ba0*/  STL [R1+0x16c0], R213 ;  /* 0x0016c0d501007387 */ /* 0x000fe80000100800 */
[----:B------:R-:W-:Y:S04]  /*18bb0*/  STL [R1+0x16bc], R216 ;  /* 0x0016bcd801007387 */ /* 0x000fe80000100800 */
[----:B------:R1:W-:Y:S01]  /*18bc0*/  STL [R1+0x16a8], R217 ;  /* 0x0016a8d901007387 */ /* 0x0003e20000100800 */
[----:B---3--:R-:W-:Y:S03]  /*18bd0*/  HMMA.1688.F32.TF32 R4, R200, R222, R248 ;  /* 0x000000dec804723c */ /* 0x008fe600000810f8 */
[----:B------:R-:W3:Y:S01]  /*18be0*/  LDL.LU R248, [R1+0x440] ;  /* 0x0004400001f87983 */ /* 0x000ee20000300800 */
[----:B------:R-:W-:-:S03]  /*18bf0*/  IMAD.MOV.U32 R250, RZ, RZ, R230 ;  /* 0x000000fffffa7224 */ /* 0x000fc600078e00e6 */
[----:B------:R-:W3:Y:S04]  /*18c00*/  LDL.LU R249, [R1+0x444] ;  /* 0x0004440001f97983 */ /* 0x000ee80000300800 */
[----:B------:R-:W4:Y:S08]  /*18c10*/  LDL.LU R230, [R1+0x1904] ;  /* 0x0019040001e67983 */ /* 0x000f300000300800 */
[----:B------:R-:W-:Y:S01]  /*18c20*/  IMAD.MOV.U32 R228, RZ, RZ, R7 ;  /* 0x000000ffffe47224 */ /* 0x000fe200078e0007 */
[----:B------:R-:W-:Y:S01]  /*18c30*/  MOV R229, R6 ;  /* 0x0000000600e57202 */ /* 0x000fe20000000f00 */
[----:B------:R-:W-:-:S02]  /*18c40*/  IMAD.MOV.U32 R232, RZ, RZ, R5 ;  /* 0x000000ffffe87224 */ /* 0x000fc400078e0005 */
[----:B------:R-:W-:Y:S01]  /*18c50*/  IMAD.MOV.U32 R233, RZ, RZ, R4 ;  /* 0x000000ffffe97224 */ /* 0x000fe200078e0004 */
[----:B------:R-:W-:Y:S01]  /*18c60*/  STL [R1+0x16d4], R228 ;  /* 0x0016d4e401007387 */ /* 0x000fe20000100800 */
[----:B--2---:R-:W-:Y:S01]  /*18c70*/  HMMA.1688.F32.TF32 R4, R200, R226, R188 ;  /* 0x000000e2c804723c */ /* 0x004fe200000810bc */
[----:B------:R-:W-:Y:S02]  /*18c80*/  IMAD.MOV.U32 R188, RZ, RZ, R231 ;  /* 0x000000ffffbc7224 */ /* 0x000fe400078e00e7 */
[----:B------:R-:W-:Y:S04]  /*18c90*/  STL [R1+0x16d0], R229 ;  /* 0x0016d0e501007387 */ /* 0x000fe80000100800 */
[----:B------:R-:W-:Y:S04]  /*18ca0*/  STL [R1+0x16cc], R232 ;  /* 0x0016cce801007387 */ /* 0x000fe80000100800 */
[----:B------:R2:W-:Y:S04]  /*18cb0*/  STL [R1+0x16c8], R233 ;  /* 0x0016c8e901007387 */ /* 0x0005e80000100800 */
[----:B------:R-:W4:Y:S01]  /*18cc0*/  LDL.LU R231, [R1+0x1900] ;  /* 0x0019000001e77983 */ /* 0x000f220000300800 */
[----:B------:R-:W-:-:S03]  /*18cd0*/  MOV R251, R3 ;  /* 0x0000000300fb7202 */ /* 0x000fc60000000f00 */
[----:B------:R-:W-:Y:S01]  /*18ce0*/  IMAD.MOV.U32 R3, RZ, RZ, R7 ;  /* 0x000000ffff037224 */ /* 0x000fe200078e0007 */
[----:B-1----:R-:W-:Y:S01]  /*18cf0*/  MOV R217, R6 ;  /* 0x0000000600d97202 */ /* 0x002fe20000000f00 */
[----:B------:R-:W-:Y:S01]  /*18d00*/  IMAD.MOV.U32 R221, RZ, RZ, R5 ;  /* 0x000000ffffdd7224 */ /* 0x000fe200078e0005 */
[----:B------:R-:W2:Y:S01]  /*18d10*/  LDL.LU R189, [R1+0x434] ;  /* 0x0004340001bd7983 */ /* 0x000ea20000300800 */
[----:B------:R-:W-:Y:S01]  /*18d20*/  IMAD.MOV.U32 R225, RZ, RZ, R4 ;  /* 0x000000ffffe17224 */ /* 0x000fe200078e0004 */
[----:B------:R-:W-:Y:S02]  /*18d30*/  MOV R191, R234 ;  /* 0x000000ea00bf7202 */ /* 0x000fe40000000f00 */
[----:B------:R-:W2:Y:S04]  /*18d40*/  LDL.LU R190, [R1+0x438] ;  /* 0x0004380001be7983 */ /* 0x000ea80000300800 */
[----:B------:R-:W3:Y:S04]  /*18d50*/  LDL.LU R234, [R1+0x18fc] ;  /* 0x0018fc0001ea7983 */ /* 0x000ee80000300800 */
[----:B------:R-:W-:Y:S04]  /*18d60*/  STL [R1+0x16e4], R3 ;  /* 0x0016e40301007387 */ /* 0x000fe80000100800 */
[----:B------:R1:W-:Y:S04]  /*18d70*/  STL [R1+0x16e0], R217 ;  /* 0x0016e0d901007387 */ /* 0x0003e80000100800 */
[----:B------:R-:W-:Y:S04]  /*18d80*/  STL [R1+0x16dc], R221 ;  /* 0x0016dcdd01007387 */ /* 0x000fe80000100800 */
[----:B------:R1:W-:Y:S04]  /*18d90*/  STL [R1+0x16d8], R225 ;  /* 0x0016d8e101007387 */ /* 0x0003e80000100800 */
[----:B------:R-:W3:Y:S04]  /*18da0*/  LDL.LU R235, [R1+0x18f8] ;  /* 0x0018f80001eb7983 */ /* 0x000ee80000300800 */
[----:B------:R-:W2:Y:S04]  /*18db0*/  LDL.LU R185, [R1+0x424] ;  /* 0x0004240001b97983 */ /* 0x000ea80000300800 */
[----:B------:R-:W2:Y:S04]  /*18dc0*/  LDL.LU R186, [R1+0x428] ;  /* 0x0004280001ba7983 */ /* 0x000ea80000300800 */
[----:B------:R-:W2:Y:S01]  /*18dd0*/  LDL.LU R187, [R1+0x42c] ;  /* 0x00042c0001bb7983 */ /* 0x000ea20000300800 */
[----:B----4-:R-:W-:Y:S01]  /*18de0*/  HMMA.1688.F32.TF32 R4, R200, R230, R192 ;  /* 0x000000e6c804723c */ /* 0x010fe200000810c0 */
[----:B------:R-:W-:-:S15]  /*18df0*/  IMAD.MOV.U32 R195, RZ, RZ, R238 ;  /* 0x000000ffffc37224 */ /* 0x000fde00078e00ee */
[----:B------:R-:W-:-:S03]  /*18e00*/  NOP ;  /* 0x0000000000007918 */ /* 0x000fc60000000000 */
[----:B------:R-:W-:Y:S01]  /*18e10*/  IMAD.MOV.U32 R224, RZ, RZ, R7 ;  /* 0x000000ffffe07224 */ /* 0x000fe200078e0007 */
[----:B------:R-:W-:Y:S01]  /*18e20*/  MOV R220, R6 ;  /* 0x0000000600dc7202 */ /* 0x000fe20000000f00 */
[----:B------:R-:W-:Y:S02]  /*18e30*/  IMAD.MOV.U32 R216, RZ, RZ, R5 ;  /* 0x000000ffffd87224 */ /* 0x000fe400078e0005 */
[----:B------:R-:W-:Y:S01]  /*18e40*/  IMAD.MOV.U32 R213, RZ, RZ, R4 ;  /* 0x000000ffffd57224 */ /* 0x000fe200078e0004 */
[----:B------:R-:W-:Y:S04]  /*18e50*/  STL [R1+0x16f4], R224 ;  /* 0x0016f4e001007387 */ /* 0x000fe80000100800 */
[----:B------:R4:W-:Y:S04]  /*18e60*/  STL [R1+0x16f0], R220 ;  /* 0x0016f0dc01007387 */ /* 0x0009e80000100800 */
[----:B------:R1:W-:Y:S04]  /*18e70*/  STL [R1+0x16ec], R216 ;  /* 0x0016ecd801007387 */ /* 0x0003e80000100800 */
[----:B------:R1:W-:Y:S01]  /*18e80*/  STL [R1+0x16e8], R213 ;  /* 0x0016e8d501007387 */ /* 0x0003e20000100800 */
[----:B---3--:R-:W-:Y:S03]  /*18e90*/  HMMA.1688.F32.TF32 R4, R200, R234, R248 ;  /* 0x000000eac804723c */ /* 0x008fe600000810f8 */
[----:B------:R-:W3:Y:S01]  /*18ea0*/  LDL.LU R192, [R1+0x410] ;  /* 0x0004100001c07983 */ /* 0x000ee20000300800 */
[----:B------:R-:W-:-:S03]  /*18eb0*/  IMAD.MOV.U32 R248, RZ, RZ, R239 ;  /* 0x000000fffff87224 */ /* 0x000fc600078e00ef */
[----:B------:R-:W3:Y:S04]  /*18ec0*/  LDL.LU R193, [R1+0x414] ;  /* 0x0004140001c17983 */ /* 0x000ee80000300800 */
[----:B------:R-:W3:Y:S04]  /*18ed0*/  LDL.LU R194, [R1+0x418] ;  /* 0x0004180001c27983 */ /* 0x000ee80000300800 */
[----:B------:R-:W3:Y:S04]  /*18ee0*/  LDL.LU R238, [R1+0x18f4] ;  /* 0x0018f40001ee7983 */ /* 0x000ee80000300800 */
[----:B------:R-:W3:Y:S01]  /*18ef0*/  LDL.LU R239, [R1+0x18f0] ;  /* 0x0018f00001ef7983 */ /* 0x000ee20000300800 */
[----:B------:R-:W-:Y:S01]  /*18f00*/  MOV R212, R7 ;  /* 0x0000000700d47202 */ /* 0x000fe20000000f00 */
[----:B--2---:R-:W-:Y:S01]  /*18f10*/  IMAD.MOV.U32 R233, RZ, RZ, R6 ;  /* 0x000000ffffe97224 */ /* 0x004fe200078e0006 */
[----:B------:R-:W-:Y:S01]  /*18f20*/  MOV R229, R4 ;  /* 0x0000000400e57202 */ /* 0x000fe20000000f00 */
[----:B------:R-:W-:Y:S01]  /*18f30*/  IMAD.MOV.U32 R232, RZ, RZ, R5 ;  /* 0x000000ffffe87224 */ /* 0x000fe200078e0005 */
[----:B------:R-:W2:Y:S01]  /*18f40*/  LDL.LU R249, [R1+0x404] ;  /* 0x0004040001f97983 */ /* 0x000ea20000300800 */
[----:B------:R-:W-:-:S03]  /*18f50*/  MOV R251, R242 ;  /* 0x000000f200fb7202 */ /* 0x000fc60000000f00 */
[----:B------:R-:W2:Y:S04]  /*18f60*/  LDL.LU R250, [R1+0x408] ;  /* 0x0004080001fa7983 */ /* 0x000ea80000300800 */
[----:B------:R-:W2:Y:S04]  /*18f70*/  LDL.LU R242, [R1+0x18ec] ;  /* 0x0018ec0001f27983 */ /* 0x000ea80000300800 */
[----:B------:R-:W-:Y:S04]  /*18f80*/  STL [R1+0x1704], R212 ;  /* 0x001704d401007387 */ /* 0x000fe80000100800 */
[----:B------:R1:W-:Y:S04]  /*18f90*/  STL [R1+0x1700], R233 ;  /* 0x001700e901007387 */ /* 0x0003e80000100800 */
[----:B------:R-:W-:Y:S04]  /*18fa0*/  STL [R1+0x16fc], R232 ;  /* 0x0016fce801007387 */ /* 0x000fe80000100800 */
[----:B------:R1:W-:Y:S01]  /*18fb0*/  STL [R1+0x16f8], R229 ;  /* 0x0016f8e501007387 */ /* 0x0003e20000100800 */
[----:B---3--:R-:W-:Y:S01]  /*18fc0*/  HMMA.1688.F32.TF32 R4, R200, R238, R188 ;  /* 0x000000eec804723c */ /* 0x008fe200000810bc */
[----:B------:R-:W-:-:S02]  /*18fd0*/  IMAD.MOV.U32 R188, RZ, RZ, R243 ;  /* 0x000000ffffbc7224 */ /* 0x000fc400078e00f3 */
[----:B------:R-:W2:Y:S04]  /*18fe0*/  LDL.LU R243, [R1+0x18e8] ;  /* 0x0018e80001f37983 */ /* 0x000ea80000300800 */
[----:B------:R-:W3:Y:S04]  /*18ff0*/  LDL.LU R189, [R1+0x3f4] ;  /* 0x0003f40001bd7983 */ /* 0x000ee80000300800 */
[----:B------:R-:W3:Y:S04]  /*19000*/  LDL.LU R190, [R1+0x3f8] ;  /* 0x0003f80001be7983 */ /* 0x000ee80000300800 */
[----:B------:R-:W3:Y:S04]  /*19010*/  LDL.LU R191, [R1+0x3fc] ;  /* 0x0003fc0001bf7983 */ /* 0x000ee80000300800 */
[----:B-1----:R-:W-:Y:S01]  /*19020*/  IMAD.MOV.U32 R217, RZ, RZ, R4 ;  /* 0x000000ffffd97224 */ /* 0x002fe200078e0004 */
[----:B------:R-:W-:Y:S01]  /*19030*/  MOV R225, R6 ;  /* 0x0000000600e17202 */ /* 0x000fe20000000f00 */
[----:B------:R-:W-:-:S02]  /*19040*/  IMAD.MOV.U32 R221, RZ, RZ, R5 ;  /* 0x000000ffffdd7224 */ /* 0x000fc400078e0005 */
[----:B------:R-:W-:-:S05]  /*19050*/  IMAD.MOV.U32 R228, RZ, RZ, R7 ;  /* 0x000000ffffe47224 */ /* 0x000fca00078e0007 */
[----:B------:R-:W-:Y:S04]  /*19060*/  STL [R1+0x1714], R228 ;  /* 0x001714e401007387 */ /* 0x000fe80000100800 */
[----:B------:R-:W-:Y:S04]  /*19070*/  STL [R1+0x1710], R225 ;  /* 0x001710e101007387 */ /* 0x000fe80000100800 */
[----:B------:R1:W-:Y:S04]  /*19080*/  STL [R1+0x170c], R221 ;  /* 0x00170cdd01007387 */ /* 0x0003e80000100800 */
[----:B------:R1:W-:Y:S01]  /*19090*/  STL [R1+0x1708], R217 ;  /* 0x001708d901007387 */ /* 0x0003e20000100800 */
[----:B--2---:R-:W-:Y:S03]  /*190a0*/  HMMA.1688.F32.TF32 R4, R200, R242, R184 ;  /* 0x000000f2c804723c */ /* 0x004fe600000810b8 */
[----:B------:R-:W-:Y:S04]  /*190b0*/  LDS R200, [R0+UR12+0x2200] ;  /* 0x0022000c00c87984 */ /* 0x000fe80008000800 */
[----:B------:R-:W-:Y:S04]  /*190c0*/  LDS R202, [R0+UR12+0x3200] ;  /* 0x0032000c00ca7984 */ /* 0x000fe80008000800 */
[----:B------:R-:W-:Y:S04]  /*190d0*/  LDS R201, [R23+UR12+0x2200] ;  /* 0x0022000c17c97984 */ /* 0x000fe80008000800 */
[----:B------:R-:W2:Y:S04]  /*190e0*/  LDS R203, [R23+UR12+0x3200] ;  /* 0x0032000c17cb7984 */ /* 0x000ea80008000800 */
[----:B----4-:R-:W-:Y:S01]  /*190f0*/  MOV R220, R4 ;  /* 0x0000000400dc7202 */ /* 0x010fe20000000f00 */
[----:B------:R-:W-:Y:S01]  /*19100*/  IMAD.MOV.U32 R216, RZ, RZ, R5 ;  /* 0x000000ffffd87224 */ /* 0x000fe200078e0005 */
[----:B------:R-:W-:Y:S01]  /*19110*/  MOV R3, R7 ;  /* 0x0000000700037202 */ /* 0x000fe20000000f00 */
[----:B------:R-:W-:-:S02]  /*19120*/  IMAD.MOV.U32 R213, RZ, RZ, R6 ;  /* 0x000000ffffd57224 */ /* 0x000fc400078e0006 */
[----:B------:R-:W-:Y:S02]  /*19130*/  HMMA.1688.F32.TF32 R4, R204, R214, R192 ;  /* 0x000000d6cc04723c */ /* 0x000fe400000810c0 */
[----:B------:R-:W-:-:S15]  /*19140*/  STL [R1+0x1724], R3 ;  /* 0x0017240301007387 */ /* 0x000fde0000100800 */
[----:B------:R-:W-:Y:S02]  /*19150*/  NOP ;  /* 0x0000000000007918 */ /* 0x000fe40000000000 */
[----:B------:R-:W-:Y:S01]  /*19160*/  IMAD.MOV.U32 R233, RZ, RZ, R4 ;  /* 0x000000ffffe97224 */ /* 0x000fe200078e0004 */
[----:B------:R-:W-:Y:S01]  /*19170*/  MOV R229, R6 ;  /* 0x0000000600e57202 */ /* 0x000fe20000000f00 */
[----:B------:R-:W-:Y:S02]  /*19180*/  IMAD.MOV.U32 R232, RZ, RZ, R5 ;  /* 0x000000ffffe87224 */ /* 0x000fe400078e0005 */
[----:B------:R-:W-:Y:S02]  /*19190*/  IMAD.MOV.U32 R224, RZ, RZ, R7 ;  /* 0x000000ffffe07224 */ /* 0x000fe400078e0007 */
[----:B------:R-:W-:Y:S01]  /*191a0*/  HMMA.1688.F32.TF32 R4, R204, R218, R248 ;  /* 0x000000dacc04723c */ /* 0x000fe200000810f8 */
[----:B------:R4:W-:Y:S04]  /*191b0*/  STL [R1+0x1720], R213 ;  /* 0x001720d501007387 */ /* 0x0009e80000100800 */
[----:B------:R1:W-:Y:S04]  /*191c0*/  STL [R1+0x171c], R216 ;  /* 0x00171cd801007387 */ /* 0x0003e80000100800 */
[----:B------:R1:W-:Y:S04]  /*191d0*/  STL [R1+0x1718], R220 ;  /* 0x001718dc01007387 */ /* 0x0003e80000100800 */
[----:B------:R-:W-:Y:S04]  /*191e0*/  STL [R1+0x1734], R224 ;  /* 0x001734e001007387 */ /* 0x000fe80000100800 */
[----:B------:R-:W-:Y:S02]  /*191f0*/  STL [R1+0x1730], R229 ;  /* 0x001730e501007387 */ /* 0x000fe40000100800 */
[----:B------:R-:W-:Y:S01]  /*19200*/  IMAD.MOV.U32 R212, RZ, RZ, R7 ;  /* 0x000000ffffd47224 */ /* 0x000fe200078e0007 */
[----:B-1----:R-:W-:Y:S01]  /*19210*/  MOV R221, R5 ;  /* 0x0000000500dd7202 */ /* 0x002fe20000000f00 */
[----:B------:R-:W-:Y:S01]  /*19220*/  IMAD.MOV.U32 R217, RZ, RZ, R6 ;  /* 0x000000ffffd97224 */ /* 0x000fe200078e0006 */
[----:B------:R-:W-:Y:S01]  /*19230*/  STL [R1+0x172c], R232 ;  /* 0x00172ce801007387 */ /* 0x000fe20000100800 */
[----:B------:R-:W-:-:S02]  /*19240*/  IMAD.MOV.U32 R225, RZ, RZ, R4 ;  /* 0x000000ffffe17224 */ /* 0x000fc400078e0004 */
[----:B---3--:R-:W-:Y:S01]  /*19250*/  HMMA.1688.F32.TF32 R4, R204, R222, R188 ;  /* 0x000000decc04723c */ /* 0x008fe200000810bc */
[----:B------:R1:W-:Y:S04]  /*19260*/  STL [R1+0x1728], R233 ;  /* 0x001728e901007387 */ /* 0x0003e80000100800 */
[----:B------:R-:W-:Y:S04]  /*19270*/  STL [R1+0x1744], R212 ;  /* 0x001744d401007387 */ /* 0x000fe80000100800 */
[----:B------:R-:W-:Y:S04]  /*19280*/  STL [R1+0x1740], R217 ;  /* 0x001740d901007387 */ /* 0x000fe80000100800 */
[----:B------:R-:W-:Y:S04]  /*19290*/  STL [R1+0x173c], R221 ;  /* 0x00173cdd01007387 */ /* 0x000fe80000100800 */
[----:B------:R-:W-:Y:S04]  /*192a0*/  STL [R1+0x1738], R225 ;  /* 0x001738e101007387 */ /* 0x000fe80000100800 */
[----:B------:R-:W3:Y:S04]  /*192b0*/  LDL.LU R188, [R1+0x270] ;  /* 0x0002700001bc7983 */ /* 0x000ee80000300800 */
[----:B------:R-:W3:Y:S04]  /*192c0*/  LDL.LU R189, [R1+0x274] ;  /* 0x0002740001bd7983 */ /* 0x000ee80000300800 */
[----:B------:R-:W3:Y:S04]  /*192d0*/  LDL.LU R190, [R1+0x278] ;  /* 0x0002780001be7983 */ /* 0x000ee80000300800 */
[----:B------:R-:W3:Y:S04]  /*192e0*/  LDL.LU R191, [R1+0x27c] ;  /* 0x00027c0001bf7983 */ /* 0x000ee80000300800 */
[----:B------:R-:W2:Y:S04]  /*192f0*/  LDL.LU R248, [R1+0x280] ;  /* 0x0002800001f87983 */ /* 0x000ea80000300800 */
[----:B------:R-:W2:Y:S04]  /*19300*/  LDL.LU R249, [R1+0x284] ;  /* 0x0002840001f97983 */ /* 0x000ea80000300800 */
[----:B------:R-:W2:Y:S04]  /*19310*/  LDL.LU R250, [R1+0x288] ;  /* 0x0002880001fa7983 */ /* 0x000ea80000300800 */
[----:B------:R-:W2:Y:S04]  /*19320*/  LDL.LU R251, [R1+0x28c] ;  /* 0x00028c0001fb7983 */ /* 0x000ea80000300800 */
[----:B------:R-:W2:Y:S04]  /*19330*/  LDL.LU R192, [R1+0x2c0] ;  /* 0x0002c00001c07983 */ /* 0x000ea80000300800 */
[----:B------:R-:W2:Y:S04]  /*19340*/  LDL.LU R193, [R1+0x2c4] ;  /* 0x0002c40001c17983 */ /* 0x000ea80000300800 */
[----:B------:R-:W2:Y:S04]  /*19350*/  LDL.LU R194, [R1+0x2c8] ;  /* 0x0002c80001c27983 */ /* 0x000ea80000300800 */
[----:B------:R-:W2:Y:S01]  /*19360*/  LDL.LU R195, [R1+0x2cc] ;  /* 0x0002cc0001c37983 */ /* 0x000ea20000300800 */
[----:B----4-:R-:W-:-:S03]  /*19370*/  MOV R213, R4 ;  /* 0x0000000400d57202 */ /* 0x010fc60000000f00 */
[----:B------:R-:W4:Y:S01]  /*19380*/  LDL.LU R184, [R1+0x2d0] ;  /* 0x0002d00001b87983 */ /* 0x000f220000300800 */
[----:B------:R-:W-:-:S03]  /*19390*/  IMAD.MOV.U32 R216, RZ, RZ, R5 ;  /* 0x000000ffffd87224 */ /* 0x000fc600078e0005 */
[----:B------:R-:W4:Y:S01]  /*193a0*/  LDL.LU R185, [R1+0x2d4] ;  /* 0x0002d40001b97983 */ /* 0x000f220000300800 */
[----:B------:R-:W-:-:S03]  /*193b0*/  IMAD.MOV.U32 R220, RZ, RZ, R6 ;  /* 0x000000ffffdc7224 */ /* 0x000fc600078e0006 */
[----:B------:R-:W4:Y:S01]  /*193c0*/  LDL.LU R186, [R1+0x2d8] ;  /* 0x0002d80001ba7983 */ /* 0x000f220000300800 */
[----:B------:R-:W-:-:S03]  /*193d0*/  MOV R228, R7 ;  /* 0x0000000700e47202 */ /* 0x000fc60000000f00 */
[----:B------:R-:W4:Y:S04]  /*193e0*/  LDL.LU R187, [R1+0x2dc] ;  /* 0x0002dc0001bb7983 */ /* 0x000f280000300800 */
[----:B------:R-:W2:Y:S04]  /*193f0*/  LDL.LU R4, [R1+0x2e0] ;  /* 0x0002e00001047983 */ /* 0x000ea80000300800 */
        /* <DEDUP_REMOVED lines=11> */
[----:B------:R-:W3:Y:S04]  /*194b0*/  LDL.LU R16, [R1+0x340] ;  /* 0x0003400001107983 */ /* 0x000ee80000300800 */
        /* <DEDUP_REMOVED lines=19> */
[----:B------:R-:W4:Y:S04]  /*195f0*/  LDL.LU R28, [R1+0x370] ;  /* 0x00037000011c7983 */ /* 0x000f280000300800 */
[----:B------:R-:W4:Y:S04]  /*19600*/  LDL.LU R29, [R1+0x374] ;  /* 0x00037400011d7983 */ /* 0x000f280000300800 */
[----:B------:R-:W4:Y:S04]  /*19610*/  LDL.LU R30, [R1+0x378] ;  /* 0x00037800011e7983 */ /* 0x000f280000300800 */
[----:B------:R-:W4:Y:S04]  /*19620*/  LDL.LU R31, [R1+0x37c] ;  /* 0x00037c00011f7983 */ /* 0x000f280000300800 */
[----:B------:R-:W4:Y:S04]  /*19630*/  LDL.LU R12, [R1+0x320] ;  /* 0x00032000010c7983 */ /* 0x000f280000300800 */
[----:B------:R-:W4:Y:S04]  /*19640*/  LDL.LU R13, [R1+0x324] ;  /* 0x00032400010d7983 */ /* 0x000f280000300800 */
[----:B------:R-:W4:Y:S04]  /*19650*/  LDL.LU R14, [R1+0x328] ;  /* 0x00032800010e7983 */ /* 0x000f280000300800 */
[----:B------:R-:W4:Y:S04]  /*19660*/  LDL.LU R15, [R1+0x32c] ;  /* 0x00032c00010f7983 */ /* 0x000f280000300800 */
[----:B------:R-:W-:Y:S04]  /*19670*/  STL [R1+0x1754], R228 ;  /* 0x001754e401007387 */ /* 0x000fe80000100800 */
[----:B------:R-:W-:Y:S04]  /*19680*/  STL [R1+0x1750], R220 ;  /* 0x001750dc01007387 */ /* 0x000fe80000100800 */
[----:B------:R-:W-:Y:S04]  /*19690*/  STL [R1+0x174c], R216 ;  /* 0x00174cd801007387 */ /* 0x000fe80000100800 */
[----:B------:R-:W-:Y:S01]  /*196a0*/  STL [R1+0x1748], R213 ;  /* 0x001748d501007387 */ /* 0x000fe20000100800 */
[----:B--2---:R-:W-:-:S15]  /*196b0*/  HMMA.1688.F32.TF32 R44, R204, R226, R44 ;  /* 0x000000e2cc2c723c */ /* 0x004fde000008102c */
[----:B------:R-:W-:-:S04]  /*196c0*/  NOP ;  /* 0x0000000000007918 */ /* 0x000fc80000000000 */
[----:B-1----:R-:W-:Y:S01]  /*196d0*/  MOV R233, R46 ;  /* 0x0000002e00e97202 */ /* 0x002fe20000000f00 */
[----:B------:R-:W-:Y:S02]  /*196e0*/  IMAD.MOV.U32 R232, RZ, RZ, R45 ;  /* 0x000000ffffe87224 */ /* 0x000fe400078e002d */
[----:B------:R-:W-:Y:S02]  /*196f0*/  IMAD.MOV.U32 R229, RZ, RZ, R44 ;  /* 0x000000ffffe57224 */ /* 0x000fe400078e002c */
[----:B------:R1:W-:Y:S04]  /*19700*/  STL [R1+0x1760], R233 ;  /* 0x001760e901007387 */ /* 0x0003e80000100800 */
[----:B------:R-:W-:Y:S04]  /*19710*/  STL [R1+0x175c], R232 ;  /* 0x00175ce801007387 */ /* 0x000fe80000100800 */
[----:B------:R2:W-:Y:S01]  /*19720*/  STL [R1+0x1758], R229 ;  /* 0x001758e501007387 */ /* 0x0005e20000100800 */
[----:B---3--:R-:W-:-:S15]  /*19730*/  HMMA.1688.F32.TF32 R32, R204, R238, R32 ;  /* 0x000000eecc20723c */ /* 0x008fde0000081020 */
[----:B------:R-:W-:-:S04]  /*19740*/  NOP ;  /* 0x0000000000007918 */ /* 0x000fc80000000000 */
[----:B-1----:R-:W-:Y:S01]  /*19750*/  IMAD.MOV.U32 R233, RZ, RZ, R32 ;  /* 0x000000ffffe97224 */ /* 0x002fe200078e0020 */
[----:B--2---:R-:W-:Y:S01]  /*19760*/  MOV R229, R34 ;  /* 0x0000002200e57202 */ /* 0x004fe20000000f00 */
[----:B------:R-:W-:Y:S02]  /*19770*/  IMAD.MOV.U32 R232, RZ, RZ, R33 ;  /* 0x000000ffffe87224 */ /* 0x000fe400078e0021 */
[----:B------:R-:W-:Y:S02]  /*19780*/  IMAD.MOV.U32 R228, RZ, RZ, R35 ;  /* 0x000000ffffe47224 */ /* 0x000fe400078e0023 */
[----:B----4-:R-:W-:Y:S08]  /*19790*/  HMMA.1688.F32.TF32 R32, R204, R242, R28 ;  /* 0x000000f2cc20723c */ /* 0x010ff0000008101c */
[C---:B------:R-:W-:Y:S08]  /*197a0*/  HMMA.1688.F32.TF32 R28, R208.reuse, R214, R24 ;  /* 0x000000d6d01c723c */ /* 0x040ff00000081018 */
[C---:B------:R-:W-:Y:S08]  /*197b0*/  HMMA.1688.F32.TF32 R24, R208.reuse, R218, R16 ;  /* 0x000000dad018723c */ /* 0x040ff00000081010 */
[C---:B------:R-:W-:Y:S08]  /*197c0*/  HMMA.1688.F32.TF32 R16, R208.reuse, R222, R12 ;  /* 0x000000ded010723c */ /* 0x040ff0000008100c */
[C---:B------:R-:W-:Y:S08]  /*197d0*/  HMMA.1688.F32.TF32 R12, R208.reuse, R226, R8 ;  /* 0x000000e2d00c723c */ /* 0x040ff00000081008 */
[C---:B------:R-:W-:Y:S01]  /*197e0*/  HMMA.1688.F32.TF32 R8, R208.reuse, R230, R4 ;  /* 0x000000e6d008723c */ /* 0x040fe20000081004 */
[----:B------:R-:W-:Y:S07]  /*197f0*/  STL.64 [R1+0x460], R32 ;  /* 0x0004602001007387 */ /* 0x000fee0000100a00 */
        /* <DEDUP_REMOVED lines=10> */
[----:B------:R-:W-:Y:S04]  /*198a0*/  STL.64 [R1+0x410], R8 ;  /* 0x0004100801007387 */ /* 0x000fe80000100a00 */
[----:B------:R2:W-:Y:S01]  /*198b0*/  STL.64 [R1+0x418], R10 ;  /* 0x0004180a01007387 */ /* 0x0005e20000100a00 */
[C---:B-1----:R-:W-:Y:S03]  /*198c0*/  HMMA.1688.F32.TF32 R12, R208.reuse, R238, R192 ;  /* 0x000000eed00c723c */ /* 0x042fe600000810c0 */
[----:B------:R-:W-:Y:S04]  /*198d0*/  STL.64 [R1+0x400], R4 ;  /* 0x0004000401007387 */ /* 0x000fe80000100a00 */
[----:B------:R1:W-:Y:S01]  /*198e0*/  STL.64 [R1+0x408], R6 ;  /* 0x0004080601007387 */ /* 0x0003e20000100a00 */
[----:B--2---:R-:W-:Y:S08]  /*198f0*/  HMMA.1688.F32.TF32 R8, R208, R242, R248 ;  /* 0x000000f2d008723c */ /* 0x004ff000000810f8 */
[C---:B------:R-:W-:Y:S08]  /*19900*/  HMMA.1688.F32.TF32 R36, R204.reuse, R234, R36 ;  /* 0x000000eacc24723c */ /* 0x040ff00000081024 */
[----:B------:R-:W-:Y:S08]  /*19910*/  HMMA.1688.F32.TF32 R40, R204, R230, R40 ;  /* 0x000000e6cc28723c */ /* 0x000ff00000081028 */
[----:B-1----:R-:W-:Y:S01]  /*19920*/  HMMA.1688.F32.TF32 R4, R244, R214, R188 ;  /* 0x000000d6f404723c */ /* 0x002fe200000810bc */
[----:B------:R-:W-:Y:S04]  /*19930*/  STL.64 [R1+0x3f0], R12 ;  /* 0x0003f00c01007387 */ /* 0x000fe80000100a00 */
[----:B------:R-:W-:Y:S04]  /*19940*/  STL.64 [R1+0x3f8], R14 ;  /* 0x0003f80e01007387 */ /* 0x000fe80000100a00 */
[----:B------:R-:W2:Y:S04]  /*19950*/  LDL.LU R248, [R1+0x1a0] ;  /* 0x0001a00001f87983 */ /* 0x000ea80000300800 */
[----:B------:R1:W-:Y:S04]  /*19960*/  STL.64 [R1+0x3d0], R8 ;  /* 0x0003d00801007387 */ /* 0x0003e80000100a00 */
[----:B------:R3:W-:Y:S04]  /*19970*/  STL.64 [R1+0x3d8], R10 ;  /* 0x0003d80a01007387 */ /* 0x0007e80000100a00 */
[----:B------:R4:W-:Y:S04]  /*19980*/  STL.64 [R1+0x3c0], R4 ;  /* 0x0003c00401007387 */ /* 0x0009e80000100a00 */
[----:B------:R1:W-:Y:S04]  /*19990*/  STL.64 [R1+0x3c8], R6 ;  /* 0x0003c80601007387 */ /* 0x0003e80000100a00 */
        /* <DEDUP_REMOVED lines=11> */
[----:B------:R-:W-:-:S03]  /*19a50*/  MOV R220, R36 ;  /* 0x0000002400dc7202 */ /* 0x000fc60000000f00 */
[----:B------:R-:W2:Y:S01]  /*19a60*/  LDL.LU R32, [R1+0x1e0] ;  /* 0x0001e00001207983 */ /* 0x000ea20000300800 */
[----:B------:R-:W-:-:S03]  /*19a70*/  IMAD.MOV.U32 R216, RZ, RZ, R37 ;  /* 0x000000ffffd87224 */ /* 0x000fc600078e0025 */
[----:B------:R-:W2:Y:S01]  /*19a80*/  LDL.LU R33, [R1+0x1e4] ;  /* 0x0001e40001217983 */ /* 0x000ea20000300800 */
[----:B------:R-:W-:-:S03]  /*19a90*/  IMAD.MOV.U32 R213, RZ, RZ, R38 ;  /* 0x000000ffffd57224 */ /* 0x000fc600078e0026 */
[----:B------:R-:W2:Y:S01]  /*19aa0*/  LDL.LU R34, [R1+0x1e8] ;  /* 0x0001e80001227983 */ /* 0x000ea20000300800 */
[----:B------:R-:W-:-:S03]  /*19ab0*/  MOV R212, R39 ;  /* 0x0000002700d47202 */ /* 0x000fc60000000f00 */
[----:B------:R-:W2:Y:S04]  /*19ac0*/  LDL.LU R35, [R1+0x1ec] ;  /* 0x0001ec0001237983 */ /* 0x000ea80000300800 */
[----:B------:R-:W2:Y:S04]  /*19ad0*/  LDL.LU R36, [R1+0x230] ;  /* 0x0002300001247983 */ /* 0x000ea80000300800 */
[----:B------:R-:W2:Y:S04]  /*19ae0*/  LDL.LU R37, [R1+0x234] ;  /* 0x0002340001257983 */ /* 0x000ea80000300800 */
[----:B------:R-:W2:Y:S01]  /*19af0*/  LDL.LU R38, [R1+0x238] ;  /* 0x0002380001267983 */ /* 0x000ea20000300800 */
[----:B------:R-:W-:-:S03]  /*19b00*/  IMAD.MOV.U32 R3, RZ, RZ, R47 ;  /* 0x000000ffff037224 */ /* 0x000fc600078e002f */
[----:B------:R-:W2:Y:S04]  /*19b10*/  LDL.LU R39, [R1+0x23c] ;  /* 0x00023c0001277983 */ /* 0x000ea80000300800 */
[----:B------:R-:W2:Y:S04]  /*19b20*/  LDL.LU R44, [R1+0x250] ;  /* 0x00025000012c7983 */ /* 0x000ea80000300800 */
[----:B------:R-:W2:Y:S04]  /*19b30*/  LDL.LU R45, [R1+0x254] ;  /* 0x00025400012d7983 */ /* 0x000ea80000300800 */
[----:B------:R-:W2:Y:S04]  /*19b40*/  LDL.LU R46, [R1+0x258] ;  /* 0x00025800012e7983 */ /* 0x000ea80000300800 */
[----:B------:R-:W2:Y:S01]  /*19b50*/  LDL.LU R47, [R1+0x25c] ;  /* 0x00025c00012f7983 */ /* 0x000ea20000300800 */
[----:B------:R-:W-:-:S03]  /*19b60*/  IMAD.MOV.U32 R217, RZ, RZ, R40 ;  /* 0x000000ffffd97224 */ /* 0x000fc600078e0028 */
[----:B------:R-:W2:Y:S01]  /*19b70*/  LDL.LU R48, [R1+0x260] ;  /* 0x0002600001307983 */ /* 0x000ea20000300800 */
[----:B------:R-:W-:-:S03]  /*19b80*/  MOV R221, R41 ;  /* 0x0000002900dd7202 */ /* 0x000fc60000000f00 */
[----:B------:R-:W2:Y:S01]  /*19b90*/  LDL.LU R49, [R1+0x264] ;  /* 0x0002640001317983 */ /* 0x000ea20000300800 */
[----:B------:R-:W-:-:S03]  /*19ba0*/  IMAD.MOV.U32 R225, RZ, RZ, R42 ;  /* 0x000000ffffe17224 */ /* 0x000fc600078e002a */
[----:B------:R-:W2:Y:S01]  /*19bb0*/  LDL.LU R50, [R1+0x268] ;  /* 0x0002680001327983 */ /* 0x000ea20000300800 */
[----:B------:R-:W-:-:S03]  /*19bc0*/  IMAD.MOV.U32 R224, RZ, RZ, R43 ;  /* 0x000000ffffe07224 */ /* 0x000fc600078e002b */
        /* <DEDUP_REMOVED lines=13> */
[----:B-1----:R-:W2:Y:S04]  /*19ca0*/  LDL.LU R8, [R1+0x200] ;  /* 0x0002000001087983 */ /* 0x002ea80000300800 */
[----:B------:R-:W2:Y:S04]  /*19cb0*/  LDL.LU R9, [R1+0x204] ;  /* 0x0002040001097983 */ /* 0x000ea80000300800 */
[----:B---3--:R-:W3:Y:S04]  /*19cc0*/  LDL.LU R10, [R1+0x208] ;  /* 0x00020800010a7983 */ /* 0x008ee80000300800 */
        /* <DEDUP_REMOVED lines=9> */
[----:B----4-:R-:W4:Y:S04]  /*19d60*/  LDL.LU R4, [R1+0x1f0] ;  /* 0x0001f00001047983 */ /* 0x010f280000300800 */
[----:B------:R-:W4:Y:S04]  /*19d70*/  LDL.LU R5, [R1+0x1f4] ;  /* 0x0001f40001057983 */ /* 0x000f280000300800 */
[----:B------:R-:W4:Y:S04]  /*19d80*/  LDL.LU R6, [R1+0x1f8] ;  /* 0x0001f80001067983 */ /* 0x000f280000300800 */
[----:B------:R-:W4:Y:S04]  /*19d90*/  LDL.LU R7, [R1+0x1fc] ;  /* 0x0001fc0001077983 */ /* 0x000f280000300800 */
[----:B------:R-:W4:Y:S04]  /*19da0*/  LDL.LU R188, [R1+0x180] ;  /* 0x0001800001bc7983 */ /* 0x000f280000300800 */
[----:B------:R-:W4:Y:S04]  /*19db0*/  LDL.LU R189, [R1+0x184] ;  /* 0x0001840001bd7983 */ /* 0x000f280000300800 */
[----:B------:R-:W4:Y:S04]  /*19dc0*/  LDL.LU R190, [R1+0x188] ;  /* 0x0001880001be7983 */ /* 0x000f280000300800 */
[----:B------:R-:W4:Y:S04]  /*19dd0*/  LDL.LU R191, [R1+0x18c] ;  /* 0x00018c0001bf7983 */ /* 0x000f280000300800 */
[----:B------:R-:W-:Y:S04]  /*19de0*/  LDS R205, [R23+UR12+0x2280] ;  /* 0x0022800c17cd7984 */ /* 0x000fe80008000800 */
[----:B------:R-:W-:Y:S04]  /*19df0*/  LDS R207, [R23+UR12+0x3280] ;  /* 0x0032800c17cf7984 */ /* 0x000fe80008000800 */
[----:B------:R-:W-:Y:S04]  /*19e00*/  LDS R209, [R23+UR12+0x2300] ;  /* 0x0023000c17d17984 */ /* 0x000fe80008000800 */
[----:B------:R-:W-:Y:S04]  /*19e10*/  LDS R211, [R23+UR12+0x3300] ;  /* 0x0033000c17d37984 */ /* 0x000fe80008000800 */
[----:B------:R-:W-:Y:S04]  /*19e20*/  LDS R204, [R0+UR12+0x2280] ;  /* 0x0022800c00cc7984 */ /* 0x000fe80008000800 */
[----:B------:R-:W-:Y:S04]  /*19e30*/  LDS R206, [R0+UR12+0x3280] ;  /* 0x0032800c00ce7984 */ /* 0x000fe80008000800 */
[----:B------:R-:W-:Y:S04]  /*19e40*/  LDS R208, [R0+UR12+0x2300] ;  /* 0x0023000c00d07984 */ /* 0x000fe80008000800 */
[----:B------:R-:W-:Y:S01]  /*19e50*/  LDS R210, [R0+UR12+0x3300] ;  /* 0x0033000c00d27984 */ /* 0x000fe20008000800 */
[C---:B--2---:R-:W-:Y:S08]  /*19e60*/  HMMA.1688.F32.TF32 R28, R244.reuse, R238, R28 ;  /* 0x000000eef41c723c */ /* 0x044ff0000008101c */
[C---:B------:R-:W-:Y:S08]  /*19e70*/  HMMA.1688.F32.TF32 R32, R244.reuse, R234, R32 ;  /* 0x000000eaf420723c */ /* 0x040ff00000081020 */
[C---:B------:R-:W-:Y:S08]  /*19e80*/  HMMA.1688.F32.TF32 R36, R244.reuse, R230, R36 ;  /* 0x000000e6f424723c */ /* 0x040ff00000081024 */
[C---:B------:R-:W-:Y:S08]  /*19e90*/  HMMA.1688.F32.TF32 R44, R244.reuse, R222, R44 ;  /* 0x000000def42c723c */ /* 0x040ff0000008102c */
[C---:B------:R-:W-:Y:S08]  /*19ea0*/  HMMA.1688.F32.TF32 R48, R244.reuse, R218, R48 ;  /* 0x000000daf430723c */ /* 0x040ff00000081030 */
[C---:B------:R-:W-:Y:S11]  /*19eb0*/  HMMA.1688.F32.TF32 R40, R244.reuse, R226, R40 ;  /* 0x000000e2f428723c */ /* 0x040ff60000081028 */
[----:B------:R-:W-:Y:S04]  /*19ec0*/  STL.64 [R1+0x3b0], R48 ;  /* 0x0003b03001007387 */ /* 0x000fe80000100a00 */
[----:B------:R-:W-:Y:S01]  /*19ed0*/  STL.64 [R1+0x3b8], R50 ;  /* 0x0003b83201007387 */ /* 0x000fe20000100a00 */
[----:B------:R-:W-:Y:S03]  /*19ee0*/  HMMA.1688.F32.TF32 R24, R244, R242, R24 ;  /* 0x000000f2f418723c */ /* 0x000fe60000081018 */
[----:B------:R-:W-:Y:S04]  /*19ef0*/  LDS R245, [R23+UR12+0x2380] ;  /* 0x0023800c17f57984 */ /* 0x000fe80008000800 */
[----:B------:R3:W-:Y:S04]  /*19f00*/  LDS R247, [R23+UR12+0x3380] ;  /* 0x0033800c17f77984 */ /* 0x0007e80008000800 */
        /* <DEDUP_REMOVED lines=10> */
[----:B------:R-:W-:Y:S04]  /*19fb0*/  LDS R244, [R0+UR12+0x2380] ;  /* 0x0023800c00f47984 */ /* 0x000fe80008000800 */
[----:B------:R-:W1:Y:S01]  /*19fc0*/  LDS R246, [R0+UR12+0x3380] ;  /* 0x0033800c00f67984 */ /* 0x000e620008000800 */
[C---:B---3--:R-:W-:Y:S08]  /*19fd0*/  HMMA.1688.F32.TF32 R20, R200.reuse, R214, R16 ;  /* 0x000000d6c814723c */ /* 0x048ff00000081010 */
[C---:B------:R-:W-:Y:S08]  /*19fe0*/  HMMA.1688.F32.TF32 R16, R200.reuse, R218, R12 ;  /* 0x000000dac810723c */ /* 0x040ff0000008100c */
[C---:B------:R-:W-:Y:S08]  /*19ff0*/  HMMA.1688.F32.TF32 R12, R200.reuse, R222, R8 ;  /* 0x000000dec80c723c */ /* 0x040ff00000081008 */
[C---:B----4-:R-:W-:Y:S08]  /*1a000*/  HMMA.1688.F32.TF32 R8, R200.reuse, R226, R4 ;  /* 0x000000e2c808723c */ /* 0x050ff00000081004 */
        /* <DEDUP_REMOVED lines=11> */
[C---:B--2---:R-:W-:Y:S03]  /*1a0c0*/  HMMA.1688.F32.TF32 R12, R200.reuse, R234, R192 ;  /* 0x000000eac80c723c */ /* 0x044fe600000810c0 */
[----:B------:R-:W-:Y:S04]  /*1a0d0*/  STL.64 [R1+0x5e0], R4 ;  /* 0x0005e00401007387 */ /* 0x000fe80000100a00 */
[----:B------:R2:W-:Y:S01]  /*1a0e0*/  STL.64 [R1+0x5e8], R6 ;  /* 0x0005e80601007387 */ /* 0x0005e20000100a00 */
[C---:B---3--:R-:W-:Y:S08]  /*1a0f0*/  HMMA.1688.F32.TF32 R8, R200.reuse, R238, R248 ;  /* 0x000000eec808723c */ /* 0x048ff000000810f8 */
[----:B--2---:R-:W-:Y:S03]  /*1a100*/  HMMA.1688.F32.TF32 R4, R200, R242, R188 ;  /* 0x000000f2c804723c */ /* 0x004fe600000810bc */
[----:B------:R-:W-:Y:S04]  /*1a110*/  STL.64 [R1+0x5d0], R12 ;  /* 0x0005d00c01007387 */ /* 0x000fe80000100a00 */
[----:B------:R-:W-:Y:S04]  /*1a120*/  STL.64 [R1+0x5d8], R14 ;  /* 0x0005d80e01007387 */ /* 0x000fe80000100a00 */
[----:B------:R-:W2:Y:S04]  /*1a130*/  LDL.LU R188, [R1+0x30] ;  /* 0x0000300001bc7983 */ /* 0x000ea80000300800 */
[----:B------:R-:W-:Y:S04]  /*1a140*/  STL.64 [R1+0x5c0], R8 ;  /* 0x0005c00801007387 */ /* 0x000fe80000100a00 */
[----:B------:R-:W-:Y:S04]  /*1a150*/  STL.64 [R1+0x5c8], R10 ;  /* 0x0005c80a01007387 */ /* 0x000fe80000100a00 */
[----:B------:R3:W-:Y:S04]  /*1a160*/  STL.64 [R1+0x550], R4 ;  /* 0x0005500401007387 */ /* 0x0007e80000100a00 */
[----:B------:R4:W-:Y:S04]  /*1a170*/  STL.64 [R1+0x558], R6 ;  /* 0x0005580601007387 */ /* 0x0009e80000100a00 */
[----:B------:R-:W2:Y:S04]  /*1a180*/  LDL.LU R189, [R1+0x34] ;  /* 0x0000340001bd7983 */ /* 0x000ea80000300800 */
[----:B------:R-:W2:Y:S04]  /*1a190*/  LDL.LU R190, [R1+0x38] ;  /* 0x0000380001be7983 */ /* 0x000ea80000300800 */
[----:B------:R-:W2:Y:S04]  /*1a1a0*/  LDL.LU R191, [R1+0x3c] ;  /* 0x00003c0001bf7983 */ /* 0x000ea80000300800 */
[----:B------:R-:W1:Y:S04]  /*1a1b0*/  LDL.LU R248, [R1+0x40] ;  /* 0x0000400001f87983 */ /* 0x000e680000300800 */
[----:B------:R-:W1:Y:S04]  /*1a1c0*/  LDL.LU R249, [R1+0x44] ;  /* 0x0000440001f97983 */ /* 0x000e680000300800 */
[----:B------:R-:W1:Y:S04]  /*1a1d0*/  LDL.LU R250, [R1+0x48] ;  /* 0x0000480001fa7983 */ /* 0x000e680000300800 */
[----:B------:R-:W1:Y:S04]  /*1a1e0*/  LDL.LU R251, [R1+0x4c] ;  /* 0x00004c0001fb7983 */ /* 0x000e680000300800 */
[----:B---3--:R-:W3:Y:S04]  /*1a1f0*/  LDL.LU R4, [R1+0x70] ;  /* 0x0000700001047983 */ /* 0x008ee80000300800 */
[----:B------:R-:W3:Y:S04]  /*1a200*/  LDL.LU R5, [R1+0x74] ;  /* 0x0000740001057983 */ /* 0x000ee80000300800 */
[----:B----4-:R-:W3:Y:S04]  /*1a210*/  LDL.LU R6, [R1+0x78] ;  /* 0x0000780001067983 */ /* 0x010ee80000300800 */
[----:B------:R-:W3:Y:S04]  /*1a220*/  LDL.LU R7, [R1+0x7c] ;  /* 0x00007c0001077983 */ /* 0x000ee80000300800 */
[----:B------:R-:W4:Y:S04]  /*1a230*/  LDL.LU R8, [R1+0x80] ;  /* 0x0000800001087983 */ /* 0x000f280000300800 */
[----:B------:R-:W4:Y:S04]  /*1a240*/  LDL.LU R9, [R1+0x84] ;  /* 0x0000840001097983 */ /* 0x000f280000300800 */
[----:B------:R-:W4:Y:S04]  /*1a250*/  LDL.LU R10, [R1+0x88] ;  /* 0x00008800010a7983 */ /* 0x000f280000300800 */
[----:B------:R-:W4:Y:S04]  /*1a260*/  LDL.LU R11, [R1+0x8c] ;  /* 0x00008c00010b7983 */ /* 0x000f280000300800 */
        /* <DEDUP_REMOVED lines=63> */
[----:B------:R-:W3:Y:S01]  /*1a660*/  LDL.LU R187, [R1+0x6c] ;  /* 0x00006c0001bb7983 */ /* 0x000ee20000300800 */
[----:B------:R-:W-:-:S03]  /*1a670*/  IMAD.MOV.U32 R203, RZ, RZ, R252 ;  /* 0x000000ffffcb7224 */ /* 0x000fc600078e00fc */
[----:B------:R-:W3:Y:S04]  /*1a680*/  LDL.LU R200, [R1] ;  /* 0x0000000001c87983 */ /* 0x000ee80000300800 */
[----:B------:R-:W3:Y:S04]  /*1a690*/  LDL.LU R201, [R1+0x4] ;  /* 0x0000040001c97983 */ /* 0x000ee80000300800 */
[----:B------:R-:W3:Y:S01]  /*1a6a0*/  LDL.LU R202, [R1+0x8] ;  /* 0x0000080001ca7983 */ /* 0x000ee20000300800 */
[----:B-1----:R-:W-:Y:S08]  /*1a6b0*/  HMMA.1688.F32.TF32 R248, R244, R222, R248 ;  /* 0x000000def4f8723c */ /* 0x002ff000000810f8 */
[C---:B----4-:R-:W-:Y:S08]  /*1a6c0*/  HMMA.1688.F32.TF32 R8, R208.reuse, R238, R8 ;  /* 0x000000eed008723c */ /* 0x050ff00000081008 */
[C---:B--2---:R-:W-:Y:S08]  /*1a6d0*/  HMMA.1688.F32.TF32 R12, R208.reuse, R234, R12 ;  /* 0x000000ead00c723c */ /* 0x044ff0000008100c */
[C---:B---3--:R-:W-:Y:S08]  /*1a6e0*/  HMMA.1688.F32.TF32 R20, R208.reuse, R226, R20 ;  /* 0x000000e2d014723c */ /* 0x048ff00000081014 */
[----:B------:R-:W-:Y:S08]  /*1a6f0*/  HMMA.1688.F32.TF32 R24, R208, R222, R24 ;  /* 0x000000ded018723c */ /* 0x000ff00000081018 */
[C---:B------:R-:W-:Y:S08]  /*1a700*/  HMMA.1688.F32.TF32 R40, R204.reuse, R238, R40 ;  /* 0x000000eecc28723c */ /* 0x040ff00000081028 */
[C---:B------:R-:W-:Y:S08]  /*1a710*/  HMMA.1688.F32.TF32 R44, R204.reuse, R234, R44 ;  /* 0x000000eacc2c723c */ /* 0x040ff0000008102c */
[C---:B------:R-:W-:Y:S08]  /*1a720*/  HMMA.1688.F32.TF32 R52, R204.reuse, R226, R52 ;  /* 0x000000e2cc34723c */ /* 0x040ff00000081034 */
[C---:B------:R-:W-:Y:S08]  /*1a730*/  HMMA.1688.F32.TF32 R56, R204.reuse, R222, R56 ;  /* 0x000000decc38723c */ /* 0x040ff00000081038 */
[C---:B------:R-:W-:Y:S08]  /*1a740*/  HMMA.1688.F32.TF32 R64, R204.reuse, R214, R64 ;  /* 0x000000d6cc40723c */ /* 0x040ff00000081040 */
[C---:B------:R-:W-:Y:S11]  /*1a750*/  HMMA.1688.F32.TF32 R60, R204.reuse, R218, R60 ;  /* 0x000000dacc3c723c */ /* 0x040ff6000008103c */
[----:B------:R-:W-:Y:S01]  /*1a760*/  MOV R252, R67 ;  /* 0x0000004300fc7202 */ /* 0x000fe20000000f00 */
[----:B------:R-:W-:Y:S04]  /*1a770*/  STL.64 [R1+0x540], R64 ;  /* 0x0005404001007387 */ /* 0x000fe80000100a00 */
[----:B------:R1:W-:Y:S01]  /*1a780*/  STL [R1+0x548], R66 ;  /* 0x0005484201007387 */ /* 0x0003e20000100800 */
[C---:B------:R-:W-:Y:S03]  /*1a790*/  HMMA.1688.F32.TF32 R48, R204.reuse, R230, R48 ;  /* 0x000000e6cc30723c */ /* 0x040fe60000081030 */
[----:B-1----:R-:W2:Y:S04]  /*1a7a0*/  LDL.LU.64 R66, [R1+0x18e0] ;  /* 0x0018e00001427983 */ /* 0x002ea80000300a00 */
[----:B------:R-:W2:Y:S04]  /*1a7b0*/  LDL.LU.64 R64, [R1+0x18d8] ;  /* 0x0018d80001407983 */ /* 0x000ea80000300a00 */
[----:B------:R-:W-:Y:S04]  /*1a7c0*/  STL [R1+0x16a0], R252 ;  /* 0x0016a0fc01007387 */ /* 0x000fe80000100800 */
[----:B------:R-:W-:Y:S04]  /*1a7d0*/  STL.64 [R1+0x510], R60 ;  /* 0x0005103c01007387 */ /* 0x000fe80000100a00 */
[----:B------:R1:W-:Y:S01]  /*1a7e0*/  STL.64 [R1+0x518], R62 ;  /* 0x0005183e01007387 */ /* 0x0003e20000100a00 */
[----:B------:R-:W-:Y:S03]  /*1a7f0*/  HMMA.1688.F32.TF32 R204, R204, R242, R36 ;  /* 0x000000f2cccc723c */ /* 0x000fe60000081024 */
[----:B-1----:R-:W3:Y:S04]  /*1a800*/  LDL.LU.64 R62, [R1+0x18d0] ;  /* 0x0018d000013e7983 */ /* 0x002ee80000300a00 */
[----:B------:R-:W3:Y:S04]  /*1a810*/  LDL.LU.64 R60, [R1+0x18c8] ;  /* 0x0018c800013c7983 */ /* 0x000ee80000300a00 */
[----:B------:R-:W-:Y:S04]  /*1a820*/  STL.64 [R1+0x530], R56 ;  /* 0x0005303801007387 */ /* 0x000fe80000100a00 */
[----:B------:R1:W-:Y:S01]  /*1a830*/  STL.64 [R1+0x538], R58 ;  /* 0x0005383a01007387 */ /* 0x0003e20000100a00 */
[C---:B------:R-:W-:Y:S03]  /*1a840*/  HMMA.1688.F32.TF32 R32, R208.reuse, R214, R32 ;  /* 0x000000d6d020723c */ /* 0x040fe60000081020 */
[----:B-1----:R-:W4:Y:S04]  /*1a850*/  LDL.LU.64 R58, [R1+0x18c0] ;  /* 0x0018c000013a7983 */ /* 0x002f280000300a00 */
[----:B------:R-:W4:Y:S04]  /*1a860*/  LDL.LU.64 R56, [R1+0x18b8] ;  /* 0x0018b80001387983 */ /* 0x000f280000300a00 */
[----:B------:R-:W-:Y:S04]  /*1a870*/  STL.64 [R1+0x520], R52 ;  /* 0x0005203401007387 */ /* 0x000fe80000100a00 */
[----:B------:R1:W-:Y:S01]  /*1a880*/  STL.64 [R1+0x528], R54 ;  /* 0x0005283601007387 */ /* 0x0003e20000100a00 */
[C---:B------:R-:W-:Y:S03]  /*1a890*/  HMMA.1688.F32.TF32 R28, R208.reuse, R218, R28 ;  /* 0x000000dad01c723c */ /* 0x040fe6000008101c */
[----:B-1----:R-:W2:Y:S04]  /*1a8a0*/  LDL.LU.64 R54, [R1+0x18b0] ;  /* 0x0018b00001367983 */ /* 0x002ea80000300a00 */
[----:B------:R-:W2:Y:S04]  /*1a8b0*/  LDL.LU.64 R52, [R1+0x18a8] ;  /* 0x0018a80001347983 */ /* 0x000ea80000300a00 */
[----:B------:R-:W-:Y:S04]  /*1a8c0*/  STL.64 [R1+0x470], R48 ;  /* 0x0004703001007387 */ /* 0x000fe80000100a00 */
[----:B------:R1:W-:Y:S04]  /*1a8d0*/  STL.64 [R1+0x478], R50 ;  /* 0x0004783201007387 */ /* 0x0003e80000100a00 */
[----:B-1----:R-:W2:Y:S04]  /*1a8e0*/  LDL.LU.64 R50, [R1+0x18a0] ;  /* 0x0018a00001327983 */ /* 0x002ea80000300a00 */
[----:B------:R-:W2:Y:S04]  /*1a8f0*/  LDL.LU.64 R48, [R1+0x1898] ;  /* 0x0018980001307983 */ /* 0x000ea80000300a00 */
        /* <DEDUP_REMOVED lines=9> */
[----:B------:R-:W2:Y:S04]  /*1a990*/  LDL.LU.64 R38, [R1+0x1870] ;  /* 0x0018700001267983 */ /* 0x000ea80000300a00 */
[----:B------:R-:W2:Y:S04]  /*1a9a0*/  LDL.LU.64 R36, [R1+0x1868] ;  /* 0x0018680001247983 */ /* 0x000ea80000300a00 */
[----:B------:R1:W-:Y:S04]  /*1a9b0*/  STL.64 [R1+0x330], R204 ;  /* 0x000330cc01007387 */ /* 0x0003e80000100a00 */
[----:B------:R1:W-:Y:S04]  /*1a9c0*/  STL.64 [R1+0x338], R206 ;  /* 0x000338ce01007387 */ /* 0x0003e80000100a00 */
[----:B-1----:R-:W2:Y:S04]  /*1a9d0*/  LDL.LU R204, [R1+0x10] ;  /* 0x0000100001cc7983 */ /* 0x002ea80000300800 */
[----:B------:R-:W2:Y:S04]  /*1a9e0*/  LDL.LU R205, [R1+0x14] ;  /* 0x0000140001cd7983 */ /* 0x000ea80000300800 */
[----:B------:R-:W2:Y:S04]  /*1a9f0*/  LDL.LU R206, [R1+0x18] ;  /* 0x0000180001ce7983 */ /* 0x000ea80000300800 */
[----:B------:R-:W2:Y:S04]  /*1aa00*/  LDL.LU R207, [R1+0x1c] ;  /* 0x00001c0001cf7983 */ /* 0x000ea80000300800 */
        /* <DEDUP_REMOVED lines=16> */
[----:B------:R1:W-:Y:S04]  /*1ab10*/  STL.64 [R1+0x2d8], R22 ;  /* 0x0002d81601007387 */ /* 0x0003e80000100a00 */
        /* <DEDUP_REMOVED lines=12> */
[----:B------:R1:W-:Y:S04]  /*1abe0*/  STL.64 [R1+0x278], R10 ;  /* 0x0002780a01007387 */ /* 0x0003e80000100a00 */
[----:B-1----:R-:W3:Y:S04]  /*1abf0*/  LDL.LU.64 R10, [R1+0x1800] ;  /* 0x00180000010a7983 */ /* 0x002ee80000300a00 */
[----:B------:R-:W3:Y:S04]  /*1ac00*/  LDL.LU.64 R8, [R1+0x17f8] ;  /* 0x0017f80001087983 */ /* 0x000ee80000300a00 */
[----:B------:R-:W3:Y:S04]  /*1ac10*/  LDL.LU.64 R6, [R1+0x17f0] ;  /* 0x0017f00001067983 */ /* 0x000ee80000300a00 */
[----:B------:R-:W3:Y:S04]  /*1ac20*/  LDL.LU.64 R4, [R1+0x17e8] ;  /* 0x0017e80001047983 */ /* 0x000ee80000300a00 */
[----:B------:R1:W-:Y:S04]  /*1ac30*/  STL.64 [R1+0x250], R208 ;  /* 0x000250d001007387 */ /* 0x0003e80000100a00 */
[----:B------:R4:W-:Y:S04]  /*1ac40*/  STL.64 [R1+0x258], R210 ;  /* 0x000258d201007387 */ /* 0x0009e80000100a00 */
[----:B-1----:R-:W3:Y:S04]  /*1ac50*/  LDL.LU R208, [R1+0x20] ;  /* 0x0000200001d07983 */ /* 0x002ee80000300800 */
[----:B------:R-:W3:Y:S04]  /*1ac60*/  LDL.LU R209, [R1+0x24] ;  /* 0x0000240001d17983 */ /* 0x000ee80000300800 */
[----:B----4-:R-:W3:Y:S04]  /*1ac70*/  LDL.LU R210, [R1+0x28] ;  /* 0x0000280001d27983 */ /* 0x010ee80000300800 */
[----:B------:R-:W3:Y:S04]  /*1ac80*/  LDL.LU R211, [R1+0x2c] ;  /* 0x00002c0001d37983 */ /* 0x000ee80000300800 */
[----:B------:R-:W-:Y:S04]  /*1ac90*/  STL.64 [R1+0x230], R184 ;  /* 0x000230b801007387 */ /* 0x000fe80000100a00 */
[----:B------:R1:W-:Y:S04]  /*1aca0*/  STL.64 [R1+0x238], R186 ;  /* 0x000238ba01007387 */ /* 0x0003e80000100a00 */
[----:B-1----:R-:W4:Y:S04]  /*1acb0*/  LDL.LU.64 R186, [R1+0x17e0] ;  /* 0x0017e00001ba7983 */ /* 0x002f280000300a00 */
[----:B------:R-:W4:Y:S04]  /*1acc0*/  LDL.LU.64 R184, [R1+0x17d8] ;  /* 0x0017d80001b87983 */ /* 0x000f280000300a00 */
        /* <DEDUP_REMOVED lines=11> */
[----:B------:R-:W4:Y:S01]  /*1ad80*/  LDL.LU.64 R188, [R1+0x17a8] ;  /* 0x0017a80001bc7983 */ /* 0x000f220000300a00 */
[C---:B--2---:R-:W-:Y:S08]  /*1ad90*/  HMMA.1688.F32.TF32 R204, R244.reuse, R234, R204 ;  /* 0x000000eaf4cc723c */ /* 0x044ff000000810cc */
[C---:B------:R-:W-:Y:S08]  /*1ada0*/  HMMA.1688.F32.TF32 R200, R244.reuse, R238, R200 ;  /* 0x000000eef4c8723c */ /* 0x040ff000000810c8 */
[----:B---3--:R-:W-:-:S15]  /*1adb0*/  HMMA.1688.F32.TF32 R208, R244, R230, R208 ;  /* 0x000000e6f4d0723c */ /* 0x008fde00000810d0 */
[----:B------:R-:W-:-:S04]  /*1adc0*/  NOP ;  /* 0x0000000000007918 */ /* 0x000fc80000000000 */
[----:B------:R-:W-:Y:S04]  /*1add0*/  STL.64 [R1+0x1f0], R208 ;  /* 0x0001f0d001007387 */ /* 0x000fe80000100a00 */
[----:B------:R-:W-:Y:S04]  /*1ade0*/  STL.64 [R1+0x1f8], R210 ;  /* 0x0001f8d201007387 */ /* 0x000fe80000100a00 */
[----:B------:R-:W-:Y:S04]  /*1adf0*/  STL.64 [R1+0x1e0], R204 ;  /* 0x0001e0cc01007387 */ /* 0x000fe80000100a00 */
[----:B------:R-:W-:Y:S04]  /*1ae00*/  STL.64 [R1+0x1e8], R206 ;  /* 0x0001e8ce01007387 */ /* 0x000fe80000100a00 */
[----:B------:R-:W-:Y:S04]  /*1ae10*/  LDS R205, [R2+UR12+0x2100] ;  /* 0x0021000c02cd7984 */ /* 0x000fe80008000800 */
[----:B------:R-:W-:Y:S04]  /*1ae20*/  LDS R207, [R2+UR12+0x3100] ;  /* 0x0031000c02cf7984 */ /* 0x000fe80008000800 */
[----:B------:R-:W-:Y:S04]  /*1ae30*/  LDS R209, [R2+UR12+0x2180] ;  /* 0x0021800c02d17984 */ /* 0x000fe80008000800 */
[----:B------:R-:W-:Y:S01]  /*1ae40*/  LDS R211, [R2+UR12+0x3180] ;  /* 0x0031800c02d37984 */ /* 0x000fe20008000800 */
[----:B----4-:R-:W-:Y:S01]  /*1ae50*/  HMMA.1688.F32.TF32 R188, R244, R242, R188 ;  /* 0x000000f2f4bc723c */ /* 0x010fe200000810bc */
[----:B------:R-:W-:-:S05]  /*1ae60*/  LOP3.LUT R247, R0, 0x40, RZ, 0x3c, !PT ;  /* 0x0000004000f77812 */ /* 0x000fca00078e3cff */
[----:B------:R-:W-:Y:S04]  /*1ae70*/  LDS R204, [R247+UR12+0x2100] ;  /* 0x0021000cf7cc7984 */ /* 0x000fe80008000800 */
[----:B------:R-:W-:Y:S04]  /*1ae80*/  LDS R206, [R247+UR12+0x3100] ;  /* 0x0031000cf7ce7984 */ /* 0x000fe80008000800 */
[----:B------:R-:W-:Y:S04]  /*1ae90*/  LDS R208, [R247+UR12+0x2180] ;  /* 0x0021800cf7d07984 */ /* 0x000fe80008000800 */
[----:B------:R-:W-:Y:S01]  /*1aea0*/  LDS R210, [R247+UR12+0x3180] ;  /* 0x0031800cf7d27984 */ /* 0x000fe20008000800 */
[----:B------:R-:W-:-:S03]  /*1aeb0*/  IMAD.MOV.U32 R252, RZ, RZ, R191 ;  /* 0x000000fffffc7224 */ /* 0x000fc600078e00bf */
[----:B------:R-:W-:Y:S04]  /*1aec0*/  STL.64 [R1+0x1c0], R188 ;  /* 0x0001c0bc01007387 */ /* 0x000fe80000100a00 */
[----:B------:R-:W-:Y:S04]  /*1aed0*/  STL.64 [R1+0x1d0], R200 ;  /* 0x0001d0c801007387 */ /* 0x000fe80000100a00 */
[----:B------:R-:W-:Y:S04]  /*1aee0*/  STL.64 [R1+0x1d8], R202 ;  /* 0x0001d8ca01007387 */ /* 0x000fe80000100a00 */
        /* <DEDUP_REMOVED lines=8> */
[----:B------:R-:W2:Y:S01]  /*1af70*/  LDS R203, [R2+UR12+0x3080] ;  /* 0x0030800c02cb7984 */ /* 0x000ea20008000800 */
[C---:B-1----:R-:W-:Y:S08]  /*1af80*/  HMMA.1688.F32.TF32 R248, R188.reuse, R214, R248 ;  /* 0x000000d6bcf8723c */ /* 0x042ff000000810f8 */
[C---:B------:R-:W-:Y:S11]  /*1af90*/  HMMA.1688.F32.TF32 R12, R188.reuse, R234, R12 ;  /* 0x000000eabc0c723c */ /* 0x040ff6000008100c */
[----:B------:R-:W-:Y:S04]  /*1afa0*/  STL.64 [R1+0x750], R248 ;  /* 0x000750f801007387 */ /* 0x000fe80000100a00 */
[----:B------:R1:W-:Y:S02]  /*1afb0*/  STL.64 [R1+0x758], R250 ;  /* 0x000758fa01007387 */ /* 0x0003e40000100a00 */
[C---:B-1----:R-:W-:Y:S08]  /*1afc0*/  HMMA.1688.F32.TF32 R248, R188.reuse, R218, R192 ;  /* 0x000000dabcf8723c */ /* 0x042ff000000810c0 */
[C---:B------:R-:W-:Y:S08]  /*1afd0*/  HMMA.1688.F32.TF32 R192, R188.reuse, R222, R184 ;  /* 0x000000debcc0723c */ /* 0x040ff000000810b8 */
[C---:B------:R-:W-:Y:S08]  /*1afe0*/  HMMA.1688.F32.TF32 R184, R188.reuse, R226, R4 ;  /* 0x000000e2bcb8723c */ /* 0x040ff00000081004 */
[C---:B------:R-:W-:Y:S01]  /*1aff0*/  HMMA.1688.F32.TF32 R4, R188.reuse, R230, R8 ;  /* 0x000000e6bc04723c */ /* 0x040fe20000081008 */
[----:B------:R-:W-:Y:S04]  /*1b000*/  STL.64 [R1+0x740], R248 ;  /* 0x000740f801007387 */ /* 0x000fe80000100a00 */
[----:B------:R-:W-:Y:S04]  /*1b010*/  STL.64 [R1+0x748], R250 ;  /* 0x000748fa01007387 */ /* 0x000fe80000100a00 */
[----:B------:R-:W-:Y:S01]  /*1b020*/  STL.64 [R1+0x730], R192 ;  /* 0x000730c001007387 */ /* 0x000fe20000100a00 */
[C---:B------:R-:W-:Y:S03]  /*1b030*/  HMMA.1688.F32.TF32 R8, R188.reuse, R238, R16 ;  /* 0x000000eebc08723c */ /* 0x040fe60000081010 */
[----:B------:R-:W-:Y:S04]  /*1b040*/  STL.64 [R1+0x738], R194 ;  /* 0x000738c201007387 */ /* 0x000fe80000100a00 */
[----:B------:R-:W-:Y:S04]  /*1b050*/  STL.64 [R1+0x720], R184 ;  /* 0x000720b801007387 */ /* 0x000fe80000100a00 */
[----:B------:R-:W-:Y:S04]  /*1b060*/  STL.64 [R1+0x728], R186 ;  /* 0x000728ba01007387 */ /* 0x000fe80000100a00 */
[----:B------:R-:W-:Y:S04]  /*1b070*/  STL.64 [R1+0x710], R4 ;  /* 0x0007100401007387 */ /* 0x000fe80000100a00 */
[----:B------:R1:W-:Y:S04]  /*1b080*/  STL.64 [R1+0x718], R6 ;  /* 0x0007180601007387 */ /* 0x0003e80000100a00 */
[----:B------:R-:W-:Y:S04]  /*1b090*/  STL.64 [R1+0x700], R12 ;  /* 0x0007000c01007387 */ /* 0x000fe80000100a00 */
[----:B------:R2:W-:Y:S01]  /*1b0a0*/  STL.64 [R1+0x708], R14 ;  /* 0x0007080e01007387 */ /* 0x0005e20000100a00 */
[----:B-1----:R-:W-:Y:S03]  /*1b0b0*/  HMMA.1688.F32.TF32 R4, R188, R242, R20 ;  /* 0x000000f2bc04723c */ /* 0x002fe60000081014 */
[----:B------:R-:W-:Y:S04]  /*1b0c0*/  LDS R248, [R247+UR12+0x2200] ;  /* 0x0022000cf7f87984 */ /* 0x000fe80008000800 */
[----:B------:R-:W-:Y:S01]  /*1b0d0*/  LDS R250, [R247+UR12+0x3200] ;  /* 0x0032000cf7fa7984 */ /* 0x000fe20008000800 */
[C---:B--2---:R-:W-:Y:S03]  /*1b0e0*/  HMMA.1688.F32.TF32 R12, R200.reuse, R214, R24 ;  /* 0x000000d6c80c723c */ /* 0x044fe60000081018 */
[----:B------:R-:W-:Y:S04]  /*1b0f0*/  STL.64 [R1+0x6f0], R8 ;  /* 0x0006f00801007387 */ /* 0x000fe80000100a00 */
[----:B------:R1:W-:Y:S04]  /*1b100*/  STL.64 [R1+0x6f8], R10 ;  /* 0x0006f80a01007387 */ /* 0x0003e80000100a00 */
[----:B------:R-:W-:Y:S04]  /*1b110*/  LDS R249, [R2+UR12+0x2200] ;  /* 0x0022000c02f97984 */ /* 0x000fe80008000800 */
[----:B------:R-:W-:Y:S01]  /*1b120*/  STL.64 [R1+0x1b0], R4 ;  /* 0x0001b00401007387 */ /* 0x000fe20000100a00 */
[C---:B-1----:R-:W-:Y:S03]  /*1b130*/  HMMA.1688.F32.TF32 R8, R200.reuse, R218, R28 ;  /* 0x000000dac808723c */ /* 0x042fe6000008101c */
[----:B------:R1:W-:Y:S04]  /*1b140*/  STL.64 [R1+0x1b8], R6 ;  /* 0x0001b80601007387 */ /* 0x0003e80000100a00 */
[----:B------:R-:W-:Y:S04]  /*1b150*/  STL.64 [R1+0x1a0], R12 ;  /* 0x0001a00c01007387 */ /* 0x000fe80000100a00 */
[----:B------:R2:W-:Y:S01]  /*1b160*/  STL.64 [R1+0x1a8], R14 ;  /* 0x0001a80e01007387 */ /* 0x0005e20000100a00 */
[C---:B-1----:R-:W-:Y:S03]  /*1b170*/  HMMA.1688.F32.TF32 R4, R200.reuse, R222, R32 ;  /* 0x000000dec804723c */ /* 0x042fe60000081020 */
[----:B------:R-:W1:Y:S05]  /*1b180*/  LDS R251, [R2+UR12+0x3200] ;  /* 0x0032000c02fb7984 */ /* 0x000e6a0008000800 */
[C---:B--2---:R-:W-:Y:S01]  /*1b190*/  HMMA.1688.F32.TF32 R12, R200.reuse, R226, R36 ;  /* 0x000000e2c80c723c */ /* 0x044fe20000081024 */
[----:B------:R-:W-:Y:S04]  /*1b1a0*/  STL.64 [R1+0x190], R8 ;  /* 0x0001900801007387 */ /* 0x000fe80000100a00 */
[----:B------:R2:W-:Y:S06]  /*1b1b0*/  STL.64 [R1+0x198], R10 ;  /* 0x0001980a01007387 */ /* 0x0005ec0000100a00 */
[----:B------:R-:W-:Y:S04]  /*1b1c0*/  STL.64 [R1+0x180], R4 ;  /* 0x0001800401007387 */ /* 0x000fe80000100a00 */
[----:B------:R3:W-:Y:S01]  /*1b1d0*/  STL.64 [R1+0x188], R6 ;  /* 0x0001880601007387 */ /* 0x0007e20000100a00 */
[C---:B--2---:R-:W-:Y:S03]  /*1b1e0*/  HMMA.1688.F32.TF32 R8, R200.reuse, R230, R40 ;  /* 0x000000e6c808723c */ /* 0x044fe60000081028 */
[----:B------:R-:W-:Y:S04]  /*1b1f0*/  STL.64 [R1+0x170], R12 ;  /* 0x0001700c01007387 */ /* 0x000fe80000100a00 */
[----:B------:R2:W-:Y:S01]  /*1b200*/  STL.64 [R1+0x178], R14 ;  /* 0x0001780e01007387 */ /* 0x0005e20000100a00 */
[C---:B---3--:R-:W-:Y:S08]  /*1b210*/  HMMA.1688.F32.TF32 R4, R200.reuse, R234, R44 ;  /* 0x000000eac804723c */ /* 0x048ff0000008102c */
[C---:B--2---:R-:W-:Y:S03]  /*1b220*/  HMMA.1688.F32.TF32 R12, R200.reuse, R238, R48 ;  /* 0x000000eec80c723c */ /* 0x044fe60000081030 */
[----:B------:R-:W-:Y:S04]  /*1b230*/  STL.64 [R1+0x160], R8 ;  /* 0x0001600801007387 */ /* 0x000fe80000100a00 */
[----:B------:R2:W-:Y:S04]  /*1b240*/  STL.64 [R1+0x168], R10 ;  /* 0x0001680a01007387 */ /* 0x0005e80000100a00 */
[----:B------:R-:W-:Y:S04]  /*1b250*/  STL.64 [R1+0x150], R4 ;  /* 0x0001500401007387 */ /* 0x000fe80000100a00 */
[----:B------:R3:W-:Y:S01]  /*1b260*/  STL.64 [R1+0x158], R6 ;  /* 0x0001580601007387 */ /* 0x0007e20000100a00 */
[----:B--2---:R-:W-:Y:S03]  /*1b270*/  HMMA.1688.F32.TF32 R8, R200, R242, R52 ;  /* 0x000000f2c808723c */ /* 0x004fe60000081034 */
[----:B------:R-:W-:Y:S04]  /*1b280*/  STL.64 [R1+0x140], R12 ;  /* 0x0001400c01007387 */ /* 0x000fe80000100a00 */
[----:B------:R2:W-:Y:S01]  /*1b290*/  STL.64 [R1+0x148], R14 ;  /* 0x0001480e01007387 */ /* 0x0005e20000100a00 */
[C---:B---3--:R-:W-:Y:S08]  /*1b2a0*/  HMMA.1688.F32.TF32 R4, R204.reuse, R214, R56 ;  /* 0x000000d6cc04723c */ /* 0x048ff00000081038 */
[-C--:B--2---:R-:W-:Y:S03]  /*1b2b0*/  HMMA.1688.F32.TF32 R12, R204, R218.reuse, R60 ;  /* 0x000000dacc0c723c */ /* 0x084fe6000008103c */
[----:B------:R-:W-:Y:S04]  /*1b2c0*/  STL.64 [R1+0x130], R8 ;  /* 0x0001300801007387 */ /* 0x000fe80000100a00 */
[----:B------:R2:W-:Y:S01]  /*1b2d0*/  STL.64 [R1+0x138], R10 ;  /* 0x0001380a01007387 */ /* 0x0005e20000100a00 */
[----:B-1----:R-:W-:Y:S01]  /*1b2e0*/  HMMA.1688.F32.TF32 R20, R248, R218, R120 ;  /* 0x000000daf814723c */ /* 0x002fe20000081078 */
[----:B------:R-:W-:Y:S01]  /*1b2f0*/  IMAD.MOV.U32 R244, RZ, RZ, R157 ;  /* 0x000000fffff47224 */ /* 0x000fe200078e009d */
[----:B------:R-:W-:Y:S01]  /*1b300*/  MOV R245, R158 ;  /* 0x0000009e00f57202 */ /* 0x000fe20000000f00 */
[----:B------:R-:W-:Y:S04]  /*1b310*/  STL.64 [R1+0x120], R4 ;  /* 0x0001200401007387 */ /* 0x000fe80000100a00 */
[----:B------:R1:W-:Y:S01]  /*1b320*/  STL.64 [R1+0x128], R6 ;  /* 0x0001280601007387 */ /* 0x0003e20000100a00 */
[C---:B--2---:R-:W-:Y:S03]  /*1b330*/  HMMA.1688.F32.TF32 R8, R204.reuse, R222, R64 ;  /* 0x000000decc08723c */ /* 0x044fe60000081040 */
[----:B------:R-:W-:Y:S04]  /*1b340*/  STL.64 [R1+0x110], R12 ;  /* 0x0001100c01007387 */ /* 0x000fe80000100a00 */
[----:B------:R2:W-:Y:S01]  /*1b350*/  STL.64 [R1+0x118], R14 ;  /* 0x0001180e01007387 */ /* 0x0005e20000100a00 */
[----:B-1----:R-:W-:Y:S03]  /*1b360*/  HMMA.1688.F32.TF32 R4, R204, R226, R68 ;  /* 0x000000e2cc04723c */ /* 0x002fe60000081044 */
[----:B------:R-:W-:Y:S01]  /*1b370*/  LDS R60, [R247+UR12+0x2300] ;  /* 0x0023000cf73c7984 */ /* 0x000fe20008000800 */
[----:B------:R-:W-:Y:S01]  /*1b380*/  IMAD.MOV.U32 R246, RZ, RZ, R152 ;  /* 0x000000fffff67224 */ /* 0x000fe200078e0098 */
[----:B------:R-:W-:-:S02]  /*1b390*/  MOV R192, R148 ;  /* 0x0000009400c07202 */ /* 0x000fc40000000f00 */
[----:B------:R-:W-:Y:S01]  /*1b3a0*/  LDS R62, [R247+UR12+0x3300] ;  /* 0x0033000cf73e7984 */ /* 0x000fe20008000800 */
[----:B--2---:R-:W-:Y:S03]  /*1b3b0*/  HMMA.1688.F32.TF32 R12, R204, R230, R72 ;  /* 0x000000e6cc0c723c */ /* 0x004fe60000081048 */
[----:B------:R-:W-:Y:S04]  /*1b3c0*/  STL.64 [R1+0x100], R8 ;  /* 0x0001000801007387 */ /* 0x000fe80000100a00 */
[----:B------:R1:W-:Y:S01]  /*1b3d0*/  STL.64 [R1+0x108], R10 ;  /* 0x0001080a01007387 */ /* 0x0003e20000100a00 */
[----:B------:R-:W-:Y:S01]  /*1b3e0*/  HMMA.1688.F32.TF32 R16, R248, R222, R124 ;  /* 0x000000def810723c */ /* 0x000fe2000008107c */
[----:B------:R-:W-:Y:S01]  /*1b3f0*/  IMAD.MOV.U32 R193, RZ, RZ, R149 ;  /* 0x000000ffffc17224 */ /* 0x000fe200078e0095 */
[----:B------:R-:W-:Y:S01]  /*1b400*/  MOV R195, R144 ;  /* 0x0000009000c37202 */ /* 0x000fe20000000f00 */
[----:B------:R-:W-:Y:S04]  /*1b410*/  STL.64 [R1+0xf0], R4 ;  /* 0x0000f00401007387 */ /* 0x000fe80000100a00 */
[----:B------:R2:W-:Y:S01]  /*1b420*/  STL.64 [R1+0xf8], R6 ;  /* 0x0000f80601007387 */ /* 0x0005e20000100a00 */
[C---:B-1----:R-:W-:Y:S03]  /*1b430*/  HMMA.1688.F32.TF32 R8, R204.reuse, R234, R76 ;  /* 0x000000eacc08723c */ /* 0x042fe6000008104c */
[----:B------:R-:W-:Y:S04]  /*1b440*/  STL.64 [R1+0xe0], R12 ;  /* 0x0000e00c01007387 */ /* 0x000fe80000100a00 */
[----:B------:R1:W-:Y:S01]  /*1b450*/  STL.64 [R1+0xe8], R14 ;  /* 0x0000e80e01007387 */ /* 0x0003e20000100a00 */
[----:B--2---:R-:W-:Y:S01]  /*1b460*/  HMMA.1688.F32.TF32 R4, R204, R238, R80 ;  /* 0x000000eecc04723c */ /* 0x004fe20000081050 */
[----:B------:R-:W-:-:S02]  /*1b470*/  IMAD.MOV.U32 R194, RZ, RZ, R150 ;  /* 0x000000ffffc27224 */ /* 0x000fc400078e0096 */
[----:B------:R-:W-:Y:S01]  /*1b480*/  IMAD.MOV.U32 R184, RZ, RZ, R145 ;  /* 0x000000ffffb87224 */ /* 0x000fe200078e0091 */
[----:B------:R-:W-:Y:S01]  /*1b490*/  MOV R186, R147 ;  /* 0x0000009300ba7202 */ /* 0x000fe20000000f00 */
[----:B------:R-:W-:Y:S01]  /*1b4a0*/  IMAD.MOV.U32 R185, RZ, RZ, R146 ;  /* 0x000000ffffb97224 */ /* 0x000fe200078e0092 */
[----:B------:R-:W-:Y:S02]  /*1b4b0*/  LDS R61, [R2+UR12+0x2300] ;  /* 0x0023000c023d7984 */ /* 0x000fe40008000800 */
[----:B-1----:R-:W-:Y:S03]  /*1b4c0*/  HMMA.1688.F32.TF32 R12, R204, R242, R84 ;  /* 0x000000f2cc0c723c */ /* 0x002fe60000081054 */
[----:B------:R-:W-:Y:S04]  /*1b4d0*/  STL.64 [R1+0xd0], R8 ;  /* 0x0000d00801007387 */ /* 0x000fe80000100a00 */
[----:B------:R1:W-:Y:S01]  /*1b4e0*/  STL.64 [R1+0xd8], R10 ;  /* 0x0000d80a01007387 */ /* 0x0003e20000100a00 */
[----:B------:R-:W-:-:S03]  /*1b4f0*/  IMAD.MOV.U32 R187, RZ, RZ, R151 ;  /* 0x000000ffffbb7224 */ /* 0x000fc600078e0097 */
[----:B------:R-:W-:Y:S04]  /*1b500*/  LDS R63, [R2+UR12+0x3300] ;  /* 0x0033000c023f7984 */ /* 0x000fe80008000800 */
[----:B------:R-:W-:Y:S01]  /*1b510*/  STL.64 [R1+0xb0], R4 ;  /* 0x0000b00401007387 */ /* 0x000fe20000100a00 */
[C---:B-1----:R-:W-:Y:S03]  /*1b520*/  HMMA.1688.F32.TF32 R8, R208.reuse, R214, R88 ;  /* 0x000000d6d008723c */ /* 0x042fe60000081058 */
[----:B------:R1:W-:Y:S04]  /*1b530*/  STL.64 [R1+0xb8], R6 ;  /* 0x0000b80601007387 */ /* 0x0003e80000100a00 */
[----:B------:R-:W-:Y:S04]  /*1b540*/  STL.64 [R1+0xa0], R12 ;  /* 0x0000a00c01007387 */ /* 0x000fe80000100a00 */
[----:B------:R2:W-:Y:S01]  /*1b550*/  STL.64 [R1+0xa8], R14 ;  /* 0x0000a80e01007387 */ /* 0x0005e20000100a00 */
[C---:B-1----:R-:W-:Y:S03]  /*1b560*/  HMMA.1688.F32.TF32 R4, R208.reuse, R218, R92 ;  /* 0x000000dad004723c */ /* 0x042fe6000008105c */
        /* <DEDUP_REMOVED lines=12> */
[----:B------:R-:W-:Y:S05]  /*1b630*/  LDS R66, [R0+UR12+0x5080] ;  /* 0x0050800c00427984 */ /* 0x000fea0008000800 */
[C---:B--2---:R-:W-:Y:S01]  /*1b640*/  HMMA.1688.F32.TF32 R12, R208.reuse, R234, R108 ;  /* 0x000000ead00c723c */ /* 0x044fe2000008106c */
[----:B------:R-:W-:Y:S04]  /*1b650*/  STL.64 [R1+0x50], R8 ;  /* 0x0000500801007387 */ /* 0x000fe80000100a00 */
[----:B------:R1:W-:Y:S06]  /*1b660*/  STL.64 [R1+0x58], R10 ;  /* 0x0000580a01007387 */ /* 0x0003ec0000100a00 */
[----:B------:R-:W-:Y:S04]  /*1b670*/  STL.64 [R1+0x40], R4 ;  /* 0x0000400401007387 */ /* 0x000fe80000100a00 */
[----:B------:R2:W-:Y:S01]  /*1b680*/  STL.64 [R1+0x48], R6 ;  /* 0x0000480601007387 */ /* 0x0005e20000100a00 */
[C---:B-1----:R-:W-:Y:S03]  /*1b690*/  HMMA.1688.F32.TF32 R8, R208.reuse, R238, R112 ;  /* 0x000000eed008723c */ /* 0x042fe60000081070 */
[----:B------:R-:W-:Y:S04]  /*1b6a0*/  STL.64 [R1+0x20], R12 ;  /* 0x0000200c01007387 */ /* 0x000fe80000100a00 */
[----:B------:R1:W-:Y:S01]  /*1b6b0*/  STL.64 [R1+0x28], R14 ;  /* 0x0000280e01007387 */ /* 0x0003e20000100a00 */
[----:B--2---:R-:W-:Y:S08]  /*1b6c0*/  HMMA.1688.F32.TF32 R4, R208, R242, R116 ;  /* 0x000000f2d004723c */ /* 0x004ff00000081074 */
[C---:B-1----:R-:W-:Y:S03]  /*1b6d0*/  HMMA.1688.F32.TF32 R12, R248.reuse, R214, R196 ;  /* 0x000000d6f80c723c */ /* 0x042fe600000810c4 */
[----:B------:R-:W-:Y:S04]  /*1b6e0*/  STL.64 [R1+0x10], R8 ;  /* 0x0000100801007387 */ /* 0x000fe80000100a00 */
[----:B------:R-:W-:Y:S04]  /*1b6f0*/  STL.64 [R1+0x18], R10 ;  /* 0x0000180a01007387 */ /* 0x000fe80000100a00 */
[----:B------:R-:W-:Y:S04]  /*1b700*/  LDS R8, [R247+UR12+0x2280] ;  /* 0x0022800cf7087984 */ /* 0x000fe80008000800 */
[----:B------:R-:W-:Y:S04]  /*1b710*/  STL.64 [R1], R4 ;  /* 0x0000000401007387 */ /* 0x000fe80000100a00 */
[----:B------:R-:W-:Y:S04]  /*1b720*/  STL.64 [R1+0x8], R6 ;  /* 0x0000080601007387 */ /* 0x000fe80000100a00 */
[----:B------:R-:W-:Y:S04]  /*1b730*/  STL.64 [R1+0x6e0], R12 ;  /* 0x0006e00c01007387 */ /* 0x000fe80000100a00 */
[----:B------:R1:W-:Y:S04]  /*1b740*/  STL.64 [R1+0x6e8], R14 ;  /* 0x0006e80e01007387 */ /* 0x0003e80000100a00 */
[----:B------:R-:W-:Y:S04]  /*1b750*/  LDS R10, [R247+UR12+0x3280] ;  /* 0x0032800cf70a7984 */ /* 0x000fe80008000800 */
[----:B------:R-:W-:Y:S01]  /*1b760*/  LDS R4, [R247+UR12+0x2380] ;  /* 0x0023800cf7047984 */ /* 0x000fe20008000800 */
[C---:B-1----:R-:W-:Y:S03]  /*1b770*/  HMMA.1688.F32.TF32 R12, R248.reuse, R226, R128 ;  /* 0x000000e2f80c723c */ /* 0x042fe60000081080 */
[----:B------:R-:W-:Y:S04]  /*1b780*/  STL.64 [R1+0x6d0], R20 ;  /* 0x0006d01401007387 */ /* 0x000fe80000100a00 */
[----:B------:R1:W-:Y:S04]  /*1b790*/  STL.64 [R1+0x6d8], R22 ;  /* 0x0006d81601007387 */ /* 0x0003e80000100a00 */
[----:B------:R-:W-:Y:S04]  /*1b7a0*/  STL.64 [R1+0x6c0], R16 ;  /* 0x0006c01001007387 */ /* 0x000fe80000100a00 */
[----:B------:R2:W-:Y:S01]  /*1b7b0*/  STL.64 [R1+0x6c8], R18 ;  /* 0x0006c81201007387 */ /* 0x0005e20000100a00 */
[C---:B-1----:R-:W-:Y:S03]  /*1b7c0*/  HMMA.1688.F32.TF32 R20, R248.reuse, R230, R132 ;  /* 0x000000e6f814723c */ /* 0x042fe60000081084 */
[----:B------:R-:W-:Y:S04]  /*1b7d0*/  LDS R6, [R247+UR12+0x3380] ;  /* 0x0033800cf7067984 */ /* 0x000fe80008000800 */
[----:B------:R-:W-:Y:S01]  /*1b7e0*/  STL.64 [R1+0x6b0], R12 ;  /* 0x0006b00c01007387 */ /* 0x000fe20000100a00 */
[C---:B--2---:R-:W-:Y:S03]  /*1b7f0*/  HMMA.1688.F32.TF32 R16, R248.reuse, R234, R136 ;  /* 0x000000eaf810723c */ /* 0x044fe60000081088 */
[----:B------:R1:W-:Y:S04]  /*1b800*/  STL.64 [R1+0x6b8], R14 ;  /* 0x0006b80e01007387 */ /* 0x0003e80000100a00 */
[----:B------:R-:W-:Y:S04]  /*1b810*/  LDS R9, [R2+UR12+0x2280] ;  /* 0x0022800c02097984 */ /* 0x000fe80008000800 */
[----:B------:R-:W2:Y:S01]  /*1b820*/  LDS R11, [R2+UR12+0x3280] ;  /* 0x0032800c020b7984 */ /* 0x000ea20008000800 */
[----:B-1----:R-:W-:Y:S03]  /*1b830*/  HMMA.1688.F32.TF32 R12, R248, R238, R140 ;  /* 0x000000eef80c723c */ /* 0x002fe6000008108c */
[----:B------:R-:W-:Y:S04]  /*1b840*/  STL.64 [R1+0x6a0], R20 ;  /* 0x0006a01401007387 */ /* 0x000fe80000100a00 */
[----:B------:R-:W-:Y:S04]  /*1b850*/  STL.64 [R1+0x6a8], R22 ;  /* 0x0006a81601007387 */ /* 0x000fe80000100a00 */
[----:B------:R-:W-:Y:S04]  /*1b860*/  STL.64 [R1+0x690], R16 ;  /* 0x0006901001007387 */ /* 0x000fe80000100a00 */
[----:B------:R-:W-:Y:S04]  /*1b870*/  STL.64 [R1+0x698], R18 ;  /* 0x0006981201007387 */ /* 0x000fe80000100a00 */
[----:B------:R-:W3:Y:S01]  /*1b880*/  LDL.LU R157, [R1+0x17a0] ;  /* 0x0017a000019d7983 */ /* 0x000ee20000300800 */
[----:B------:R-:W-:-:S03]  /*1b890*/  IMAD.MOV.U32 R247, RZ, RZ, R153 ;  /* 0x000000fffff77224 */ /* 0x000fc600078e0099 */
[----:B------:R1:W-:Y:S04]  /*1b8a0*/  STL.64 [R1+0x680], R12 ;  /* 0x0006800c01007387 */ /* 0x0003e80000100a00 */
[----:B------:R4:W-:Y:S04]  /*1b8b0*/  STL.64 [R1+0x688], R14 ;  /* 0x0006880e01007387 */ /* 0x0009e80000100a00 */
        /* <DEDUP_REMOVED lines=8> */
[----:B-1----:R-:W-:-:S03]  /*1b940*/  IMAD.MOV.U32 R12, RZ, RZ, R154 ;  /* 0x000000ffff0c7224 */ /* 0x002fc600078e009a */
[----:B------:R-:W3:Y:S01]  /*1b950*/  LDL.LU R146, [R1+0x177c] ;  /* 0x00177c0001927983 */ /* 0x000ee20000300800 */
[----:B------:R-:W-:-:S03]  /*1b960*/  MOV R13, R155 ;  /* 0x0000009b000d7202 */ /* 0x000fc60000000f00 */
[----:B------:R-:W3:Y:S01]  /*1b970*/  LDL.LU R147, [R1+0x1778] ;  /* 0x0017780001937983 */ /* 0x000ee20000300800 */
[----:B----4-:R-:W-:-:S03]  /*1b980*/  IMAD.MOV.U32 R14, RZ, RZ, R159 ;  /* 0x000000ffff0e7224 */ /* 0x010fc600078e009f */
[----:B------:R-:W4:Y:S04]  /*1b990*/  LDL.LU R151, [R1+0x1774] ;  /* 0x0017740001977983 */ /* 0x000f280000300800 */
[----:B------:R-:W4:Y:S01]  /*1b9a0*/  LDL.LU R154, [R1+0x1770] ;  /* 0x00177000019a7983 */ /* 0x000f220000300800 */
[----:B------:R-:W-:-:S03]  /*1b9b0*/  IMAD.MOV.U32 R15, RZ, RZ, R163 ;  /* 0x000000ffff0f7224 */ /* 0x000fc600078e00a3 */
[----:B------:R-:W4:Y:S04]  /*1b9c0*/  LDL.LU R155, [R1+0x176c] ;  /* 0x00176c00019b7983 */ /* 0x000f280000300800 */
[----:B------:R-:W4:Y:S04]  /*1b9d0*/  LDL.LU R159, [R1+0x1768] ;  /* 0x00176800019f7983 */ /* 0x000f280000300800 */
[----:B------:R-:W4:Y:S01]  /*1b9e0*/  LDL.LU R163, [R1+0x1764] ;  /* 0x0017640001a37983 */ /* 0x000f220000300800 */
[C---:B--2---:R-:W-:Y:S03]  /*1b9f0*/  HMMA.1688.F32.TF32 R164, R8.reuse, R230, R164 ;  /* 0x000000e608a4723c */ /* 0x044fe600000810a4 */
[----:B------:R-:W-:Y:S04]  /*1ba00*/  LDS R5, [R2+UR12+0x2380] ;  /* 0x0023800c02057984 */ /* 0x000fe80008000800 */
[----:B------:R-:W1:Y:S01]  /*1ba10*/  LDS R7, [R2+UR12+0x3380] ;  /* 0x0033800c02077984 */ /* 0x000e620008000800 */
[C---:B------:R-:W-:Y:S03]  /*1ba20*/  HMMA.1688.F32.TF32 R168, R8.reuse, R234, R168 ;  /* 0x000000ea08a8723c */ /* 0x040fe600000810a8 */
[----:B------:R-:W-:Y:S04]  /*1ba30*/  LDS R132, [R0+UR12+0x4180] ;  /* 0x0041800c00847984 */ /* 0x000fe80008000800 */
[----:B------:R-:W-:Y:S01]  /*1ba40*/  LDS R134, [R0+UR12+0x5180] ;  /* 0x0051800c00867984 */ /* 0x000fe20008000800 */
[C---:B------:R-:W-:Y:S08]  /*1ba50*/  HMMA.1688.F32.TF32 R172, R8.reuse, R238, R172 ;  /* 0x000000ee08ac723c */ /* 0x040ff000000810ac */
[----:B------:R-:W-:Y:S08]  /*1ba60*/  HMMA.1688.F32.TF32 R176, R8, R242, R176 ;  /* 0x000000f208b0723c */ /* 0x000ff000000810b0 */
[C---:B------:R-:W-:Y:S08]  /*1ba70*/  HMMA.1688.F32.TF32 R180, R60.reuse, R214, R180 ;  /* 0x000000d63cb4723c */ /* 0x040ff000000810b4 */
[C---:B------:R-:W-:Y:S08]  /*1ba80*/  HMMA.1688.F32.TF32 R36, R60.reuse, R218, R12 ;  /* 0x000000da3c24723c */ /* 0x040ff0000008100c */
[C---:B------:R-:W-:Y:S08]  /*1ba90*/  HMMA.1688.F32.TF32 R40, R60.reuse, R222, R184 ;  /* 0x000000de3c28723c */ /* 0x040ff000000810b8 */
[----:B------:R-:W-:Y:S08]  /*1baa0*/  HMMA.1688.F32.TF32 R44, R60, R226, R192 ;  /* 0x000000e23c2c723c */ /* 0x000ff000000810c0 */
[----:B---3--:R-:W-:Y:S08]  /*1bab0*/  HMMA.1688.F32.TF32 R248, R248, R242, R144 ;  /* 0x000000f2f8f8723c */ /* 0x008ff00000081090 */
[C---:B----4-:R-:W-:Y:S08]  /*1bac0*/  HMMA.1688.F32.TF32 R148, R8.reuse, R214, R148 ;  /* 0x000000d60894723c */ /* 0x050ff00000081094 */
[C---:B------:R-:W-:Y:S08]  /*1bad0*/  HMMA.1688.F32.TF32 R152, R8.reuse, R218, R152 ;  /* 0x000000da0898723c */ /* 0x040ff00000081098 */
[C---:B------:R-:W-:Y:S08]  /*1bae0*/  HMMA.1688.F32.TF32 R156, R8.reuse, R222, R156 ;  /* 0x000000de089c723c */ /* 0x040ff0000008109c */
[----:B------:R-:W-:Y:S01]  /*1baf0*/  HMMA.1688.F32.TF32 R160, R8, R226, R160 ;  /* 0x000000e208a0723c */ /* 0x000fe200000810a0 */
        /* <DEDUP_REMOVED lines=26> */
[----:B------:R-:W2:Y:S04]  /*1bca0*/  LDL.LU R192, [R1+0x360] ;  /* 0x0003600001c07983 */ /* 0x000ea80000300800 */
[----:B------:R-:W2:Y:S04]  /*1bcb0*/  LDL.LU R193, [R1+0x364] ;  /* 0x0003640001c17983 */ /* 0x000ea80000300800 */
[----:B------:R-:W2:Y:S04]  /*1bcc0*/  LDL.LU R194, [R1+0x368] ;  /* 0x0003680001c27983 */ /* 0x000ea80000300800 */
[----:B------:R-:W2:Y:S04]  /*1bcd0*/  LDL.LU R195, [R1+0x36c] ;  /* 0x00036c0001c37983 */ /* 0x000ea80000300800 */
[----:B------:R-:W1:Y:S04]  /*1bce0*/  LDL.LU R20, [R1+0x4c0] ;  /* 0x0004c00001147983 */ /* 0x000e680000300800 */
[----:B------:R-:W1:Y:S04]  /*1bcf0*/  LDL.LU R21, [R1+0x4c4] ;  /* 0x0004c40001157983 */ /* 0x000e680000300800 */
[----:B------:R-:W1:Y:S04]  /*1bd00*/  LDL.LU R22, [R1+0x4c8] ;  /* 0x0004c80001167983 */ /* 0x000e680000300800 */
[----:B------:R-:W1:Y:S04]  /*1bd10*/  LDL.LU R23, [R1+0x4cc] ;  /* 0x0004cc0001177983 */ /* 0x000e680000300800 */
        /* <DEDUP_REMOVED lines=32> */
[----:B------:R-:W-:Y:S01]  /*1bf20*/  HMMA.1688.F32.TF32 R48, R60, R230, R244 ;  /* 0x000000e63c30723c */ /* 0x000fe200000810f4 */
[----:B------:R-:W-:Y:S01]  /*1bf30*/  IMAD.MOV.U32 R246, RZ, RZ, R237 ;  /* 0x000000fffff67224 */ /* 0x000fe200078e00ed */
[----:B------:R-:W-:-:S15]  /*1bf40*/  MOV R247, R236 ;  /* 0x000000ec00f77202 */ /* 0x000fde0000000f00 */
[----:B------:R-:W-:Y:S02]  /*1bf50*/  NOP ;  /* 0x0000000000007918 */ /* 0x000fe40000000000 */
[----:B------:R-:W-:Y:S04]  /*1bf60*/  STL.64 [R1+0x15e8], R50 ;  /* 0x0015e83201007387 */ /* 0x000fe80000100a00 */
[----:B------:R-:W-:Y:S01]  /*1bf70*/  STL.64 [R1+0x15e0], R48 ;  /* 0x0015e03001007387 */ /* 0x000fe20000100a00 */
[----:B-1----:R-:W-:Y:S08]  /*1bf80*/  HMMA.1688.F32.TF32 R76, R4, R222, R20 ;  /* 0x000000de044c723c */ /* 0x002ff00000081014 */
[C---:B---3--:R-:W-:Y:S08]  /*1bf90*/  HMMA.1688.F32.TF32 R56, R60.reuse, R238, R32 ;  /* 0x000000ee3c38723c */ /* 0x048ff00000081020 */
[C---:B----4-:R-:W-:Y:S08]  /*1bfa0*/  HMMA.1688.F32.TF32 R52, R60.reuse, R234, R52 ;  /* 0x000000ea3c34723c */ /* 0x050ff00000081034 */
[----:B--2---:R-:W-:Y:S11]  /*1bfb0*/  HMMA.1688.F32.TF32 R60, R60, R242, R28 ;  /* 0x000000f23c3c723c */ /* 0x004ff6000008101c */
[----:B------:R-:W-:Y:S01]  /*1bfc0*/  STL.64 [R1+0x15f8], R54 ;  /* 0x0015f83601007387 */ /* 0x000fe20000100a00 */
[C---:B------:R-:W-:Y:S03]  /*1bfd0*/  HMMA.1688.F32.TF32 R68, R4.reuse, R214, R24 ;  /* 0x000000d60444723c */ /* 0x040fe60000081018 */
[----:B------:R-:W-:Y:S05]  /*1bfe0*/  STL.64 [R1+0x15f0], R52 ;  /* 0x0015f03401007387 */ /* 0x000fea0000100a00 */
[C---:B------:R-:W-:Y:S01]  /*1bff0*/  HMMA.1688.F32.TF32 R72, R4.reuse, R218, R188 ;  /* 0x000000da0448723c */ /* 0x040fe200000810bc */
[----:B------:R-:W-:Y:S07]  /*1c000*/  STL.64 [R1+0x1608], R58 ;  /* 0x0016083a01007387 */ /* 0x000fee0000100a00 */
[C---:B------:R-:W-:Y:S08]  /*1c010*/  HMMA.1688.F32.TF32 R236, R4.reuse, R238, R192 ;  /* 0x000000ee04ec723c */ /* 0x040ff000000810c0 */
[C---:B------:R-:W-:Y:S01]  /*1c020*/  HMMA.1688.F32.TF32 R80, R4.reuse, R226, R16 ;  /* 0x000000e20450723c */ /* 0x040fe20000081010 */
[----:B------:R-:W-:Y:S04]  /*1c030*/  STL.64 [R1+0x1600], R56 ;  /* 0x0016003801007387 */ /* 0x000fe80000100a00 */
[----:B------:R-:W-:Y:S03]  /*1c040*/  STL.64 [R1+0x1618], R62 ;  /* 0x0016183e01007387 */ /* 0x000fe60000100a00 */
[C---:B------:R-:W-:Y:S01]  /*1c050*/  HMMA.1688.F32.TF32 R84, R4.reuse, R230, R12 ;  /* 0x000000e60454723c */ /* 0x040fe2000008100c */
[----:B------:R-:W-:Y:S04]  /*1c060*/  STL.64 [R1+0x1610], R60 ;  /* 0x0016103c01007387 */ /* 0x000fe80000100a00 */
[----:B------:R-:W-:Y:S03]  /*1c070*/  STL.64 [R1+0x1628], R70 ;  /* 0x0016284601007387 */ /* 0x000fe60000100a00 */
        /* <DEDUP_REMOVED lines=9> */
[----:B------:R-:W-:Y:S01]  /*1c110*/  STL.64 [R1+0x1660], R84 ;  /* 0x0016605401007387 */ /* 0x000fe20000100a00 */
[----:B------:R-:W-:-:S03]  /*1c120*/  IMAD.MOV.U32 R184, RZ, RZ, R233 ;  /* 0x000000ffffb87224 */ /* 0x000fc600078e00e9 */
[----:B------:R-:W-:Y:S01]  /*1c130*/  STL.64 [R1+0x1678], R94 ;  /* 0x0016785e01007387 */ /* 0x000fe20000100a00 */
[----:B------:R-:W-:-:S03]  /*1c140*/  IMAD.MOV.U32 R185, RZ, RZ, R232 ;  /* 0x000000ffffb97224 */ /* 0x000fc600078e00e8 */
[----:B------:R-:W-:Y:S01]  /*1c150*/  STL.64 [R1+0x1670], R92 ;  /* 0x0016705c01007387 */ /* 0x000fe20000100a00 */
[----:B------:R-:W-:-:S03]  /*1c160*/  MOV R186, R229 ;  /* 0x000000e500ba7202 */ /* 0x000fc60000000f00 */
[----:B------:R-:W-:Y:S01]  /*1c170*/  STL.64 [R1+0x1688], R238 ;  /* 0x001688ee01007387 */ /* 0x000fe20000100a00 */
[----:B------:R-:W-:-:S03]  /*1c180*/  IMAD.MOV.U32 R187, RZ, RZ, R228 ;  /* 0x000000ffffbb7224 */ /* 0x000fc600078e00e4 */
[----:B------:R-:W-:Y:S01]  /*1c190*/  STL.64 [R1+0x1680], R236 ;  /* 0x001680ec01007387 */ /* 0x000fe20000100a00 */
[----:B------:R-:W-:-:S03]  /*1c1a0*/  IMAD.MOV.U32 R12, RZ, RZ, R220 ;  /* 0x000000ffff0c7224 */ /* 0x000fc600078e00dc */
[----:B------:R-:W2:Y:S01]  /*1c1b0*/  LDL.LU R233, [R1+0x1760] ;  /* 0x0017600001e97983 */ /* 0x000ea20000300800 */
[----:B------:R-:W-:-:S03]  /*1c1c0*/  MOV R13, R216 ;  /* 0x000000d8000d7202 */ /* 0x000fc60000000f00 */
[----:B------:R-:W3:Y:S01]  /*1c1d0*/  LDL.LU R232, [R1+0x175c] ;  /* 0x00175c0001e87983 */ /* 0x000ee20000300800 */
[----:B------:R-:W-:-:S03]  /*1c1e0*/  IMAD.MOV.U32 R14, RZ, RZ, R213 ;  /* 0x000000ffff0e7224 */ /* 0x000fc600078e00d5 */
[----:B------:R-:W4:Y:S01]  /*1c1f0*/  LDL.LU R229, [R1+0x1758] ;  /* 0x0017580001e57983 */ /* 0x000f220000300800 */
[----:B------:R-:W-:-:S03]  /*1c200*/  IMAD.MOV.U32 R15, RZ, RZ, R212 ;  /* 0x000000ffff0f7224 */ /* 0x000fc600078e00d4 */
[----:B------:R-:W4:Y:S01]  /*1c210*/  LDL.LU R228, [R1+0x1754] ;  /* 0x0017540001e47983 */ /* 0x000f220000300800 */
[----:B------:R-:W-:-:S03]  /*1c220*/  MOV R192, R217 ;  /* 0x000000d900c07202 */ /* 0x000fc60000000f00 */
[----:B------:R-:W4:Y:S01]  /*1c230*/  LDL.LU R220, [R1+0x1750] ;  /* 0x0017500001dc7983 */ /* 0x000f220000300800 */
[----:B------:R-:W-:-:S03]  /*1c240*/  IMAD.MOV.U32 R193, RZ, RZ, R221 ;  /* 0x000000ffffc17224 */ /* 0x000fc600078e00dd */
[----:B------:R-:W4:Y:S01]  /*1c250*/  LDL.LU R216, [R1+0x174c] ;  /* 0x00174c0001d87983 */ /* 0x000f220000300800 */
[----:B------:R-:W-:-:S03]  /*1c260*/  IMAD.MOV.U32 R194, RZ, RZ, R225 ;  /* 0x000000ffffc27224 */ /* 0x000fc600078e00e1 */
[----:B------:R-:W4:Y:S04]  /*1c270*/  LDL.LU R213, [R1+0x1748] ;  /* 0x0017480001d57983 */ /* 0x000f280000300800 */
[----:B------:R-:W4:Y:S04]  /*1c280*/  LDL.LU R212, [R1+0x1744] ;  /* 0x0017440001d47983 */ /* 0x000f280000300800 */
[----:B------:R-:W4:Y:S04]  /*1c290*/  LDL.LU R217, [R1+0x1740] ;  /* 0x0017400001d97983 */ /* 0x000f280000300800 */
[----:B------:R-:W4:Y:S04]  /*1c2a0*/  LDL.LU R221, [R1+0x173c] ;  /* 0x00173c0001dd7983 */ /* 0x000f280000300800 */
[----:B------:R-:W4:Y:S01]  /*1c2b0*/  LDL.LU R225, [R1+0x1738] ;  /* 0x0017380001e17983 */ /* 0x000f220000300800 */
[----:B------:R-:W-:-:S03]  /*1c2c0*/  MOV R195, R224 ;  /* 0x000000e000c37202 */ /* 0x000fc60000000f00 */
[----:B------:R-:W4:Y:S01]  /*1c2d0*/  LDL.LU R224, [R1+0x1734] ;  /* 0x0017340001e07983 */ /* 0x000f220000300800 */
[----:B------:R-:W-:Y:S01]  /*1c2e0*/  IMAD.MOV.U32 R19, RZ, RZ, R3 ;  /* 0x000000ffff137224 */ /* 0x000fe200078e0003 */
[----:B--2---:R-:W-:Y:S01]  /*1c2f0*/  MOV R18, R233 ;  /* 0x000000e900127202 */ /* 0x004fe20000000f00 */
[----:B---3--:R-:W-:Y:S02]  /*1c300*/  IMAD.MOV.U32 R17, RZ, RZ, R232 ;  /* 0x000000ffff117224 */ /* 0x008fe400078e00e8 */
[----:B----4-:R-:W-:Y:S02]  /*1c310*/  IMAD.MOV.U32 R16, RZ, RZ, R229 ;  /* 0x000000ffff107224 */ /* 0x010fe400078e00e5 */
[----:B------:R-:W2:Y:S04]  /*1c320*/  LDL.LU R229, [R1+0x1730] ;  /* 0x0017300001e57983 */ /* 0x000ea80000300800 */
[----:B------:R-:W3:Y:S04]  /*1c330*/  LDL.LU R232, [R1+0x172c] ;  /* 0x00172c0001e87983 */ /* 0x000ee80000300800 */
[----:B------:R-:W4:Y:S01]  /*1c340*/  LDL.LU R233, [R1+0x1728] ;  /* 0x0017280001e97983 */ /* 0x000f220000300800 */
[----:B------:R-:W-:Y:S01]  /*1c350*/  IMAD.MOV.U32 R22, RZ, RZ, R220 ;  /* 0x000000ffff167224 */ /* 0x000fe200078e00dc */
[----:B------:R-:W-:-:S02]  /*1c360*/  MOV R21, R216 ;  /* 0x000000d800157202 */ /* 0x000fc40000000f00 */
[----:B------:R-:W4:Y:S01]  /*1c370*/  LDL.LU R3, [R1+0x1724] ;  /* 0x0017240001037983 */ /* 0x000f220000300800 */
[----:B------:R-:W-:-:S03]  /*1c380*/  IMAD.MOV.U32 R20, RZ, RZ, R213 ;  /* 0x000000ffff147224 */ /* 0x000fc600078e00d5 */
[----:B------:R-:W4:Y:S01]  /*1c390*/  LDL.LU R213, [R1+0x1720] ;  /* 0x0017200001d57983 */ /* 0x000f220000300800 */
[----:B------:R-:W-:-:S03]  /*1c3a0*/  IMAD.MOV.U32 R23, RZ, RZ, R228 ;  /* 0x000000ffff177224 */ /* 0x000fc600078e00e4 */
[----:B------:R-:W4:Y:S04]  /*1c3b0*/  LDL.LU R216, [R1+0x171c] ;  /* 0x00171c0001d87983 */ /* 0x000f280000300800 */
[----:B------:R-:W4:Y:S01]  /*1c3c0*/  LDL.LU R220, [R1+0x1718] ;  /* 0x0017180001dc7983 */ /* 0x000f220000300800 */
[----:B------:R-:W-:Y:S02]  /*1c3d0*/  IMAD.MOV.U32 R190, RZ, RZ, R217 ;  /* 0x000000ffffbe7224 */ /* 0x000fe400078e00d9 */
[----:B------:R-:W-:Y:S01]  /*1c3e0*/  IMAD.MOV.U32 R189, RZ, RZ, R221 ;  /* 0x000000ffffbd7224 */ /* 0x000fe200078e00dd */
[----:B------:R-:W4:Y:S01]  /*1c3f0*/  LDL.LU R228, [R1+0x1714] ;  /* 0x0017140001e47983 */ /* 0x000f220000300800 */
[----:B------:R-:W-:-:S03]  /*1c400*/  MOV R188, R225 ;  /* 0x000000e100bc7202 */ /* 0x000fc60000000f00 */
        /* <DEDUP_REMOVED lines=38> */
[----:B------:R-:W3:Y:S01]  /*1c670*/  LDL.LU R212, [R1+0x16c4] ;  /* 0x0016c40001d47983 */ /* 0x000ee20000300800 */
        /* <DEDUP_REMOVED lines=9> */
[----:B------:R-:W4:Y:S01]  /*1c710*/  LDL.LU R225, [R1+0x16b0] ;  /* 0x0016b00001e17983 */ /* 0x000f220000300800 */
[----:B------:R-:W-:-:S03]  /*1c720*/  MOV R99, R3 ;  /* 0x0000000300637202 */ /* 0x000fc60000000f00 */
[----:B------:R-:W4:Y:S04]  /*1c730*/  LDL.LU R221, [R1+0x16ac] ;  /* 0x0016ac0001dd7983 */ /* 0x000f280000300800 */
[----:B------:R-:W4:Y:S04]  /*1c740*/  LDL.LU R217, [R1+0x16a8] ;  /* 0x0016a80001d97983 */ /* 0x000f280000300800 */
[----:B------:R-:W4:Y:S01]  /*1c750*/  LDL.LU R3, [R1+0x16a4] ;  /* 0x0016a40001037983 */ /* 0x000f220000300800 */
[----:B------:R-:W-:Y:S01]  /*1c760*/  MOV R244, R241 ;  /* 0x000000f100f47202 */ /* 0x000fe20000000f00 */
[----:B------:R-:W-:-:S07]  /*1c770*/  IMAD.MOV.U32 R245, RZ, RZ, R240 ;  /* 0x000000fffff57224 */ /* 0x000fce00078e00f0 */
[----:B------:R-:W-:Y:S01]  /*1c780*/  HMMA.1688.F32.TF32 R240, R4, R242, R244 ;  /* 0x000000f204f0723c */ /* 0x000fe200000810f4 */
[----:B------:R-:W-:Y:S01]  /*1c790*/  LOP3.LUT R247, R0, 0x20, RZ, 0x3c, !PT ;  /* 0x0000002000f77812 */ /* 0x000fe200078e3cff */
[----:B------:R-:W-:Y:S01]  /*1c7a0*/  IMAD.MOV.U32 R107, RZ, RZ, R228 ;  /* 0x000000ffff6b7224 */ /* 0x000fe200078e00e4 */
[----:B------:R-:W-:Y:S04]  /*1c7b0*/  LDS R4, [R0+UR12+0x4100] ;  /* 0x0041000c00047984 */ /* 0x000fe80008000800 */
        /* <DEDUP_REMOVED lines=14> */
[----:B--2---:R-:W-:-:S02]  /*1c8a0*/  MOV R106, R229 ;  /* 0x000000e5006a7202 */ /* 0x004fc40000000f00 */
[----:B---3--:R-:W-:Y:S01]  /*1c8b0*/  MOV R103, R212 ;  /* 0x000000d400677202 */ /* 0x008fe20000000f00 */
[----:B----4-:R-:W-:Y:S02]  /*1c8c0*/  IMAD.MOV.U32 R102, RZ, RZ, R213 ;  /* 0x000000ffff667224 */ /* 0x010fe400078e00d5 */
[----:B------:R-:W-:Y:S02]  /*1c8d0*/  IMAD.MOV.U32 R101, RZ, RZ, R216 ;  /* 0x000000ffff657224 */ /* 0x000fe400078e00d8 */
[----:B------:R-:W-:Y:S01]  /*1c8e0*/  IMAD.MOV.U32 R111, RZ, RZ, R220 ;  /* 0x000000ffff6f7224 */ /* 0x000fe200078e00dc */
[----:B------:R-:W-:Y:S01]  /*1c8f0*/  MOV R109, R224 ;  /* 0x000000e0006d7202 */ /* 0x000fe20000000f00 */
[----:B------:R-:W-:Y:S01]  /*1c900*/  IMAD.MOV.U32 R108, RZ, RZ, R225 ;  /* 0x000000ffff6c7224 */ /* 0x000fe200078e00e1 */
[----:B------:R-:W-:Y:S01]  /*1c910*/  LOP3.LUT R204, R3, 0x40, RZ, 0x3c, !PT ;  /* 0x0000004003cc7812 */ /* 0x000fe200078e3cff */
[----:B------:R-:W-:-:S04]  /*1c920*/  IMAD.MOV.U32 R110, RZ, RZ, R221 ;  /* 0x000000ffff6e7224 */ /* 0x000fc800078e00dd */
[----:B------:R-:W1:Y:S04]  /*1c930*/  LDSM.16.M88.4 R212, [R204+UR15+0x11400] ;  /* 0x0114000fccd4783b */ /* 0x000e680008000200 */
[----:B------:R-:W2:Y:S01]  /*1c940*/  LDSM.16.M88.4 R224, [R204+UR15+0x10800] ;  /* 0x0108000fcce0783b */ /* 0x000ea20008000200 */
[----:B------:R-:W-:-:S03]  /*1c950*/  MOV R100, R217 ;  /* 0x000000d900647202 */ /* 0x000fc60000000f00 */
[----:B------:R-:W3:Y:S04]  /*1c960*/  LDSM.16.M88.4 R220, [R204+UR15+0x10c00] ;  /* 0x010c000fccdc783b */ /* 0x000ee80008000200 */
[----:B------:R-:W4:Y:S04]  /*1c970*/  LDSM.16.M88.4 R216, [R204+UR15+0x11000] ;  /* 0x0110000fccd8783b */ /* 0x000f280008000200 */
[----:B------:R-:W3:Y:S01]  /*1c980*/  LDSM.16.M88.4 R228, [R204+UR15+0x10400] ;  /* 0x0104000fcce4783b */ /* 0x000ee20008000200 */
[----:B------:R-:W-:Y:S02]  /*1c990*/  IMAD.MOV.U32 R104, RZ, RZ, R233 ;  /* 0x000000ffff687224 */ /* 0x000fe400078e00e9 */
[----:B------:R-:W-:Y:S01]  /*1c9a0*/  IMAD.MOV.U32 R105, RZ, RZ, R232 ;  /* 0x000000ffff697224 */ /* 0x000fe200078e00e8 */
[----:B------:R-:W-:Y:S04]  /*1c9b0*/  STL [R1+0x138c], R3 ;  /* 0x00138c0301007387 */ /* 0x000fe80000100800 */
[----:B------:R-:W4:Y:S04]  /*1c9c0*/  LDSM.16.M88.4 R232, [R204+UR15+0x10000] ;  /* 0x0100000fcce8783b */ /* 0x000f280008000200 */
[----:B------:R-:W4:Y:S04]  /*1c9d0*/  LDSM.16.M88.4 R208, [R204+UR15+0x11800] ;  /* 0x0118000fccd0783b */ /* 0x000f280008000200 */
[----:B------:R-:W4:Y:S01]  /*1c9e0*/  LDSM.16.M88.4 R204, [R204+UR15+0x11c00] ;  /* 0x011c000fcccc783b */ /* 0x000f220008000200 */
[----:B-1----:R-:W-:Y:S08]  /*1c9f0*/  HMMA.1688.F32.TF32 R116, R124, R212, R200 ;  /* 0x000000d47c74723c */ /* 0x002ff000000810c8 */
[C---:B--2---:R-:W-:Y:S08]  /*1ca00*/  HMMA.1688.F32.TF32 R200, R64.reuse, R224, R20 ;  /* 0x000000e040c8723c */ /* 0x044ff00000081014 */
[C---:B---3--:R-:W-:Y:S08]  /*1ca10*/  HMMA.1688.F32.TF32 R196, R64.reuse, R220, R16 ;  /* 0x000000dc40c4723c */ /* 0x048ff00000081010 */
[-C--:B----4-:R-:W-:Y:S08]  /*1ca20*/  HMMA.1688.F32.TF32 R192, R64, R216.reuse, R192 ;  /* 0x000000d840c0723c */ /* 0x090ff000000810c0 */
[----:B------:R-:W-:Y:S08]  /*1ca30*/  HMMA.1688.F32.TF32 R112, R124, R216, R88 ;  /* 0x000000d87c70723c */ /* 0x000ff00000081058 */
[C---:B------:R-:W-:Y:S01]  /*1ca40*/  HMMA.1688.F32.TF32 R88, R64.reuse, R228, R188 ;  /* 0x000000e44058723c */ /* 0x040fe200000810bc */
[----:B------:R-:W-:Y:S07]  /*1ca50*/  STL [R1+0x14c0], R200 ;  /* 0x0014c0c801007387 */ /* 0x000fee0000100800 */
[----:B------:R-:W-:Y:S01]  /*1ca60*/  HMMA.1688.F32.TF32 R188, R64, R212, R12 ;  /* 0x000000d440bc723c */ /* 0x000fe2000008100c */
[----:B------:R1:W-:Y:S04]  /*1ca70*/  STL [R1+0x14bc], R201 ;  /* 0x0014bcc901007387 */ /* 0x0003e80000100800 */
[----:B------:R2:W-:Y:S04]  /*1ca80*/  STL [R1+0x14b8], R202 ;  /* 0x0014b8ca01007387 */ /* 0x0005e80000100800 */
[----:B------:R3:W-:Y:S04]  /*1ca90*/  STL [R1+0x14b4], R203 ;  /* 0x0014b4cb01007387 */ /* 0x0007e80000100800 */
[----:B------:R-:W-:Y:S04]  /*1caa0*/  STL [R1+0x14cc], R196 ;  /* 0x0014ccc401007387 */ /* 0x000fe80000100800 */
[----:B------:R-:W-:Y:S04]  /*1cab0*/  STL [R1+0x14c8], R197 ;  /* 0x0014c8c501007387 */ /* 0x000fe80000100800 */
[----:B------:R-:W-:Y:S04]  /*1cac0*/  STL [R1+0x14c4], R198 ;  /* 0x0014c4c601007387 */ /* 0x000fe80000100800 */
[----:B------:R4:W-:Y:S04]  /*1cad0*/  STL [R1+0x14b0], R199 ;  /* 0x0014b0c701007387 */ /* 0x0009e80000100800 */
[----:B------:R1:W-:Y:S04]  /*1cae0*/  STL [R1+0x14dc], R192 ;  /* 0x0014dcc001007387 */ /* 0x0003e80000100800 */
[----:B------:R1:W-:Y:S04]  /*1caf0*/  STL [R1+0x14d8], R193 ;  /* 0x0014d8c101007387 */ /* 0x0003e80000100800 */
[----:B------:R-:W-:Y:S04]  /*1cb00*/  STL [R1+0x14d4], R194 ;  /* 0x0014d4c201007387 */ /* 0x000fe80000100800 */
[----:B------:R1:W-:Y:S04]  /*1cb10*/  STL [R1+0x14d0], R195 ;  /* 0x0014d0c301007387 */ /* 0x0003e80000100800 */
[----:B------:R1:W-:Y:S04]  /*1cb20*/  STL [R1+0x14ec], R188 ;  /* 0x0014ecbc01007387 */ /* 0x0003e80000100800 */
[----:B------:R-:W-:Y:S04]  /*1cb30*/  STL [R1+0x14e8], R189 ;  /* 0x0014e8bd01007387 */ /* 0x000fe80000100800 */
[----:B------:R1:W-:Y:S04]  /*1cb40*/  STL [R1+0x14e4], R190 ;  /* 0x0014e4be01007387 */ /* 0x0003e80000100800 */
[----:B------:R1:W-:Y:S04]  /*1cb50*/  STL [R1+0x14e0], R191 ;  /* 0x0014e0bf01007387 */ /* 0x0003e80000100800 */
        /* <DEDUP_REMOVED lines=14> */
[C---:B------:R-:W-:Y:S03]  /*1cc40*/  HMMA.1688.F32.TF32 R128, R124.reuse, R232, R108 ;  /* 0x000000e87c80723c */ /* 0x040fe6000008106c */
[----:B------:R-:W2:Y:S04]  /*1cc50*/  LDL.LU R162, [R1+0x3f8] ;  /* 0x0003f80001a27983 */ /* 0x000ea80000300800 */
[----:B------:R-:W2:Y:S01]  /*1cc60*/  LDL.LU R163, [R1+0x3fc] ;  /* 0x0003fc0001a37983 */ /* 0x000ea20000300800 */
[----:B------:R-:W-:Y:S03]  /*1cc70*/  HMMA.1688.F32.TF32 R108, R124, R220, R96 ;  /* 0x000000dc7c6c723c */ /* 0x000fe60000081060 */
[----:B------:R-:W2:Y:S04]  /*1cc80*/  LDL.LU R16, [R1+0x410] ;  /* 0x0004100001107983 */ /* 0x000ea80000300800 */
[----:B------:R-:W2:Y:S01]  /*1cc90*/  LDL.LU R17, [R1+0x414] ;  /* 0x0004140001117983 */ /* 0x000ea20000300800 */
[----:B------:R-:W-:Y:S03]  /*1cca0*/  HMMA.1688.F32.TF32 R96, R64, R232, R24 ;  /* 0x000000e84060723c */ /* 0x000fe60000081018 */
        /* <DEDUP_REMOVED lines=11> */
[----:B------:R-:W3:Y:S04]  /*1cd60*/  LDL.LU R32, [R1+0x450] ;  /* 0x0004500001207983 */ /* 0x000ee80000300800 */
[----:B------:R-:W3:Y:S01]  /*1cd70*/  LDL.LU R33, [R1+0x454] ;  /* 0x0004540001217983 */ /* 0x000ee20000300800 */
[C---:B------:R-:W-:Y:S03]  /*1cd80*/  HMMA.1688.F32.TF32 R100, R124.reuse, R228, R100 ;  /* 0x000000e47c64723c */ /* 0x040fe60000081064 */
[----:B------:R-:W3:Y:S04]  /*1cd90*/  LDL.LU R34, [R1+0x458] ;  /* 0x0004580001227983 */ /* 0x000ee80000300800 */
[----:B------:R-:W3:Y:S01]  /*1cda0*/  LDL.LU R35, [R1+0x45c] ;  /* 0x00045c0001237983 */ /* 0x000ee20000300800 */
[C---:B------:R-:W-:Y:S08]  /*1cdb0*/  HMMA.1688.F32.TF32 R104, R124.reuse, R224, R104 ;  /* 0x000000e07c68723c */ /* 0x040ff00000081068 */
[----:B------:R-:W-:Y:S01]  /*1cdc0*/  HMMA.1688.F32.TF32 R124, R124, R204, R28 ;  /* 0x000000cc7c7c723c */ /* 0x000fe2000008101c */
        /* <DEDUP_REMOVED lines=19> */
[----:B------:R-:W4:Y:S01]  /*1cf00*/  LDL.LU R143, [R1+0x24c] ;  /* 0x00024c00018f7983 */ /* 0x000f220000300800 */
[C---:B------:R-:W-:Y:S03]  /*1cf10*/  HMMA.1688.F32.TF32 R184, R64.reuse, R208, R184 ;  /* 0x000000d040b8723c */ /* 0x040fe600000810b8 */
[----:B------:R-:W4:Y:S04]  /*1cf20*/  LDL.LU R136, [R1+0x260] ;  /* 0x0002600001887983 */ /* 0x000f280000300800 */
[----:B------:R-:W4:Y:S04]  /*1cf30*/  LDL.LU R137, [R1+0x264] ;  /* 0x0002640001897983 */ /* 0x000f280000300800 */
[----:B------:R-:W4:Y:S04]  /*1cf40*/  LDL.LU R138, [R1+0x268] ;  /* 0x00026800018a7983 */ /* 0x000f280000300800 */
[----:B------:R-:W4:Y:S04]  /*1cf50*/  LDL.LU R139, [R1+0x26c] ;  /* 0x00026c00018b7983 */ /* 0x000f280000300800 */
[----:B------:R1:W-:Y:S04]  /*1cf60*/  STL [R1+0x14fc], R184 ;  /* 0x0014fcb801007387 */ /* 0x0003e80000100800 */
[----:B------:R1:W-:Y:S04]  /*1cf70*/  STL [R1+0x14f8], R185 ;  /* 0x0014f8b901007387 */ /* 0x0003e80000100800 */
[----:B------:R1:W-:Y:S04]  /*1cf80*/  STL [R1+0x14f4], R186 ;  /* 0x0014f4ba01007387 */ /* 0x0003e80000100800 */
[----:B------:R1:W-:Y:S01]  /*1cf90*/  STL [R1+0x14f0], R187 ;  /* 0x0014f0bb01007387 */ /* 0x0003e20000100800 */
[----:B--2---:R-:W-:-:S15]  /*1cfa0*/  HMMA.1688.F32.TF32 R64, R64, R204, R248 ;  /* 0x000000cc4040723c */ /* 0x004fde00000810f8 */
[----:B------:R-:W-:-:S04]  /*1cfb0*/  NOP ;  /* 0x0000000000007918 */ /* 0x000fc80000000000 */
[----:B------:R2:W-:Y:S04]  /*1cfc0*/  STL [R1+0x150c], R64 ;  /* 0x00150c4001007387 */ /* 0x0005e80000100800 */
[----:B------:R1:W-:Y:S04]  /*1cfd0*/  STL [R1+0x1508], R65 ;  /* 0x0015084101007387 */ /* 0x0003e80000100800 */
[----:B------:R-:W-:Y:S04]  /*1cfe0*/  STL [R1+0x1504], R66 ;  /* 0x0015044201007387 */ /* 0x000fe80000100800 */
[----:B------:R1:W-:Y:S04]  /*1cff0*/  STL [R1+0x1500], R67 ;  /* 0x0015004301007387 */ /* 0x0003e80000100800 */
[----:B------:R-:W2:Y:S04]  /*1d000*/  LDL.LU R248, [R1+0x280] ;  /* 0x0002800001f87983 */ /* 0x000ea80000300800 */
[----:B------:R-:W2:Y:S04]  /*1d010*/  LDL.LU R249, [R1+0x284] ;  /* 0x0002840001f97983 */ /* 0x000ea80000300800 */
[----:B------:R-:W2:Y:S04]  /*1d020*/  LDL.LU R250, [R1+0x288] ;  /* 0x0002880001fa7983 */ /* 0x000ea80000300800 */
[----:B------:R-:W2:Y:S01]  /*1d030*/  LDL.LU R251, [R1+0x28c] ;  /* 0x00028c0001fb7983 */ /* 0x000ea20000300800 */
[----:B------:R-:W-:-:S15]  /*1d040*/  HMMA.1688.F32.TF32 R36, R132, R224, R148 ;  /* 0x000000e08424723c */ /* 0x000fde0000081094 */
[----:B------:R-:W-:-:S04]  /*1d050*/  NOP ;  /* 0x0000000000007918 */ /* 0x000fc80000000000 */
[----:B-1----:R-:W-:Y:S01]  /*1d060*/  IMAD.MOV.U32 R201, RZ, RZ, R36 ;  /* 0x000000ffffc97224 */ /* 0x002fe200078e0024 */
[----:B---3--:R-:W-:Y:S01]  /*1d070*/  HMMA.1688.F32.TF32 R40, R132, R228, R152 ;  /* 0x000000e48428723c */ /* 0x008fe20000081098 */
[----:B------:R-:W-:Y:S01]  /*1d080*/  IMAD.MOV.U32 R202, RZ, RZ, R37 ;  /* 0x000000ffffca7224 */ /* 0x000fe200078e0025 */
[----:B------:R-:W-:Y:S01]  /*1d090*/  MOV R203, R38 ;  /* 0x0000002600cb7202 */ /* 0x000fe20000000f00 */
[----:B----4-:R-:W-:-:S05]  /*1d0a0*/  IMAD.MOV.U32 R199, RZ, RZ, R39 ;  /* 0x000000ffffc77224 */ /* 0x010fca00078e0027 */
[----:B------:R-:W-:Y:S11]  /*1d0b0*/  HMMA.1688.F32.TF32 R36, R132, R220, R140 ;  /* 0x000000dc8424723c */ /* 0x000ff6000008108c */
[----:B------:R-:W-:Y:S04]  /*1d0c0*/  STL.64 [R1+0x30], R40 ;  /* 0x0000302801007387 */ /* 0x000fe80000100a00 */
[----:B------:R-:W-:Y:S04]  /*1d0d0*/  STL.64 [R1+0x38], R42 ;  /* 0x0000382a01007387 */ /* 0x000fe80000100a00 */
[----:B------:R-:W3:Y:S04]  /*1d0e0*/  LDL.LU R140, [R1+0x370] ;  /* 0x00037000018c7983 */ /* 0x000ee80000300800 */
[----:B------:R-:W3:Y:S04]  /*1d0f0*/  LDL.LU R141, [R1+0x374] ;  /* 0x00037400018d7983 */ /* 0x000ee80000300800 */
[----:B------:R-:W3:Y:S04]  /*1d100*/  LDL.LU R142, [R1+0x378] ;  /* 0x00037800018e7983 */ /* 0x000ee80000300800 */
[----:B------:R-:W3:Y:S01]  /*1d110*/  LDL.LU R143, [R1+0x37c] ;  /* 0x00037c00018f7983 */ /* 0x000ee20000300800 */
[----:B------:R-:W-:Y:S01]  /*1d120*/  IMAD.MOV.U32 R196, RZ, RZ, R36 ;  /* 0x000000ffffc47224 */ /* 0x000fe200078e0024 */
[----:B------:R-:W-:Y:S01]  /*1d130*/  MOV R197, R37 ;  /* 0x0000002500c57202 */ /* 0x000fe20000000f00 */
[----:B------:R-:W-:-:S02]  /*1d140*/  IMAD.MOV.U32 R198, RZ, RZ, R38 ;  /* 0x000000ffffc67224 */ /* 0x000fc400078e0026 */
[----:B------:R-:W-:Y:S02]  /*1d150*/  IMAD.MOV.U32 R200, RZ, RZ, R39 ;  /* 0x000000ffffc87224 */ /* 0x000fe400078e0027 */
[----:B------:R-:W-:Y:S01]  /*1d160*/  HMMA.1688.F32.TF32 R36, R132, R216, R136 ;  /* 0x000000d88424723c */ /* 0x000fe20000081088 */
[----:B------:R-:W4:Y:S04]  /*1d170*/  LDL.LU R136, [R1+0x2e0] ;  /* 0x0002e00001887983 */ /* 0x000f280000300800 */
[----:B------:R-:W4:Y:S04]  /*1d180*/  LDL.LU R137, [R1+0x2e4] ;  /* 0x0002e40001897983 */ /* 0x000f280000300800 */
[----:B------:R-:W4:Y:S04]  /*1d190*/  LDL.LU R138, [R1+0x2e8] ;  /* 0x0002e800018a7983 */ /* 0x000f280000300800 */
[----:B------:R-:W4:Y:S06]  /*1d1a0*/  LDL.LU R139, [R1+0x2ec] ;  /* 0x0002ec00018b7983 */ /* 0x000f2c0000300800 */
[----:B------:R-:W-:Y:S01]  /*1d1b0*/  MOV R192, R36 ;  /* 0x0000002400c07202 */ /* 0x000fe20000000f00 */
[----:B------:R-:W-:Y:S01]  /*1d1c0*/  IMAD.MOV.U32 R193, RZ, RZ, R37 ;  /* 0x000000ffffc17224 */ /* 0x000fe200078e0025 */
[----:B------:R-:W-:Y:S01]  /*1d1d0*/  MOV R195, R39 ;  /* 0x0000002700c37202 */ /* 0x000fe20000000f00 */
[----:B------:R-:W-:Y:S01]  /*1d1e0*/  IMAD.MOV.U32 R194, RZ, RZ, R38 ;  /* 0x000000ffffc27224 */ /* 0x000fe200078e0026 */
[C---:B------:R-:W-:Y:S08]  /*1d1f0*/  HMMA.1688.F32.TF32 R32, R4.reuse, R232, R32 ;  /* 0x000000e80420723c */ /* 0x040ff00000081020 */
[C---:B------:R-:W-:Y:S08]  /*1d200*/  HMMA.1688.F32.TF32 R28, R4.reuse, R228, R28 ;  /* 0x000000e4041c723c */ /* 0x040ff0000008101c */
[C---:B------:R-:W-:Y:S08]  /*1d210*/  HMMA.1688.F32.TF32 R24, R4.reuse, R224, R24 ;  /* 0x000000e00418723c */ /* 0x040ff00000081018 */
[C---:B------:R-:W-:Y:S08]  /*1d220*/  HMMA.1688.F32.TF32 R20, R4.reuse, R220, R20 ;  /* 0x000000dc0414723c */ /* 0x040ff00000081014 */
[C---:B------:R-:W-:Y:S08]  /*1d230*/  HMMA.1688.F32.TF32 R16, R4.reuse, R216, R16 ;  /* 0x000000d80410723c */ /* 0x040ff00000081010 */
[C---:B------:R-:W-:Y:S08]  /*1d240*/  HMMA.1688.F32.TF32 R12, R4.reuse, R212, R12 ;  /* 0x000000d4040c723c */ /* 0x040ff0000008100c */
[C---:B------:R-:W-:Y:S08]  /*1d250*/  HMMA.1688.F32.TF32 R8, R4.reuse, R208, R160 ;  /* 0x000000d00408723c */ /* 0x040ff000000810a0 */
[----:B------:R-:W-:Y:S08]  /*1d260*/  HMMA.1688.F32.TF32 R4, R4, R204, R156 ;  /* 0x000000cc0404723c */ /* 0x000ff0000008109c */
[----:B--2---:R-:W-:Y:S01]  /*1d270*/  HMMA.1688.F32.TF32 R36, R132, R212, R248 ;  /* 0x000000d48424723c */ /* 0x004fe200000810f8 */
        /* <DEDUP_REMOVED lines=24> */
[----:B------:R-:W-:Y:S01]  /*1d400*/  IMAD.MOV.U32 R188, RZ, RZ, R36 ;  /* 0x000000ffffbc7224 */ /* 0x000fe200078e0024 */
[----:B------:R-:W-:Y:S01]  /*1d410*/  MOV R190, R38 ;  /* 0x0000002600be7202 */ /* 0x000fe20000000f00 */
[----:B------:R-:W-:-:S02]  /*1d420*/  IMAD.MOV.U32 R189, RZ, RZ, R37 ;  /* 0x000000ffffbd7224 */ /* 0x000fc400078e0025 */
[----:B------:R-:W-:Y:S02]  /*1d430*/  IMAD.MOV.U32 R191, RZ, RZ, R39 ;  /* 0x000000ffffbf7224 */ /* 0x000fe400078e0027 */
[C---:B---3--:R-:W-:Y:S01]  /*1d440*/  HMMA.1688.F32.TF32 R36, R132.reuse, R208, R140 ;  /* 0x000000d08424723c */ /* 0x048fe2000008108c */
[----:B------:R-:W-:Y:S04]  /*1d450*/  LDS R140, [R0+UR12+0x4300] ;  /* 0x0043000c008c7984 */ /* 0x000fe80008000800 */
[----:B------:R-:W-:Y:S03]  /*1d460*/  LDS R142, [R0+UR12+0x5300] ;  /* 0x0053000c008e7984 */ /* 0x000fe60008000800 */
[----:B------:R-:W-:Y:S01]  /*1d470*/  HMMA.1688.F32.TF32 R144, R132, R232, R144 ;  /* 0x000000e88490723c */ /* 0x000fe20000081090 */
[----:B------:R-:W-:Y:S04]  /*1d480*/  LDS R141, [R247+UR12+0x4300] ;  /* 0x0043000cf78d7984 */ /* 0x000fe80008000800 */
[----:B------:R-:W-:Y:S06]  /*1d490*/  LDS R143, [R247+UR12+0x5300] ;  /* 0x0053000cf78f7984 */ /* 0x000fec0008000800 */
[----:B------:R-:W-:Y:S01]  /*1d4a0*/  IMAD.MOV.U32 R184, RZ, RZ, R36 ;  /* 0x000000ffffb87224 */ /* 0x000fe200078e0024 */
[----:B------:R-:W-:Y:S01]  /*1d4b0*/  MOV R185, R37 ;  /* 0x0000002500b97202 */ /* 0x000fe20000000f00 */
[----:B------:R-:W-:-:S02]  /*1d4c0*/  IMAD.MOV.U32 R186, RZ, RZ, R38 ;  /* 0x000000ffffba7224 */ /* 0x000fc400078e0026 */
[----:B------:R-:W-:Y:S02]  /*1d4d0*/  IMAD.MOV.U32 R187, RZ, RZ, R39 ;  /* 0x000000ffffbb7224 */ /* 0x000fe400078e0027 */
[----:B----4-:R-:W-:Y:S01]  /*1d4e0*/  HMMA.1688.F32.TF32 R36, R132, R204, R136 ;  /* 0x000000cc8424723c */ /* 0x010fe20000081088 */
[----:B------:R-:W-:Y:S04]  /*1d4f0*/  LDS R132, [R0+UR12+0x4200] ;  /* 0x0042000c00847984 */ /* 0x000fe80008000800 */
[----:B------:R-:W-:Y:S04]  /*1d500*/  LDS R134, [R0+UR12+0x5200] ;  /* 0x0052000c00867984 */ /* 0x000fe80008000800 */
[----:B------:R-:W-:Y:S04]  /*1d510*/  LDS R133, [R247+UR12+0x4200] ;  /* 0x0042000cf7857984 */ /* 0x000fe80008000800 */
[----:B------:R-:W2:Y:S04]  /*1d520*/  LDS R135, [R247+UR12+0x5200] ;  /* 0x0052000cf7877984 */ /* 0x000ea80008000800 */
[----:B------:R-:W-:Y:S02]  /*1d530*/  LDS R136, [R0+UR12+0x4280] ;  /* 0x0042800c00887984 */ /* 0x000fe40008000800 */
[----:B------:R-:W-:Y:S01]  /*1d540*/  MOV R64, R36 ;  /* 0x0000002400407202 */ /* 0x000fe20000000f00 */
[----:B------:R-:W-:Y:S01]  /*1d550*/  IMAD.MOV.U32 R65, RZ, RZ, R37 ;  /* 0x000000ffff417224 */ /* 0x000fe200078e0025 */
[----:B------:R-:W-:Y:S01]  /*1d560*/  MOV R67, R39 ;  /* 0x0000002700437202 */ /* 0x000fe20000000f00 */
[----:B------:R-:W-:Y:S01]  /*1d570*/  IMAD.MOV.U32 R66, RZ, RZ, R38 ;  /* 0x000000ffff427224 */ /* 0x000fe200078e0026 */
[----:B------:R-:W-:Y:S04]  /*1d580*/  LDS R138, [R0+UR12+0x5280] ;  /* 0x0052800c008a7984 */ /* 0x000fe80008000800 */
[----:B------:R-:W-:Y:S04]  /*1d590*/  LDS R137, [R247+UR12+0x4280] ;  /* 0x0042800cf7897984 */ /* 0x000fe80008000800 */
[----:B------:R-:W1:Y:S04]  /*1d5a0*/  LDS R139, [R247+UR12+0x5280] ;  /* 0x0052800cf78b7984 */ /* 0x000e680008000800 */
[----:B------:R-:W3:Y:S01]  /*1d5b0*/  LDS R247, [R247+UR12+0x5380] ;  /* 0x0053800cf7f77984 */ /* 0x000ee20008000800 */
[C---:B--2---:R-:W-:Y:S08]  /*1d5c0*/  HMMA.1688.F32.TF32 R36, R132.reuse, R224, R156 ;  /* 0x000000e08424723c */ /* 0x044ff0000008109c */
[C---:B------:R-:W-:Y:S08]  /*1d5d0*/  HMMA.1688.F32.TF32 R40, R132.reuse, R228, R160 ;  /* 0x000000e48428723c */ /* 0x040ff000000810a0 */
[----:B------:R-:W-:-:S15]  /*1d5e0*/  HMMA.1688.F32.TF32 R44, R132, R232, R164 ;  /* 0x000000e8842c723c */ /* 0x000fde00000810a4 */
[----:B------:R-:W-:-:S04]  /*1d5f0*/  NOP ;  /* 0x0000000000007918 */ /* 0x000fc80000000000 */
[----:B------:R-:W-:Y:S04]  /*1d600*/  STL.64 [R1+0x4c0], R44 ;  /* 0x0004c02c01007387 */ /* 0x000fe80000100a00 */
[----:B------:R2:W-:Y:S04]  /*1d610*/  STL.64 [R1+0x4c8], R46 ;  /* 0x0004c82e01007387 */ /* 0x0005e80000100a00 */
[----:B------:R-:W-:Y:S04]  /*1d620*/  STL.64 [R1+0x4b0], R40 ;  /* 0x0004b02801007387 */ /* 0x000fe80000100a00 */
[----:B------:R4:W-:Y:S01]  /*1d630*/  STL.64 [R1+0x4b8], R42 ;  /* 0x0004b82a01007387 */ /* 0x0009e20000100a00 */
[C---:B--2---:R-:W-:Y:S03]  /*1d640*/  HMMA.1688.F32.TF32 R44, R132.reuse, R220, R152 ;  /* 0x000000dc842c723c */ /* 0x044fe60000081098 */
[----:B------:R-:W-:Y:S04]  /*1d650*/  STL.64 [R1+0x4a0], R36 ;  /* 0x0004a02401007387 */ /* 0x000fe80000100a00 */
[----:B------:R2:W-:Y:S01]  /*1d660*/  STL.64 [R1+0x4a8], R38 ;  /* 0x0004a82601007387 */ /* 0x0005e20000100a00 */
[C---:B----4-:R-:W-:Y:S08]  /*1d670*/  HMMA.1688.F32.TF32 R40, R132.reuse, R216, R148 ;  /* 0x000000d88428723c */ /* 0x050ff00000081094 */
        /* <DEDUP_REMOVED lines=31> */
[----:B----4-:R-:W4:Y:S04]  /*1d870*/  LDL.LU R36, [R1+0x290] ;  /* 0x0002900001247983 */ /* 0x010f280000300800 */
[----:B------:R-:W4:Y:S04]  /*1d880*/  LDL.LU R37, [R1+0x294] ;  /* 0x0002940001257983 */ /* 0x000f280000300800 */
[----:B-1----:R-:W4:Y:S04]  /*1d890*/  LDL.LU R38, [R1+0x298] ;  /* 0x0002980001267983 */ /* 0x002f280000300800 */
        /* <DEDUP_REMOVED lines=67> */
[----:B------:R-:W4:Y:S01]  /*1dcd0*/  LDL.LU R150, [R1+0x1d8] ;  /* 0x0001d80001967983 */ /* 0x000f220000300800 */
[----:B------:R-:W-:-:S03]  /*1dce0*/  IMAD.MOV.U32 R251, RZ, RZ, R252 ;  /* 0x000000fffffb7224 */ /* 0x000fc600078e00fc */
[----:B------:R-:W4:Y:S04]  /*1dcf0*/  LDL.LU R151, [R1+0x1dc] ;  /* 0x0001dc0001977983 */ /* 0x000f280000300800 */
[----:B------:R-:W4:Y:S04]  /*1dd00*/  LDL.LU R248, [R1+0x1c0] ;  /* 0x0001c00001f87983 */ /* 0x000f280000300800 */
[----:B------:R-:W4:Y:S04]  /*1dd10*/  LDL.LU R249, [R1+0x1c4] ;  /* 0x0001c40001f97983 */ /* 0x000f280000300800 */
[----:B------:R-:W4:Y:S04]  /*1dd20*/  LDL.LU R250, [R1+0x1c8] ;  /* 0x0001c80001fa7983 */ /* 0x000f280000300800 */
[----:B------:R-:W4:Y:S01]  /*1dd30*/  LDL.LU R252, [R1+0x16a0] ;  /* 0x0016a00001fc7983 */ /* 0x000f220000300800 */
[C---:B--2---:R-:W-:Y:S08]  /*1dd40*/  HMMA.1688.F32.TF32 R240, R132.reuse, R208, R240 ;  /* 0x000000d084f0723c */ /* 0x044ff000000810f0 */
[----:B------:R-:W-:Y:S11]  /*1dd50*/  HMMA.1688.F32.TF32 R132, R132, R204, R236 ;  /* 0x000000cc8484723c */ /* 0x000ff600000810ec */
        /* <DEDUP_REMOVED lines=10> */
[----:B---3--:R-:W2:Y:S01]  /*1de00*/  LDL.LU R134, [R1+0x548] ;  /* 0x0005480001867983 */ /* 0x008ea20000300800 */
[----:B------:R-:W-:Y:S01]  /*1de10*/  HMMA.1688.F32.TF32 R92, R136, R228, R92 ;  /* 0x000000e4885c723c */ /* 0x000fe2000008105c */
[----:B----4-:R-:W-:-:S07]  /*1de20*/  IMAD.MOV.U32 R135, RZ, RZ, R252 ;  /* 0x000000ffff877224 */ /* 0x010fce00078e00fc */
[----:B--2---:R-:W-:-:S15]  /*1de30*/  HMMA.1688.F32.TF32 R132, R136, R232, R132 ;  /* 0x000000e88884723c */ /* 0x004fde0000081084 */
[----:B------:R-:W-:-:S04]  /*1de40*/  NOP ;  /* 0x0000000000007918 */ /* 0x000fc80000000000 */
[----:B------:R-:W-:Y:S04]  /*1de50*/  STL.64 [R1+0x500], R132 ;  /* 0x0005008401007387 */ /* 0x000fe80000100a00 */
[----:B------:R1:W-:Y:S04]  /*1de60*/  STL.64 [R1+0x508], R134 ;  /* 0x0005088601007387 */ /* 0x0003e80000100a00 */
[----:B------:R-:W-:Y:S04]  /*1de70*/  STL.64 [R1+0x510], R92 ;  /* 0x0005105c01007387 */ /* 0x000fe80000100a00 */
[----:B------:R2:W-:Y:S01]  /*1de80*/  STL.64 [R1+0x518], R94 ;  /* 0x0005185e01007387 */ /* 0x0005e20000100a00 */
[C---:B-1----:R-:W-:Y:S08]  /*1de90*/  HMMA.1688.F32.TF32 R132, R136.reuse, R224, R84 ;  /* 0x000000e08884723c */ /* 0x042ff00000081054 */
[C---:B--2---:R-:W-:Y:S08]  /*1dea0*/  HMMA.1688.F32.TF32 R92, R136.reuse, R220, R80 ;  /* 0x000000dc885c723c */ /* 0x044ff00000081050 */
[C---:B------:R-:W-:Y:S08]  /*1deb0*/  HMMA.1688.F32.TF32 R84, R136.reuse, R216, R76 ;  /* 0x000000d88854723c */ /* 0x040ff0000008104c */
[C---:B------:R-:W-:Y:S08]  /*1dec0*/  HMMA.1688.F32.TF32 R80, R136.reuse, R212, R72 ;  /* 0x000000d48850723c */ /* 0x040ff00000081048 */
[C---:B------:R-:W-:Y:S08]  /*1ded0*/  HMMA.1688.F32.TF32 R76, R136.reuse, R208, R68 ;  /* 0x000000d0884c723c */ /* 0x040ff00000081044 */
[----:B------:R-:W-:Y:S01]  /*1dee0*/  HMMA.1688.F32.TF32 R72, R136, R204, R60 ;  /* 0x000000cc8848723c */ /* 0x000fe2000008103c */
[----:B------:R-:W-:Y:S04]  /*1def0*/  STL.64 [R1+0x530], R132 ;  /* 0x0005308401007387 */ /* 0x000fe80000100a00 */
[----:B------:R-:W-:Y:S03]  /*1df00*/  LDS R137, [R2+UR12+0x4080] ;  /* 0x0040800c02897984 */ /* 0x000fe60008000800 */
[C---:B------:R-:W-:Y:S01]  /*1df10*/  HMMA.1688.F32.TF32 R68, R140.reuse, R232, R56 ;  /* 0x000000e88c44723c */ /* 0x040fe20000081038 */
        /* <DEDUP_REMOVED lines=9> */
[----:B------:R-:W-:Y:S07]  /*1dfb0*/  STL.64 [R1+0x5f0], R84 ;  /* 0x0005f05401007387 */ /* 0x000fee0000100a00 */
[C---:B------:R-:W-:Y:S01]  /*1dfc0*/  HMMA.1688.F32.TF32 R48, R140.reuse, R216, R40 ;  /* 0x000000d88c30723c */ /* 0x040fe20000081028 */
[----:B------:R-:W-:Y:S04]  /*1dfd0*/  STL.64 [R1+0x5f8], R86 ;  /* 0x0005f85601007387 */ /* 0x000fe80000100a00 */
[----:B------:R-:W-:Y:S03]  /*1dfe0*/  STL.64 [R1+0x5e0], R80 ;  /* 0x0005e05001007387 */ /* 0x000fe60000100a00 */
        /* <DEDUP_REMOVED lines=25> */
[C---:B--2---:R-:W-:Y:S03]  /*1e180*/  HMMA.1688.F32.TF32 R40, R244.reuse, R228, R168 ;  /* 0x000000e4f428723c */ /* 0x044fe600000810a8 */
        /* <DEDUP_REMOVED lines=8> */
[----:B------:R-:W-:Y:S04]  /*1e210*/  STL.64 [R1+0x650], R36 ;  /* 0x0006502401007387 */ /* 0x000fe80000100a00 */
[----:B------:R1:W-:Y:S01]  /*1e220*/  STL.64 [R1+0x658], R38 ;  /* 0x0006582601007387 */ /* 0x0003e20000100a00 */
[C---:B--2---:R-:W-:Y:S08]  /*1e230*/  HMMA.1688.F32.TF32 R40, R244.reuse, R216, R156 ;  /* 0x000000d8f428723c */ /* 0x044ff0000008109c */
[C---:B-1----:R-:W-:Y:S03]  /*1e240*/  HMMA.1688.F32.TF32 R36, R244.reuse, R212, R152 ;  /* 0x000000d4f424723c */ /* 0x042fe60000081098 */
[----:B------:R-:W-:Y:S04]  /*1e250*/  STL.64 [R1+0x640], R44 ;  /* 0x0006402c01007387 */ /* 0x000fe80000100a00 */
[----:B------:R-:W-:Y:S04]  /*1e260*/  STL.64 [R1+0x648], R46 ;  /* 0x0006482e01007387 */ /* 0x000fe80000100a00 */
[----:B------:R-:W-:Y:S04]  /*1e270*/  STL.64 [R1+0x630], R40 ;  /* 0x0006302801007387 */ /* 0x000fe80000100a00 */
[----:B------:R1:W-:Y:S04]  /*1e280*/  STL.64 [R1+0x638], R42 ;  /* 0x0006382a01007387 */ /* 0x0003e80000100a00 */
[----:B------:R-:W-:Y:S01]  /*1e290*/  MOV R3, R38 ;  /* 0x0000002600037202 */ /* 0x000fe20000000f00 */
[----:B------:R2:W-:Y:S01]  /*1e2a0*/  STL.64 [R1+0x620], R36 ;  /* 0x0006202401007387 */ /* 0x0005e20000100a00 */
[----:B------:R-:W-:Y:S01]  /*1e2b0*/  IMAD.MOV.U32 R252, RZ, RZ, R39 ;  /* 0x000000fffffc7224 */ /* 0x000fe200078e0027 */
[C---:B-1----:R-:W-:Y:S08]  /*1e2c0*/  HMMA.1688.F32.TF32 R40, R244.reuse, R208, R148 ;  /* 0x000000d0f428723c */ /* 0x042ff00000081094 */
[----:B--2---:R-:W-:Y:S01]  /*1e2d0*/  HMMA.1688.F32.TF32 R36, R244, R204, R248 ;  /* 0x000000ccf424723c */ /* 0x004fe200000810f8 */
[----:B------:R-:W-:Y:S04]  /*1e2e0*/  STL [R1+0x1404], R252 ;  /* 0x001404fc01007387 */ /* 0x000fe80000100800 */
[----:B------:R-:W-:Y:S04]  /*1e2f0*/  STL [R1+0x1400], R3 ;  /* 0x0014000301007387 */ /* 0x000fe80000100800 */
        /* <DEDUP_REMOVED lines=42> */
[----:B---3--:R-:W2:Y:S04]  /*1e5a0*/  LDL.LU R38, [R1+0x158] ;  /* 0x0001580001267983 */ /* 0x008ea80000300800 */
[----:B------:R-:W2:Y:S04]  /*1e5b0*/  LDL.LU R39, [R1+0x15c] ;  /* 0x00015c0001277983 */ /* 0x000ea80000300800 */
        /* <DEDUP_REMOVED lines=44> */
[----:B------:R-:W-:-:S03]  /*1e880*/  LOP3.LUT R252, R0, 0x40, RZ, 0x3c, !PT ;  /* 0x0000004000fc7812 */ /* 0x000fc600078e3cff */
[----:B------:R-:W4:Y:S04]  /*1e890*/  LDL.LU R52, [R1+0x1a0] ;  /* 0x0001a00001347983 */ /* 0x000f280000300800 */
[----:B------:R-:W-:Y:S04]  /*1e8a0*/  LDS R132, [R252+UR12+0x4000] ;  /* 0x0040000cfc847984 */ /* 0x000fe80008000800 */
[----:B------:R-:W2:Y:S04]  /*1e8b0*/  LDS R134, [R252+UR12+0x5000] ;  /* 0x0050000cfc867984 */ /* 0x000ea80008000800 */
        /* <DEDUP_REMOVED lines=8> */
[----:B------:R-:W1:Y:S04]  /*1e940*/  LDS R138, [R252+UR12+0x5080] ;  /* 0x0050800cfc8a7984 */ /* 0x000e680008000800 */
[----:B------:R-:W-:Y:S04]  /*1e950*/  LDS R140, [R252+UR12+0x4100] ;  /* 0x0041000cfc8c7984 */ /* 0x000fe80008000800 */
[----:B------:R-:W1:Y:S04]  /*1e960*/  LDS R142, [R252+UR12+0x5100] ;  /* 0x0051000cfc8e7984 */ /* 0x000e680008000800 */
[----:B------:R-:W-:Y:S04]  /*1e970*/  LDS R244, [R252+UR12+0x4180] ;  /* 0x0041800cfcf47984 */ /* 0x000fe80008000800 */
[----:B------:R-:W-:Y:S04]  /*1e980*/  LDS R246, [R252+UR12+0x5180] ;  /* 0x0051800cfcf67984 */ /* 0x000fe80008000800 */
[----:B------:R-:W-:Y:S04]  /*1e990*/  LDS R245, [R2+UR12+0x4180] ;  /* 0x0041800c02f57984 */ /* 0x000fe80008000800 */
[----:B------:R-:W1:Y:S01]  /*1e9a0*/  LDS R247, [R2+UR12+0x5180] ;  /* 0x0051800c02f77984 */ /* 0x000e620008000800 */
[C---:B--2---:R-:W-:Y:S08]  /*1e9b0*/  HMMA.1688.F32.TF32 R68, R132.reuse, R212, R68 ;  /* 0x000000d48444723c */ /* 0x044ff00000081044 */
[C---:B---3--:R-:W-:Y:S08]  /*1e9c0*/  HMMA.1688.F32.TF32 R72, R132.reuse, R216, R72 ;  /* 0x000000d88448723c */ /* 0x048ff00000081048 */
[C---:B----4-:R-:W-:Y:S08]  /*1e9d0*/  HMMA.1688.F32.TF32 R76, R132.reuse, R220, R76 ;  /* 0x000000dc844c723c */ /* 0x050ff0000008104c */
[C---:B------:R-:W-:Y:S08]  /*1e9e0*/  HMMA.1688.F32.TF32 R84, R132.reuse, R228, R84 ;  /* 0x000000e48454723c */ /* 0x040ff00000081054 */
[C---:B------:R-:W-:Y:S08]  /*1e9f0*/  HMMA.1688.F32.TF32 R92, R132.reuse, R232, R92 ;  /* 0x000000e8845c723c */ /* 0x040ff0000008105c */
[C---:B------:R-:W-:Y:S11]  /*1ea00*/  HMMA.1688.F32.TF32 R80, R132.reuse, R224, R80 ;  /* 0x000000e08450723c */ /* 0x040ff60000081050 */
[----:B------:R-:W-:Y:S04]  /*1ea10*/  STL.64 [R1+0x460], R92 ;  /* 0x0004605c01007387 */ /* 0x000fe80000100a00 */
[----:B------:R2:W-:Y:S01]  /*1ea20*/  STL.64 [R1+0x468], R94 ;  /* 0x0004685e01007387 */ /* 0x0005e20000100a00 */
[C---:B------:R-:W-:Y:S03]  /*1ea30*/  HMMA.1688.F32.TF32 R60, R132.reuse, R208, R60 ;  /* 0x000000d0843c723c */ /* 0x040fe6000008103c */
[----:B--2---:R-:W2:Y:S04]  /*1ea40*/  LDL.LU.64 R94, [R1+0x1678] ;  /* 0x00167800015e7983 */ /* 0x004ea80000300a00 */
[----:B------:R-:W2:Y:S04]  /*1ea50*/  LDL.LU.64 R92, [R1+0x1670] ;  /* 0x00167000015c7983 */ /* 0x000ea80000300a00 */
[----:B------:R-:W-:Y:S04]  /*1ea60*/  STL.64 [R1+0x450], R84 ;  /* 0x0004505401007387 */ /* 0x000fe80000100a00 */
[----:B------:R3:W-:Y:S01]  /*1ea70*/  STL.64 [R1+0x458], R86 ;  /* 0x0004585601007387 */ /* 0x0007e20000100a00 */
[----:B------:R-:W-:Y:S03]  /*1ea80*/  HMMA.1688.F32.TF32 R132, R132, R204, R56 ;  /* 0x000000cc8484723c */ /* 0x000fe60000081038 */
[----:B---3--:R-:W3:Y:S04]  /*1ea90*/  LDL.LU.64 R86, [R1+0x1668] ;  /* 0x0016680001567983 */ /* 0x008ee80000300a00 */
[----:B------:R-:W3:Y:S04]  /*1eaa0*/  LDL.LU.64 R84, [R1+0x1660] ;  /* 0x0016600001547983 */ /* 0x000ee80000300a00 */
[----:B------:R-:W-:Y:S04]  /*1eab0*/  STL.64 [R1+0x440], R80 ;  /* 0x0004405001007387 */ /* 0x000fe80000100a00 */
[----:B------:R4:W-:Y:S04]  /*1eac0*/  STL.64 [R1+0x448], R82 ;  /* 0x0004485201007387 */ /* 0x0009e80000100a00 */
[----:B----4-:R-:W4:Y:S04]  /*1ead0*/  LDL.LU.64 R82, [R1+0x1658] ;  /* 0x0016580001527983 */ /* 0x010f280000300a00 */
[----:B------:R-:W4:Y:S04]  /*1eae0*/  LDL.LU.64 R80, [R1+0x1650] ;  /* 0x0016500001507983 */ /* 0x000f280000300a00 */
[----:B------:R-:W-:Y:S04]  /*1eaf0*/  STL.64 [R1+0x430], R76 ;  /* 0x0004304c01007387 */ /* 0x000fe80000100a00 */
[----:B------:R1:W-:Y:S04]  /*1eb00*/  STL.64 [R1+0x438], R78 ;  /* 0x0004384e01007387 */ /* 0x0003e80000100a00 */
[----:B-1----:R-:W2:Y:S04]  /*1eb10*/  LDL.LU.64 R78, [R1+0x1648] ;  /* 0x00164800014e7983 */ /* 0x002ea80000300a00 */
[----:B------:R-:W2:Y:S04]  /*1eb20*/  LDL.LU.64 R76, [R1+0x1640] ;  /* 0x00164000014c7983 */ /* 0x000ea80000300a00 */
        /* <DEDUP_REMOVED lines=19> */
[----:B------:R-:W2:Y:S01]  /*1ec60*/  LDL.LU R135, [R1+0x17c] ;  /* 0x00017c0001877983 */ /* 0x000ea20000300800 */
[C---:B------:R-:W-:Y:S08]  /*1ec70*/  HMMA.1688.F32.TF32 R52, R136.reuse, R232, R52 ;  /* 0x000000e88834723c */ /* 0x040ff00000081034 */
[C---:B------:R-:W-:Y:S08]  /*1ec80*/  HMMA.1688.F32.TF32 R48, R136.reuse, R228, R48 ;  /* 0x000000e48830723c */ /* 0x040ff00000081030 */
[C---:B------:R-:W-:Y:S03]  /*1ec90*/  HMMA.1688.F32.TF32 R44, R136.reuse, R224, R44 ;  /* 0x000000e0882c723c */ /* 0x040fe6000008102c */
        /* <DEDUP_REMOVED lines=11> */
[----:B------:R-:W3:Y:S01]  /*1ed50*/  LDL.LU.64 R44, [R1+0x15d0] ;  /* 0x0015d000012c7983 */ /* 0x000ee20000300a00 */
[----:B--2---:R-:W-:-:S15]  /*1ed60*/  HMMA.1688.F32.TF32 R132, R136, R220, R132 ;  /* 0x000000dc8884723c */ /* 0x004fde0000081084 */
[----:B------:R-:W-:-:S04]  /*1ed70*/  NOP ;  /* 0x0000000000007918 */ /* 0x000fc80000000000 */
[----:B------:R-:W-:Y:S04]  /*1ed80*/  STL.64 [R1+0x3c0], R132 ;  /* 0x0003c08401007387 */ /* 0x000fe80000100a00 */
[----:B------:R1:W-:Y:S02]  /*1ed90*/  STL.64 [R1+0x3c8], R134 ;  /* 0x0003c88601007387 */ /* 0x0003e40000100a00 */
[C---:B-1----:R-:W-:Y:S08]  /*1eda0*/  HMMA.1688.F32.TF32 R132, R136.reuse, R216, R40 ;  /* 0x000000d88884723c */ /* 0x042ff00000081028 */
[C---:B------:R-:W-:Y:S08]  /*1edb0*/  HMMA.1688.F32.TF32 R40, R136.reuse, R212, R36 ;  /* 0x000000d48828723c */ /* 0x040ff00000081024 */
[C---:B------:R-:W-:Y:S03]  /*1edc0*/  HMMA.1688.F32.TF32 R36, R136.reuse, R208, R180 ;  /* 0x000000d08824723c */ /* 0x040fe600000810b4 */
[----:B------:R-:W-:Y:S04]  /*1edd0*/  STL.64 [R1+0x3b0], R132 ;  /* 0x0003b08401007387 */ /* 0x000fe80000100a00 */
[----:B------:R1:W-:Y:S04]  /*1ede0*/  STL.64 [R1+0x3b8], R134 ;  /* 0x0003b88601007387 */ /* 0x0003e80000100a00 */
[----:B------:R-:W-:Y:S04]  /*1edf0*/  STL.64 [R1+0x3a0], R40 ;  /* 0x0003a02801007387 */ /* 0x000fe80000100a00 */
[----:B------:R2:W-:Y:S01]  /*1ee00*/  STL.64 [R1+0x3a8], R42 ;  /* 0x0003a82a01007387 */ /* 0x0005e20000100a00 */
[----:B-1----:R-:W-:Y:S03]  /*1ee10*/  HMMA.1688.F32.TF32 R132, R136, R204, R176 ;  /* 0x000000cc8884723c */ /* 0x002fe600000810b0 */
[----:B------:R-:W-:Y:S04]  /*1ee20*/  STL.64 [R1+0x390], R36 ;  /* 0x0003902401007387 */ /* 0x000fe80000100a00 */
[----:B------:R1:W-:Y:S01]  /*1ee30*/  STL.64 [R1+0x398], R38 ;  /* 0x0003982601007387 */ /* 0x0003e20000100a00 */
[C---:B--2---:R-:W-:Y:S08]  /*1ee40*/  HMMA.1688.F32.TF32 R40, R140.reuse, R232, R172 ;  /* 0x000000e88c28723c */ /* 0x044ff000000810ac */
        /* <DEDUP_REMOVED lines=18> */
[----:B-1----:R-:W-:Y:S03]  /*1ef70*/  HMMA.1688.F32.TF32 R36, R140, R204, R248 ;  /* 0x000000cc8c24723c */ /* 0x002fe600000810f8 */
[----:B------:R1:W-:Y:S04]  /*1ef80*/  STL.64 [R1+0x320], R132 ;  /* 0x0003208401007387 */ /* 0x0003e80000100a00 */
[----:B------:R2:W-:Y:S04]  /*1ef90*/  STL.64 [R1+0x328], R134 ;  /* 0x0003288601007387 */ /* 0x0005e80000100a00 */
[----:B------:R-:W3:Y:S04]  /*1efa0*/  LDL.LU R148, [R1+0x690] ;  /* 0x0006900001947983 */ /* 0x000ee80000300800 */
[----:B------:R-:W-:Y:S04]  /*1efb0*/  STL.64 [R1+0x310], R40 ;  /* 0x0003102801007387 */ /* 0x000fe80000100a00 */
[----:B------:R-:W-:Y:S04]  /*1efc0*/  STL.64 [R1+0x318], R42 ;  /* 0x0003182a01007387 */ /* 0x000fe80000100a00 */
[----:B------:R1:W-:Y:S04]  /*1efd0*/  STL.64 [R1+0x300], R36 ;  /* 0x0003002401007387 */ /* 0x0003e80000100a00 */
[----:B------:R1:W-:Y:S04]  /*1efe0*/  STL.64 [R1+0x308], R38 ;  /* 0x0003082601007387 */ /* 0x0003e80000100a00 */
[----:B------:R-:W3:Y:S04]  /*1eff0*/  LDL.LU R149, [R1+0x694] ;  /* 0x0006940001957983 */ /* 0x000ee80000300800 */
[----:B------:R-:W3:Y:S04]  /*1f000*/  LDL.LU R150, [R1+0x698] ;  /* 0x0006980001967983 */ /* 0x000ee80000300800 */
[----:B------:R-:W3:Y:S04]  /*1f010*/  LDL.LU R151, [R1+0x69c] ;  /* 0x00069c0001977983 */ /* 0x000ee80000300800 */
[----:B-1----:R-:W3:Y:S04]  /*1f020*/  LDL.LU R132, [R1] ;  /* 0x0000000001847983 */ /* 0x002ee80000300800 */
[----:B------:R-:W3:Y:S04]  /*1f030*/  LDL.LU R133, [R1+0x4] ;  /* 0x0000040001857983 */ /* 0x000ee80000300800 */
[----:B--2---:R-:W3:Y:S04]  /*1f040*/  LDL.LU R134, [R1+0x8] ;  /* 0x0000080001867983 */ /* 0x004ee80000300800 */
[----:B------:R-:W3:Y:S04]  /*1f050*/  LDL.LU R135, [R1+0xc] ;  /* 0x00000c0001877983 */ /* 0x000ee80000300800 */
        /* <DEDUP_REMOVED lines=52> */
[C---:B--2---:R-:W-:Y:S08]  /*1f3a0*/  HMMA.1688.F32.TF32 R140, R244.reuse, R212, R140 ;  /* 0x000000d4f48c723c */ /* 0x044ff0000008108c */
[C---:B---3--:R-:W-:Y:S08]  /*1f3b0*/  HMMA.1688.F32.TF32 R172, R244.reuse, R216, R172 ;  /* 0x000000d8f4ac723c */ /* 0x048ff000000810ac */
[C---:B----4-:R-:W-:Y:S08]  /*1f3c0*/  HMMA.1688.F32.TF32 R176, R244.reuse, R220, R176 ;  /* 0x000000dcf4b0723c */ /* 0x050ff000000810b0 */
[C---:B------:R-:W-:Y:S08]  /*1f3d0*/  HMMA.1688.F32.TF32 R36, R244.reuse, R228, R36 ;  /* 0x000000e4f424723c */ /* 0x040ff00000081024 */
[C---:B------:R-:W-:Y:S08]  /*1f3e0*/  HMMA.1688.F32.TF32 R40, R244.reuse, R232, R40 ;  /* 0x000000e8f428723c */ /* 0x040ff00000081028 */
[C---:B------:R-:W-:Y:S11]  /*1f3f0*/  HMMA.1688.F32.TF32 R180, R244.reuse, R224, R180 ;  /* 0x000000e0f4b4723c */ /* 0x040ff600000810b4 */
[----:B------:R-:W-:Y:S04]  /*1f400*/  STL.64 [R1+0x2d0], R40 ;  /* 0x0002d02801007387 */ /* 0x000fe80000100a00 */
[----:B------:R1:W-:Y:S04]  /*1f410*/  STL.64 [R1+0x2d8], R42 ;  /* 0x0002d82a01007387 */ /* 0x0003e80000100a00 */
[----:B-1----:R-:W2:Y:S04]  /*1f420*/  LDL.LU.64 R42, [R1+0x15c8] ;  /* 0x0015c800012a7983 */ /* 0x002ea80000300a00 */
        /* <DEDUP_REMOVED lines=8> */
[----:B------:R-:W4:Y:S04]  /*1f4b0*/  LDL.LU.64 R180, [R1+0x15a0] ;  /* 0x0015a00001b47983 */ /* 0x000f280000300a00 */
        /* <DEDUP_REMOVED lines=9> */
[----:B------:R1:W-:Y:S02]  /*1f550*/  STL.64 [R1+0x278], R142 ;  /* 0x0002788e01007387 */ /* 0x0003e40000100a00 */
[C---:B-1----:R-:W-:Y:S08]  /*1f560*/  HMMA.1688.F32.TF32 R140, R244.reuse, R208, R136 ;  /* 0x000000d0f48c723c */ /* 0x042ff00000081088 */
[----:B------:R-:W-:Y:S01]  /*1f570*/  HMMA.1688.F32.TF32 R136, R244, R204, R132 ;  /* 0x000000ccf488723c */ /* 0x000fe20000081084 */
[----:B------:R-:W-:Y:S04]  /*1f580*/  LDS R132, [R252+UR12+0x4200] ;  /* 0x0042000cfc847984 */ /* 0x000fe80008000800 */
[----:B------:R-:W-:Y:S04]  /*1f590*/  LDS R134, [R252+UR12+0x5200] ;  /* 0x0052000cfc867984 */ /* 0x000fe80008000800 */
[----:B------:R-:W-:Y:S04]  /*1f5a0*/  LDS R133, [R2+UR12+0x4200] ;  /* 0x0042000c02857984 */ /* 0x000fe80008000800 */
[----:B------:R-:W1:Y:S04]  /*1f5b0*/  LDS R135, [R2+UR12+0x5200] ;  /* 0x0052000c02877984 */ /* 0x000e680008000800 */
[----:B------:R-:W-:Y:S04]  /*1f5c0*/  STL.64 [R1+0x250], R140 ;  /* 0x0002508c01007387 */ /* 0x000fe80000100a00 */
[----:B------:R-:W-:Y:S04]  /*1f5d0*/  STL.64 [R1+0x258], R142 ;  /* 0x0002588e01007387 */ /* 0x000fe80000100a00 */
[----:B------:R-:W-:Y:S04]  /*1f5e0*/  STL.64 [R1+0x220], R136 ;  /* 0x0002208801007387 */ /* 0x000fe80000100a00 */
[----:B------:R-:W-:Y:S04]  /*1f5f0*/  STL.64 [R1+0x228], R138 ;  /* 0x0002288a01007387 */ /* 0x000fe80000100a00 */
[----:B------:R-:W-:Y:S04]  /*1f600*/  LDS R136, [R252+UR12+0x4280] ;  /* 0x0042800cfc887984 */ /* 0x000fe80008000800 */
[----:B------:R-:W-:Y:S04]  /*1f610*/  LDS R138, [R252+UR12+0x5280] ;  /* 0x0052800cfc8a7984 */ /* 0x000fe80008000800 */
[----:B------:R-:W-:Y:S04]  /*1f620*/  LDS R137, [R2+UR12+0x4280] ;  /* 0x0042800c02897984 */ /* 0x000fe80008000800 */
[----:B------:R-:W-:Y:S04]  /*1f630*/  LDS R139, [R2+UR12+0x5280] ;  /* 0x0052800c028b7984 */ /* 0x000fe80008000800 */
[----:B------:R-:W-:Y:S01]  /*1f640*/  LDS R140, [R252+UR12+0x4300] ;  /* 0x0043000cfc8c7984 */ /* 0x000fe20008000800 */
[C---:B-1----:R-:W-:Y:S03]  /*1f650*/  HMMA.1688.F32.TF32 R168, R132.reuse, R232, R168 ;  /* 0x000000e884a8723c */ /* 0x042fe600000810a8 */
[----:B------:R-:W-:Y:S04]  /*1f660*/  LDS R142, [R252+UR12+0x5300] ;  /* 0x0053000cfc8e7984 */ /* 0x000fe80008000800 */
[----:B------:R-:W-:Y:S01]  /*1f670*/  LDS R141, [R2+UR12+0x4300] ;  /* 0x0043000c028d7984 */ /* 0x000fe20008000800 */
[C---:B------:R-:W-:Y:S03]  /*1f680*/  HMMA.1688.F32.TF32 R164, R132.reuse, R228, R164 ;  /* 0x000000e484a4723c */ /* 0x040fe600000810a4 */
[----:B------:R-:W2:Y:S04]  /*1f690*/  LDS R143, [R2+UR12+0x5300] ;  /* 0x0053000c028f7984 */ /* 0x000ea80008000800 */
[----:B------:R-:W-:Y:S01]  /*1f6a0*/  LDS R244, [R252+UR12+0x4380] ;  /* 0x0043800cfcf47984 */ /* 0x000fe20008000800 */
[C---:B------:R-:W-:Y:S03]  /*1f6b0*/  HMMA.1688.F32.TF32 R160, R132.reuse, R224, R160 ;  /* 0x000000e084a0723c */ /* 0x040fe600000810a0 */
[----:B------:R-:W-:Y:S04]  /*1f6c0*/  LDS R246, [R252+UR12+0x5380] ;  /* 0x0053800cfcf67984 */ /* 0x000fe80008000800 */
[----:B------:R-:W-:Y:S01]  /*1f6d0*/  LDS R245, [R2+UR12+0x4380] ;  /* 0x0043800c02f57984 */ /* 0x000fe20008000800 */
[C---:B------:R-:W-:Y:S03]  /*1f6e0*/  HMMA.1688.F32.TF32 R156, R132.reuse, R220, R156 ;  /* 0x000000dc849c723c */ /* 0x040fe6000008109c */
[----:B------:R-:W-:Y:S04]  /*1f6f0*/  STL.64 [R1+0x210], R168 ;  /* 0x000210a801007387 */ /* 0x000fe80000100a00 */
[----:B------:R-:W1:Y:S01]  /*1f700*/  LDS R247, [R2+UR12+0x5380] ;  /* 0x0053800c02f77984 */ /* 0x000e620008000800 */
[C---:B------:R-:W-:Y:S03]  /*1f710*/  HMMA.1688.F32.TF32 R152, R132.reuse, R216, R152 ;  /* 0x000000d88498723c */ /* 0x040fe60000081098 */
[----:B------:R1:W-:Y:S05]  /*1f720*/  STL.64 [R1+0x218], R170 ;  /* 0x000218aa01007387 */ /* 0x0003ea0000100a00 */
[C---:B------:R-:W-:Y:S01]  /*1f730*/  HMMA.1688.F32.TF32 R148, R132.reuse, R212, R148 ;  /* 0x000000d48494723c */ /* 0x040fe20000081094 */
[----:B-1----:R-:W3:Y:S04]  /*1f740*/  LDL.LU.64 R170, [R1+0x1578] ;  /* 0x0015780001aa7983 */ /* 0x002ee80000300a00 */
[----:B------:R-:W3:Y:S03]  /*1f750*/  LDL.LU.64 R168, [R1+0x1570] ;  /* 0x0015700001a87983 */ /* 0x000ee60000300a00 */
[----:B------:R-:W-:Y:S01]  /*1f760*/  HMMA.1688.F32.TF32 R248, R132, R208, R248 ;  /* 0x000000d084f8723c */ /* 0x000fe200000810f8 */
        /* <DEDUP_REMOVED lines=24> */
[----:B--2---:R-:W-:Y:S08]  /*1f8f0*/  HMMA.1688.F32.TF32 R40, R140, R224, R40 ;  /* 0x000000e08c28723c */ /* 0x004ff00000081028 */
[-C--:B------:R-:W-:Y:S08]  /*1f900*/  HMMA.1688.F32.TF32 R240, R244, R204.reuse, R240 ;  /* 0x000000ccf4f0723c */ /* 0x080ff000000810f0 */
[----:B---3--:R-:W-:Y:S08]  /*1f910*/  HMMA.1688.F32.TF32 R248, R132, R204, R248 ;  /* 0x000000cc84f8723c */ /* 0x008ff000000810f8 */
[C---:B------:R-:W-:Y:S08]  /*1f920*/  HMMA.1688.F32.TF32 R132, R136.reuse, R232, R148 ;  /* 0x000000e88884723c */ /* 0x040ff00000081094 */
[C---:B------:R-:W-:Y:S03]  /*1f930*/  HMMA.1688.F32.TF32 R148, R136.reuse, R228, R152 ;  /* 0x000000e48894723c */ /* 0x040fe60000081098 */
[----:B------:R-:W-:Y:S04]  /*1f940*/  STL.64 [R1+0x180], R248 ;  /* 0x000180f801007387 */ /* 0x000fe80000100a00 */
[----:B------:R-:W-:Y:S01]  /*1f950*/  STL.64 [R1+0x188], R250 ;  /* 0x000188fa01007387 */ /* 0x000fe20000100a00 */
[C---:B------:R-:W-:Y:S03]  /*1f960*/  HMMA.1688.F32.TF32 R152, R136.reuse, R224, R156 ;  /* 0x000000e08898723c */ /* 0x040fe6000008109c */
[----:B------:R-:W-:Y:S04]  /*1f970*/  STL.64 [R1+0x230], R132 ;  /* 0x0002308401007387 */ /* 0x000fe80000100a00 */
[----:B------:R1:W-:Y:S02]  /*1f980*/  STL.64 [R1+0x238], R134 ;  /* 0x0002388601007387 */ /* 0x0003e40000100a00 */
[C---:B-1----:R-:W-:Y:S02]  /*1f990*/  HMMA.1688.F32.TF32 R132, R136.reuse, R220, R160 ;  /* 0x000000dc8884723c */ /* 0x042fe400000810a0 */
[----:B------:R-:W-:Y:S04]  /*1f9a0*/  STL.64 [R1+0x1a0], R148 ;  /* 0x0001a09401007387 */ /* 0x000fe80000100a00 */
[----:B------:R1:W-:Y:S04]  /*1f9b0*/  STL.64 [R1+0x1a8], R150 ;  /* 0x0001a89601007387 */ /* 0x0003e80000100a00 */
[----:B------:R-:W-:Y:S04]  /*1f9c0*/  STL.64 [R1+0x190], R152 ;  /* 0x0001909801007387 */ /* 0x000fe80000100a00 */
[----:B------:R2:W-:Y:S01]  /*1f9d0*/  STL.64 [R1+0x198], R154 ;  /* 0x0001989a01007387 */ /* 0x0005e20000100a00 */
[C---:B-1----:R-:W-:Y:S04]  /*1f9e0*/  HMMA.1688.F32.TF32 R148, R136.reuse, R216, R164 ;  /* 0x000000d88894723c */ /* 0x042fe800000810a4 */
[----:B------:R-:W-:Y:S04]  /*1f9f0*/  STL.64 [R1+0x170], R132 ;  /* 0x0001708401007387 */ /* 0x000fe80000100a00 */
[----:B------:R1:W-:Y:S01]  /*1fa00*/  STL.64 [R1+0x178], R134 ;  /* 0x0001788601007387 */ /* 0x0003e20000100a00 */
[C---:B--2---:R-:W-:Y:S08]  /*1fa10*/  HMMA.1688.F32.TF32 R152, R136.reuse, R212, R168 ;  /* 0x000000d48898723c */ /* 0x044ff000000810a8 */
[C---:B-1----:R-:W-:Y:S02]  /*1fa20*/  HMMA.1688.F32.TF32 R132, R136.reuse, R208, R172 ;  /* 0x000000d08884723c */ /* 0x042fe400000810ac */
[----:B------:R-:W-:Y:S04]  /*1fa30*/  STL.64 [R1+0x160], R148 ;  /* 0x0001609401007387 */ /* 0x000fe80000100a00 */
[----:B------:R1:W-:Y:S05]  /*1fa40*/  STL.64 [R1+0x168], R150 ;  /* 0x0001689601007387 */ /* 0x0003ea0000100a00 */
[----:B------:R-:W-:Y:S04]  /*1fa50*/  STL.64 [R1+0x150], R152 ;  /* 0x0001509801007387 */ /* 0x000fe80000100a00 */
[----:B------:R-:W-:Y:S01]  /*1fa60*/  STL.64 [R1+0x158], R154 ;  /* 0x0001589a01007387 */ /* 0x000fe20000100a00 */
[----:B-1----:R-:W-:Y:S03]  /*1fa70*/  HMMA.1688.F32.TF32 R148, R136, R204, R176 ;  /* 0x000000cc8894723c */ /* 0x002fe600000810b0 */
[----:B------:R-:W-:Y:S04]  /*1fa80*/  STL.64 [R1+0x140], R132 ;  /* 0x0001408401007387 */ /* 0x000fe80000100a00 */
[----:B------:R1:W-:Y:S01]  /*1fa90*/  STL.64 [R1+0x148], R134 ;  /* 0x0001488601007387 */ /* 0x0003e20000100a00 */
[C---:B----4-:R-:W-:Y:S03]  /*1faa0*/  HMMA.1688.F32.TF32 R136, R140.reuse, R232, R180 ;  /* 0x000000e88c88723c */ /* 0x050fe600000810b4 */
[----:B------:R-:W-:Y:S04]  /*1fab0*/  LDS R180, [R0+UR12+0x6080] ;  /* 0x0060800c00b47984 */ /* 0x000fe80008000800 */
[----:B------:R-:W-:Y:S01]  /*1fac0*/  LDS R182, [R0+UR12+0x7080] ;  /* 0x0070800c00b67984 */ /* 0x000fe20008000800 */
[C---:B-1----:R-:W-:Y:S08]  /*1fad0*/  HMMA.1688.F32.TF32 R132, R140.reuse, R228, R36 ;  /* 0x000000e48c84723c */ /* 0x042ff00000081024 */
        /* <DEDUP_REMOVED lines=8> */
[----:B------:R-:W-:Y:S01]  /*1fb60*/  STL.64 [R1+0xf0], R40 ;  /* 0x0000f02801007387 */ /* 0x000fe20000100a00 */
[C---:B------:R-:W-:Y:S03]  /*1fb70*/  HMMA.1688.F32.TF32 R248, R140.reuse, R204, R60 ;  /* 0x000000cc8cf8723c */ /* 0x040fe6000008103c */
[----:B------:R1:W-:Y:S04]  /*1fb80*/  STL.64 [R1+0xf8], R42 ;  /* 0x0000f82a01007387 */ /* 0x0003e80000100a00 */
[----:B------:R-:W-:Y:S04]  /*1fb90*/  STL.64 [R1+0xd0], R36 ;  /* 0x0000d02401007387 */ /* 0x000fe80000100a00 */
[----:B------:R2:W-:Y:S01]  /*1fba0*/  STL.64 [R1+0xd8], R38 ;  /* 0x0000d82601007387 */ /* 0x0005e20000100a00 */
[C---:B-1----:R-:W-:Y:S03]  /*1fbb0*/  HMMA.1688.F32.TF32 R40, R140.reuse, R212, R52 ;  /* 0x000000d48c28723c */ /* 0x042fe60000081034 */
[----:B------:R-:W-:Y:S04]  /*1fbc0*/  LDS R148, [R0+UR12+0x6100] ;  /* 0x0061000c00947984 */ /* 0x000fe80008000800 */
[----:B------:R-:W-:Y:S01]  /*1fbd0*/  LDS R150, [R0+UR12+0x7100] ;  /* 0x0071000c00967984 */ /* 0x000fe20008000800 */
[----:B--2---:R-:W-:Y:S03]  /*1fbe0*/  HMMA.1688.F32.TF32 R36, R140, R208, R56 ;  /* 0x000000d08c24723c */ /* 0x004fe60000081038 */
[----:B------:R-:W-:Y:S04]  /*1fbf0*/  STL.64 [R1+0xb0], R44 ;  /* 0x0000b02c01007387 */ /* 0x000fe80000100a00 */
[----:B------:R1:W-:Y:S04]  /*1fc00*/  STL.64 [R1+0xb8], R46 ;  /* 0x0000b82e01007387 */ /* 0x0003e80000100a00 */
[----:B------:R-:W-:Y:S04]  /*1fc10*/  STL.64 [R1+0x90], R40 ;  /* 0x0000902801007387 */ /* 0x000fe80000100a00 */
[----:B------:R2:W-:Y:S01]  /*1fc20*/  STL.64 [R1+0x98], R42 ;  /* 0x0000982a01007387 */ /* 0x0005e20000100a00 */
[C---:B-1----:R-:W-:Y:S03]  /*1fc30*/  HMMA.1688.F32.TF32 R44, R244.reuse, R232, R68 ;  /* 0x000000e8f42c723c */ /* 0x042fe60000081044 */
[----:B------:R-:W-:Y:S04]  /*1fc40*/  STL.64 [R1+0x1398], R250 ;  /* 0x001398fa01007387 */ /* 0x000fe80000100a00 */
[----:B------:R-:W-:Y:S01]  /*1fc50*/  STL.64 [R1+0x70], R36 ;  /* 0x0000702401007387 */ /* 0x000fe20000100a00 */
[----:B--2---:R-:W-:Y:S03]  /*1fc60*/  HMMA.1688.F32.TF32 R40, R244, R228, R72 ;  /* 0x000000e4f428723c */ /* 0x004fe60000081048 */
[----:B------:R1:W-:Y:S01]  /*1fc70*/  STL.64 [R1+0x78], R38 ;  /* 0x0000782601007387 */ /* 0x0003e20000100a00 */
[----:B------:R-:W-:Y:S01]  /*1fc80*/  IMAD.MOV.U32 R56, RZ, RZ, R192 ;  /* 0x000000ffff387224 */ /* 0x000fe200078e00c0 */
[----:B------:R-:W-:Y:S01]  /*1fc90*/  MOV R57, R193 ;  /* 0x000000c100397202 */ /* 0x000fe20000000f00 */
[----:B------:R-:W-:Y:S01]  /*1fca0*/  IMAD.MOV.U32 R58, RZ, RZ, R194 ;  /* 0x000000ffff3a7224 */ /* 0x000fe200078e00c2 */
[----:B------:R-:W-:Y:S01]  /*1fcb0*/  MOV R132, R196 ;  /* 0x000000c400847202 */ /* 0x000fe20000000f00 */
[----:B------:R-:W-:-:S02]  /*1fcc0*/  IMAD.MOV.U32 R59, RZ, RZ, R195 ;  /* 0x000000ffff3b7224 */ /* 0x000fc400078e00c3 */
[----:B------:R-:W-:Y:S01]  /*1fcd0*/  IMAD.MOV.U32 R133, RZ, RZ, R197 ;  /* 0x000000ffff857224 */ /* 0x000fe200078e00c5 */
[----:B------:R-:W-:Y:S01]  /*1fce0*/  MOV R135, R200 ;  /* 0x000000c800877202 */ /* 0x000fe20000000f00 */
[----:B------:R-:W-:Y:S02]  /*1fcf0*/  IMAD.MOV.U32 R134, RZ, RZ, R198 ;  /* 0x000000ffff867224 */ /* 0x000fe400078e00c6 */
[----:B------:R-:W-:Y:S01]  /*1fd00*/  IMAD.MOV.U32 R136, RZ, RZ, R201 ;  /* 0x000000ffff887224 */ /* 0x000fe200078e00c9 */
[C---:B-1----:R-:W-:Y:S01]  /*1fd10*/  HMMA.1688.F32.TF32 R36, R244.reuse, R224, R76 ;  /* 0x000000e0f424723c */ /* 0x042fe2000008104c */
[----:B------:R-:W-:Y:S04]  /*1fd20*/  STL.64 [R1+0x1390], R248 ;  /* 0x001390f801007387 */ /* 0x000fe80000100a00 */
[----:B------:R-:W-:Y:S04]  /*1fd30*/  STL.64 [R1+0x100], R44 ;  /* 0x0001002c01007387 */ /* 0x000fe80000100a00 */
[----:B------:R-:W-:Y:S04]  /*1fd40*/  STL.64 [R1+0x108], R46 ;  /* 0x0001082e01007387 */ /* 0x000fe80000100a00 */
[----:B------:R-:W-:Y:S04]  /*1fd50*/  STL.64 [R1+0xe0], R40 ;  /* 0x0000e02801007387 */ /* 0x000fe80000100a00 */
[----:B------:R-:W-:Y:S02]  /*1fd60*/  STL.64 [R1+0xe8], R42 ;  /* 0x0000e82a01007387 */ /* 0x000fe40000100a00 */
[----:B------:R-:W-:Y:S01]  /*1fd70*/  IMAD.MOV.U32 R252, RZ, RZ, R38 ;  /* 0x000000fffffc7224 */ /* 0x000fe200078e0026 */
[----:B------:R-:W-:Y:S01]  /*1fd80*/  MOV R3, R39 ;  /* 0x0000002700037202 */ /* 0x000fe20000000f00 */
[----:B------:R1:W-:Y:S04]  /*1fd90*/  STL.64 [R1+0xc0], R36 ;  /* 0x0000c02401007387 */ /* 0x0003e80000100a00 */
[----:B------:R-:W-:Y:S04]  /*1fda0*/  LDS R40, [R0+UR12+0x6000] ;  /* 0x0060000c00287984 */ /* 0x000fe80008000800 */
[----:B------:R-:W-:Y:S01]  /*1fdb0*/  LDS R42, [R0+UR12+0x7000] ;  /* 0x0070000c002a7984 */ /* 0x000fe20008000800 */
[----:B-1----:R-:W-:Y:S01]  /*1fdc0*/  HMMA.1688.F32.TF32 R36, R244, R220, R80 ;  /* 0x000000dcf424723c */ /* 0x002fe20000081050 */
[----:B------:R-:W-:Y:S01]  /*1fdd0*/  IMAD.MOV.U32 R137, RZ, RZ, R202 ;  /* 0x000000ffff897224 */ /* 0x000fe200078e00ca */
[----:B------:R-:W-:Y:S01]  /*1fde0*/  MOV R138, R203 ;  /* 0x000000cb008a7202 */ /* 0x000fe20000000f00 */
[----:B------:R-:W-:Y:S01]  /*1fdf0*/  IMAD.MOV.U32 R139, RZ, RZ, R199 ;  /* 0x000000ffff8b7224 */ /* 0x000fe200078e00c7 */
[----:B------:R-:W-:Y:S04]  /*1fe00*/  LDS R68, [R0+UR12+0x6280] ;  /* 0x0062800c00447984 */ /* 0x000fe80008000800 */
[----:B------:R-:W-:Y:S11]  /*1fe10*/  LDS R70, [R0+UR12+0x7280] ;  /* 0x0072800c00467984 */ /* 0x000ff60008000800 */
[----:B------:R-:W-:Y:S01]  /*1fe20*/  IMAD.MOV.U32 R225, RZ, RZ, R36 ;  /* 0x000000ffffe17224 */ /* 0x000fe200078e0024 */
[----:B------:R-:W-:Y:S01]  /*1fe30*/  MOV R221, R38 ;  /* 0x0000002600dd7202 */ /* 0x000fe20000000f00 */
[----:B------:R-:W-:-:S02]  /*1fe40*/  IMAD.MOV.U32 R224, RZ, RZ, R37 ;  /* 0x000000ffffe07224 */ /* 0x000fc400078e0025 */
[----:B------:R-:W-:Y:S02]  /*1fe50*/  IMAD.MOV.U32 R220, RZ, RZ, R39 ;  /* 0x000000ffffdc7224 */ /* 0x000fe400078e0027 */
[----:B------:R-:W-:-:S15]  /*1fe60*/  HMMA.1688.F32.TF32 R36, R244, R216, R84 ;  /* 0x000000d8f424723c */ /* 0x000fde0000081054 */
[----:B------:R-:W-:-:S04]  /*1fe70*/  NOP ;  /* 0x0000000000007918 */ /* 0x000fc80000000000 */
[----:B------:R-:W-:Y:S01]  /*1fe80*/  IMAD.MOV.U32 R229, RZ, RZ, R36 ;  /* 0x000000ffffe57224 */ /* 0x000fe200078e0024 */
[----:B------:R-:W-:Y:S01]  /*1fe90*/  MOV R228, R37 ;  /* 0x0000002500e47202 */ /* 0x000fe20000000f00 */
[----:B------:R-:W-:Y:S02]  /*1fea0*/  IMAD.MOV.U32 R217, RZ, RZ, R38 ;  /* 0x000000ffffd97224 */ /* 0x000fe400078e0026 */
[----:B------:R-:W-:Y:S02]  /*1feb0*/  IMAD.MOV.U32 R216, RZ, RZ, R39 ;  /* 0x000000ffffd87224 */ /* 0x000fe400078e0027 */
[----:B------:R-:W-:-:S15]  /*1fec0*/  HMMA.1688.F32.TF32 R36, R244, R212, R92 ;  /* 0x000000d4f424723c */ /* 0x000fde000008105c */
[----:B------:R-:W-:-:S04]  /*1fed0*/  NOP ;  /* 0x0000000000007918 */ /* 0x000fc80000000000 */
[----:B------:R-:W-:Y:S01]  /*1fee0*/  MOV R233, R36 ;  /* 0x0000002400e97202 */ /* 0x000fe20000000f00 */
[----:B------:R-:W-:Y:S01]  /*1fef0*/  IMAD.MOV.U32 R232, RZ, RZ, R37 ;  /* 0x000000ffffe87224 */ /* 0x000fe200078e0025 */
[----:B------:R-:W-:Y:S01]  /*1ff00*/  MOV R212, R39 ;  /* 0x0000002700d47202 */ /* 0x000fe20000000f00 */
[----:B------:R-:W-:Y:S02]  /*1ff10*/  IMAD.MOV.U32 R213, RZ, RZ, R38 ;  /* 0x000000ffffd57224 */ /* 0x000fe400078e0026 */
[----:B------:R-:W-:Y:S01]  /*1ff20*/  HMMA.1688.F32.TF32 R36, R244, R208, R236 ;  /* 0x000000d0f424723c */ /* 0x000fe200000810ec */
[----:B------:R-:W-:Y:S01]  /*1ff30*/  LOP3.LUT R239, R0, 0x20, RZ, 0x3c, !PT ;  /* 0x0000002000ef7812 */ /* 0x000fe200078e3cff */
[----:B------:R-:W-:Y:S04]  /*1ff40*/  STL [R1+0x140c], R3 ;  /* 0x00140c0301007387 */ /* 0x000fe80000100800 */
[----:B------:R-:W-:Y:S04]  /*1ff50*/  LDS R41, [R239+UR12+0x6000] ;  /* 0x0060000cef297984 */ /* 0x000fe80008000800 */
[----:B------:R-:W1:Y:S04]  /*1ff60*/  LDS R43, [R239+UR12+0x7000] ;  /* 0x0070000cef2b7984 */ /* 0x000e680008000800 */
[----:B------:R-:W-:Y:S04]  /*1ff70*/  LDS R181, [R239+UR12+0x6080] ;  /* 0x0060800cefb57984 */ /* 0x000fe80008000800 */
[----:B------:R-:W2:Y:S04]  /*1ff80*/  LDS R183, [R239+UR12+0x7080] ;  /* 0x0070800cefb77984 */ /* 0x000ea80008000800 */
[----:B------:R-:W-:Y:S04]  /*1ff90*/  STL [R1+0x1408], R252 ;  /* 0x001408fc01007387 */ /* 0x000fe80000100800 */
[----:B------:R-:W-:Y:S04]  /*1ffa0*/  STL.64 [R1+0x1350], R242 ;  /* 0x001350f201007387 */ /* 0x000fe80000100a00 */
[----:B------:R-:W-:Y:S04]  /*1ffb0*/  STL.64 [R1+0x1348], R240 ;  /* 0x001348f001007387 */ /* 0x000fe80000100a00 */
[----:B------:R-:W-:Y:S04]  /*1ffc0*/  LDS R149, [R239+UR12+0x6100] ;  /* 0x0061000cef957984 */ /* 0x000fe80008000800 */
[----:B------:R-:W3:Y:S01]  /*1ffd0*/  LDS R151, [R239+UR12+0x7100] ;  /* 0x0071000cef977984 */ /* 0x000ee20008000800 */
[----:B------:R-:W-:Y:S01]  /*1ffe0*/  MOV R209, R38 ;  /* 0x0000002600d17202 */ /* 0x000fe20000000f00 */
[----:B------:R-:W-:-:S02]  /*1fff0*/  IMAD.MOV.U32 R208, RZ, RZ, R39 ;  /* 0x000000ffffd07224 */ /* 0x000fc400078e0027 */
[----:B------:R-:W-:Y:S04]  /*20000*/  LDS R69, [R239+UR12+0x6280] ;  /* 0x0062800cef457984 */ /* 0x000fe80008000800 */
[----:B------:R-:W-:Y:S01]  /*20010*/  LDS R71, [R239+UR12+0x7280] ;  /* 0x0072800cef477984 */ /* 0x000fe20008000800 */
[C---:B-1----:R-:W-:Y:S03]  /*20020*/  HMMA.1688.F32.TF32 R52, R40.reuse, R234, R128 ;  /* 0x000000ea2834723c */ /* 0x042fe60000081080 */
[----:B------:R-:W-:Y:S05]  /*20030*/  LDS R237, [R2+UR12+0x6380] ;  /* 0x0063800c02ed7984 */ /* 0x000fea0008000800 */
[C---:B------:R-:W-:Y:S08]  /*20040*/  HMMA.1688.F32.TF32 R44, R40.reuse, R230, R100 ;  /* 0x000000e6282c723c */ /* 0x040ff00000081064 */
[C---:B------:R-:W-:Y:S01]  /*20050*/  HMMA.1688.F32.TF32 R48, R40.reuse, R226, R104 ;  /* 0x000000e22830723c */ /* 0x040fe20000081068 */
[----:B------:R-:W-:Y:S01]  /*20060*/  IMAD.MOV.U32 R3, RZ, RZ, R36 ;  /* 0x000000ffff037224 */ /* 0x000fe200078e0024 */
[----:B------:R-:W-:Y:S04]  /*20070*/  LDS R38, [R0+UR12+0x7180] ;  /* 0x0071800c00267984 */ /* 0x000fe80008000800 */
[----:B------:R-:W-:Y:S04]  /*20080*/  STL.64 [R1+0x6e0], R52 ;  /* 0x0006e03401007387 */ /* 0x000fe80000100a00 */
[----:B------:R1:W-:Y:S04]  /*20090*/  STL.64 [R1+0x6e8], R54 ;  /* 0x0006e83601007387 */ /* 0x0003e80000100a00 */
[----:B------:R-:W-:Y:S04]  /*200a0*/  STL.64 [R1+0x6d0], R44 ;  /* 0x0006d02c01007387 */ /* 0x000fe80000100a00 */
[----:B------:R4:W-:Y:S01]  /*200b0*/  STL.64 [R1+0x6d8], R46 ;  /* 0x0006d82e01007387 */ /* 0x0009e20000100a00 */
[C---:B-1----:R-:W-:Y:S03]  /*200c0*/  HMMA.1688.F32.TF32 R52, R40.reuse, R222, R108 ;  /* 0x000000de2834723c */ /* 0x042fe6000008106c */
[----:B------:R-:W-:Y:S04]  /*200d0*/  STL.64 [R1+0x6c0], R48 ;  /* 0x0006c03001007387 */ /* 0x000fe80000100a00 */
[----:B------:R1:W-:Y:S01]  /*200e0*/  STL.64 [R1+0x6c8], R50 ;  /* 0x0006c83201007387 */ /* 0x0003e20000100a00 */
[----:B----4-:R-:W-:Y:S01]  /*200f0*/  HMMA.1688.F32.TF32 R44, R40, R218, R112 ;  /* 0x000000da282c723c */ /* 0x010fe20000081070 */
[----:B------:R-:W-:-:S02]  /*20100*/  IMAD.MOV.U32 R252, RZ, RZ, R37 ;  /* 0x000000fffffc7224 */ /* 0x000fc400078e0025 */
[----:B------:R-:W-:Y:S04]  /*20110*/  LDS R36, [R0+UR12+0x6180] ;  /* 0x0061800c00247984 */ /* 0x000fe80008000800 */
[----:B------:R-:W-:Y:S01]  /*20120*/  LDS R37, [R239+UR12+0x6180] ;  /* 0x0061800cef257984 */ /* 0x000fe20008000800 */
[C---:B-1----:R-:W-:Y:S03]  /*20130*/  HMMA.1688.F32.TF32 R48, R40.reuse, R214, R116 ;  /* 0x000000d62830723c */ /* 0x042fe60000081074 */
[----:B------:R-:W1:Y:S04]  /*20140*/  LDS R39, [R239+UR12+0x7180] ;  /* 0x0071800cef277984 */ /* 0x000e680008000800 */
[----:B------:R-:W-:Y:S04]  /*20150*/  STL.64 [R1+0x6b0], R52 ;  /* 0x0006b03401007387 */ /* 0x000fe80000100a00 */
[----:B------:R4:W-:Y:S04]  /*20160*/  STL.64 [R1+0x6b8], R54 ;  /* 0x0006b83601007387 */ /* 0x0009e80000100a00 */
[----:B------:R-:W-:Y:S04]  /*20170*/  STL.64 [R1+0x6a0], R44 ;  /* 0x0006a02c01007387 */ /* 0x000fe80000100a00 */
[----:B------:R2:W-:Y:S01]  /*20180*/  STL.64 [R1+0x6a8], R46 ;  /* 0x0006a82e01007387 */ /* 0x0005e20000100a00 */
[C---:B----4-:R-:W-:Y:S03]  /*20190*/  HMMA.1688.F32.TF32 R52, R40.reuse, R210, R120 ;  /* 0x000000d22834723c */ /* 0x050fe60000081078 */
[----:B------:R-:W-:Y:S04]  /*201a0*/  STL.64 [R1+0x690], R48 ;  /* 0x0006903001007387 */ /* 0x000fe80000100a00 */
[----:B------:R4:W-:Y:S01]  /*201b0*/  STL.64 [R1+0x698], R50 ;  /* 0x0006983201007387 */ /* 0x0009e20000100a00 */
[----:B--2---:R-:W-:Y:S03]  /*201c0*/  HMMA.1688.F32.TF32 R44, R40, R206, R124 ;  /* 0x000000ce282c723c */ /* 0x004fe6000008107c */
[----:B------:R-:W-:Y:S04]  /*201d0*/  LDS R100, [R0+UR12+0x6200] ;  /* 0x0062000c00647984 */ /* 0x000fe80008000800 */
[----:B------:R-:W-:Y:S01]  /*201e0*/  LDS R102, [R0+UR12+0x7200] ;  /* 0x0072000c00667984 */ /* 0x000fe20008000800 */
[C---:B----4-:R-:W-:Y:S03]  /*201f0*/  HMMA.1688.F32.TF32 R48, R180.reuse, R234, R96 ;  /* 0x000000eab430723c */ /* 0x050fe60000081060 */
[----:B------:R-:W-:Y:S04]  /*20200*/  LDS R101, [R239+UR12+0x6200] ;  /* 0x0062000cef657984 */ /* 0x000fe80008000800 */
[----:B------:R-:W-:Y:S01]  /*20210*/  LDS R103, [R239+UR12+0x7200] ;  /* 0x0072000cef677984 */ /* 0x000fe20008000800 */
[----:B------:R-:W-:Y:S03]  /*20220*/  HMMA.1688.F32.TF32 R40, R180, R230, R88 ;  /* 0x000000e6b428723c */ /* 0x000fe60000081058 */
[----:B------:R-:W-:Y:S04]  /*20230*/  STL.64 [R1+0x680], R52 ;  /* 0x0006803401007387 */ /* 0x000fe80000100a00 */
[----:B------:R-:W-:Y:S04]  /*20240*/  STL.64 [R1+0x688], R54 ;  /* 0x0006883601007387 */ /* 0x000fe80000100a00 */
[----:B------:R2:W-:Y:S04]  /*20250*/  STL.64 [R1+0x20], R44 ;  /* 0x0000202c01007387 */ /* 0x0005e80000100a00 */
[----:B------:R4:W-:Y:S04]  /*20260*/  STL.64 [R1+0x28], R46 ;  /* 0x0000282e01007387 */ /* 0x0009e80000100a00 */
[----:B------:R1:W-:Y:S01]  /*20270*/  STL.64 [R1+0x10], R48 ;  /* 0x0000103001007387 */ /* 0x0003e20000100a00 */
[----:B--2---:R-:W-:-:S03]  /*20280*/  IMAD.MOV.U32 R44, RZ, RZ, R64 ;  /* 0x000000ffff2c7224 */ /* 0x004fc600078e0040 */
[----:B------:R2:W-:Y:S01]  /*20290*/  STL.64 [R1+0x18], R50 ;  /* 0x0000183201007387 */ /* 0x0005e20000100a00 */
[----:B------:R-:W-:-:S03]  /*202a0*/  MOV R45, R65 ;  /* 0x00000041002d7202 */ /* 0x000fc60000000f00 */
[----:B------:R-:W3:Y:S01]  /*202b0*/  LDL.LU R64, [R1+0x150c] ;  /* 0x00150c0001407983 */ /* 0x000ee20000300800 */
[----:B----4-:R-:W-:-:S03]  /*202c0*/  IMAD.MOV.U32 R46, RZ, RZ, R66 ;  /* 0x000000ffff2e7224 */ /* 0x010fc600078e0042 */
[----:B------:R4:W-:Y:S01]  /*202d0*/  STL.64 [R1], R40 ;  /* 0x0000002801007387 */ /* 0x0009e20000100a00 */
[----:B------:R-:W-:-:S03]  /*202e0*/  IMAD.MOV.U32 R47, RZ, RZ, R67 ;  /* 0x000000ffff2f7224 */ /* 0x000fc600078e0043 */
[----:B------:R3:W-:Y:S01]  /*202f0*/  STL.64 [R1+0x8], R42 ;  /* 0x0000082a01007387 */ /* 0x0007e20000100a00 */
[----:B-1----:R-:W-:-:S03]  /*20300*/  MOV R48, R184 ;  /* 0x000000b800307202 */ /* 0x002fc60000000f00 */
[----:B------:R-:W4:Y:S01]  /*20310*/  LDL.LU R65, [R1+0x1508] ;  /* 0x0015080001417983 */ /* 0x000f220000300800 */
[----:B------:R-:W-:-:S03]  /*20320*/  IMAD.MOV.U32 R49, RZ, RZ, R185 ;  /* 0x000000ffff317224 */ /* 0x000fc600078e00b9 */
[----:B------:R-:W4:Y:S01]  /*20330*/  LDL.LU R66, [R1+0x1504] ;  /* 0x0015040001427983 */ /* 0x000f220000300800 */
[----:B--2---:R-:W-:-:S03]  /*20340*/  IMAD.MOV.U32 R50, RZ, RZ, R186 ;  /* 0x000000ffff327224 */ /* 0x004fc600078e00ba */
[----:B------:R-:W4:Y:S01]  /*20350*/  LDL.LU R67, [R1+0x1500] ;  /* 0x0015000001437983 */ /* 0x000f220000300800 */
[----:B------:R-:W-:-:S03]  /*20360*/  MOV R51, R187 ;  /* 0x000000bb00337202 */ /* 0x000fc60000000f00 */
[----:B------:R-:W2:Y:S01]  /*20370*/  LDL.LU R184, [R1+0x14fc] ;  /* 0x0014fc0001b87983 */ /* 0x000ea20000300800 */
[----:B------:R-:W-:-:S03]  /*20380*/  IMAD.MOV.U32 R52, RZ, RZ, R188 ;  /* 0x000000ffff347224 */ /* 0x000fc600078e00bc */
[----:B------:R-:W2:Y:S01]  /*20390*/  LDL.LU R185, [R1+0x14f8] ;  /* 0x0014f80001b97983 */ /* 0x000ea20000300800 */
[----:B------:R-:W-:-:S03]  /*203a0*/  IMAD.MOV.U32 R53, RZ, RZ, R189 ;  /* 0x000000ffff357224 */ /* 0x000fc600078e00bd */
[----:B------:R-:W2:Y:S01]  /*203b0*/  LDL.LU R186, [R1+0x14f4] ;  /* 0x0014f40001ba7983 */ /* 0x000ea20000300800 */
[----:B------:R-:W-:-:S03]  /*203c0*/  MOV R54, R190 ;  /* 0x000000be00367202 */ /* 0x000fc60000000f00 */
[----:B------:R-:W2:Y:S01]  /*203d0*/  LDL.LU R187, [R1+0x14f0] ;  /* 0x0014f00001bb7983 */ /* 0x000ea20000300800 */
[----:B------:R-:W-:-:S03]  /*203e0*/  IMAD.MOV.U32 R55, RZ, RZ, R191 ;  /* 0x000000ffff377224 */ /* 0x000fc600078e00bf */
        /* <DEDUP_REMOVED lines=20> */
[C---:B---3--:R-:W-:Y:S08]  /*20530*/  HMMA.1688.F32.TF32 R176, R148.reuse, R234, R32 ;  /* 0x000000ea94b0723c */ /* 0x048ff00000081020 */
[C---:B------:R-:W-:Y:S08]  /*20540*/  HMMA.1688.F32.TF32 R172, R148.reuse, R230, R28 ;  /* 0x000000e694ac723c */ /* 0x040ff0000008101c */
[C---:B------:R-:W-:Y:S08]  /*20550*/  HMMA.1688.F32.TF32 R168, R148.reuse, R226, R24 ;  /* 0x000000e294a8723c */ /* 0x040ff00000081018 */
[C---:B------:R-:W-:Y:S08]  /*20560*/  HMMA.1688.F32.TF32 R164, R148.reuse, R222, R20 ;  /* 0x000000de94a4723c */ /* 0x040ff00000081014 */
[C---:B------:R-:W-:Y:S08]  /*20570*/  HMMA.1688.F32.TF32 R160, R148.reuse, R218, R16 ;  /* 0x000000da94a0723c */ /* 0x040ff00000081010 */
[C---:B------:R-:W-:Y:S08]  /*20580*/  HMMA.1688.F32.TF32 R156, R148.reuse, R214, R12 ;  /* 0x000000d6949c723c */ /* 0x040ff0000008100c */
[C---:B------:R-:W-:Y:S08]  /*20590*/  HMMA.1688.F32.TF32 R152, R148.reuse, R210, R8 ;  /* 0x000000d29498723c */ /* 0x040ff00000081008 */
[----:B------:R-:W-:Y:S01]  /*205a0*/  HMMA.1688.F32.TF32 R148, R148, R206, R4 ;  /* 0x000000ce9494723c */ /* 0x000fe20000081004 */
[----:B------:R-:W-:Y:S01]  /*205b0*/  LOP3.LUT R238, R0, 0x40, RZ, 0x3c, !PT ;  /* 0x0000004000ee7812 */ /* 0x000fe200078e3cff */
[----:B------:R-:W-:Y:S04]  /*205c0*/  LDS R5, [R2+UR12+0x6000] ;  /* 0x0060000c02057984 */ /* 0x000fe80008000800 */
[----:B------:R-:W-:Y:S02]  /*205d0*/  LDS R4, [R238+UR12+0x6000] ;  /* 0x0060000cee047984 */ /* 0x000fe40008000800 */
[C---:B------:R-:W-:Y:S02]  /*205e0*/  HMMA.1688.F32.TF32 R144, R36.reuse, R234, R144 ;  /* 0x000000ea2490723c */ /* 0x040fe40000081090 */
[----:B------:R-:W-:Y:S04]  /*205f0*/  LDS R6, [R238+UR12+0x7000] ;  /* 0x0070000cee067984 */ /* 0x000fe80008000800 */
[----:B------:R-:W-:Y:S02]  /*20600*/  LDS R7, [R2+UR12+0x7000] ;  /* 0x0070000c02077984 */ /* 0x000fe40008000800 */
[C---:B------:R-:W-:Y:S02]  /*20610*/  HMMA.1688.F32.TF32 R136, R36.reuse, R226, R136 ;  /* 0x000000e22488723c */ /* 0x040fe40000081088 */
[----:B------:R-:W-:Y:S06]  /*20620*/  LDS R236, [R238+UR12+0x6380] ;  /* 0x0063800ceeec7984 */ /* 0x000fec0008000800 */
[C---:B------:R-:W-:Y:S08]  /*20630*/  HMMA.1688.F32.TF32 R132, R36.reuse, R222, R132 ;  /* 0x000000de2484723c */ /* 0x040ff00000081084 */
[C---:B------:R-:W-:Y:S08]  /*20640*/  HMMA.1688.F32.TF32 R128, R36.reuse, R218, R56 ;  /* 0x000000da2480723c */ /* 0x040ff00000081038 */
[C---:B------:R-:W-:Y:S08]  /*20650*/  HMMA.1688.F32.TF32 R116, R36.reuse, R206, R44 ;  /* 0x000000ce2474723c */ /* 0x040ff0000008102c */
[C---:B------:R-:W-:Y:S08]  /*20660*/  HMMA.1688.F32.TF32 R120, R36.reuse, R210, R48 ;  /* 0x000000d22478723c */ /* 0x040ff00000081030 */
[----:B------:R-:W-:Y:S08]  /*20670*/  HMMA.1688.F32.TF32 R124, R36, R214, R52 ;  /* 0x000000d6247c723c */ /* 0x000ff00000081034 */
[C---:B--2---:R-:W-:Y:S08]  /*20680*/  HMMA.1688.F32.TF32 R184, R180.reuse, R210, R184 ;  /* 0x000000d2b4b8723c */ /* 0x044ff000000810b8 */
[C---:B----4-:R-:W-:Y:S08]  /*20690*/  HMMA.1688.F32.TF32 R188, R180.reuse, R214, R188 ;  /* 0x000000d6b4bc723c */ /* 0x050ff000000810bc */
[C---:B------:R-:W-:Y:S08]  /*206a0*/  HMMA.1688.F32.TF32 R192, R180.reuse, R218, R192 ;  /* 0x000000dab4c0723c */ /* 0x040ff000000810c0 */
[C---:B------:R-:W-:Y:S08]  /*206b0*/  HMMA.1688.F32.TF32 R200, R180.reuse, R226, R200 ;  /* 0x000000e2b4c8723c */ /* 0x040ff000000810c8 */
[C---:B------:R-:W-:Y:S08]  /*206c0*/  HMMA.1688.F32.TF32 R196, R180.reuse, R222, R196 ;  /* 0x000000deb4c4723c */ /* 0x040ff000000810c4 */
[----:B------:R-:W-:Y:S03]  /*206d0*/  HMMA.1688.F32.TF32 R180, R180, R206, R64 ;  /* 0x000000ceb4b4723c */ /* 0x000fe60000081040 */
        /* <DEDUP_REMOVED lines=110> */
[----:B------:R-:W2:Y:S02]  /*20dc0*/  LDS R39, [R239+UR12+0x7300] ;  /* 0x0073000cef277984 */ /* 0x000ea40008000800 */
[----:B--2---:R-:W-:Y:S08]  /*20dd0*/  HMMA.1688.F32.TF32 R64, R36, R234, R44 ;  /* 0x000000ea2440723c */ /* 0x004ff0000008102c */
[C---:B---3--:R-:W-:Y:S08]  /*20de0*/  HMMA.1688.F32.TF32 R88, R68.reuse, R226, R72 ;  /* 0x000000e24458723c */ /* 0x048ff00000081048 */
[C---:B----4-:R-:W-:Y:S08]  /*20df0*/  HMMA.1688.F32.TF32 R72, R68.reuse, R210, R52 ;  /* 0x000000d24448723c */ /* 0x050ff00000081034 */
[C---:B------:R-:W-:Y:S08]  /*20e00*/  HMMA.1688.F32.TF32 R96, R68.reuse, R234, R80 ;  /* 0x000000ea4460723c */ /* 0x040ff00000081050 */
[----:B------:R-:W-:Y:S08]  /*20e10*/  HMMA.1688.F32.TF32 R80, R68, R218, R60 ;  /* 0x000000da4450723c */ /* 0x000ff0000008103c */
[C---:B------:R-:W-:Y:S08]  /*20e20*/  HMMA.1688.F32.TF32 R8, R100.reuse, R234, R40 ;  /* 0x000000ea6408723c */ /* 0x040ff00000081028 */
[C---:B------:R-:W-:Y:S08]  /*20e30*/  HMMA.1688.F32.TF32 R12, R100.reuse, R226, R108 ;  /* 0x000000e2640c723c */ /* 0x040ff0000008106c */
[C---:B------:R-:W-:Y:S03]  /*20e40*/  HMMA.1688.F32.TF32 R16, R100.reuse, R230, R112 ;  /* 0x000000e66410723c */ /* 0x040fe60000081070 */
[----:B------:R-:W-:Y:S04]  /*20e50*/  STL.64 [R1+0x4c0], R8 ;  /* 0x0004c00801007387 */ /* 0x000fe80000100a00 */
[----:B------:R1:W-:Y:S02]  /*20e60*/  STL.64 [R1+0x4c8], R10 ;  /* 0x0004c80a01007387 */ /* 0x0003e40000100a00 */
[C---:B-1----:R-:W-:Y:S10]  /*20e70*/  HMMA.1688.F32.TF32 R8, R100.reuse, R222, R104 ;  /* 0x000000de6408723c */ /* 0x042ff40000081068 */
[----:B------:R-:W-:Y:S04]  /*20e80*/  STL.64 [R1+0x4b0], R16 ;  /* 0x0004b01001007387 */ /* 0x000fe80000100a00 */
[----:B------:R1:W-:Y:S04]  /*20e90*/  STL.64 [R1+0x4b8], R18 ;  /* 0x0004b81201007387 */ /* 0x0003e80000100a00 */
[----:B------:R-:W-:Y:S04]  /*20ea0*/  STL.64 [R1+0x60], R12 ;  /* 0x0000600c01007387 */ /* 0x000fe80000100a00 */
[----:B------:R-:W-:Y:S04]  /*20eb0*/  STL.64 [R1+0x68], R14 ;  /* 0x0000680e01007387 */ /* 0x000fe80000100a00 */
[----:B------:R-:W-:Y:S04]  /*20ec0*/  STL.64 [R1+0x30], R8 ;  /* 0x0000300801007387 */ /* 0x000fe80000100a00 */
[----:B------:R2:W-:Y:S04]  /*20ed0*/  STL.64 [R1+0x38], R10 ;  /* 0x0000380a01007387 */ /* 0x0005e80000100a00 */
        /* <DEDUP_REMOVED lines=8> */
[----:B------:R-:W2:Y:S01]  /*20f60*/  LDL.LU R184, [R1+0x420] ;  /* 0x0004200001b87983 */ /* 0x000ea20000300800 */
[C---:B------:R-:W-:Y:S03]  /*20f70*/  HMMA.1688.F32.TF32 R112, R100.reuse, R218, R240 ;  /* 0x000000da6470723c */ /* 0x040fe600000810f0 */
[----:B------:R-:W2:Y:S04]  /*20f80*/  LDL.LU R185, [R1+0x424] ;  /* 0x0004240001b97983 */ /* 0x000ea80000300800 */
[----:B------:R-:W2:Y:S01]  /*20f90*/  LDL.LU R186, [R1+0x428] ;  /* 0x0004280001ba7983 */ /* 0x000ea20000300800 */
[C---:B------:R-:W-:Y:S03]  /*20fa0*/  HMMA.1688.F32.TF32 R108, R100.reuse, R214, R244 ;  /* 0x000000d6646c723c */ /* 0x040fe600000810f4 */
[----:B------:R-:W2:Y:S04]  /*20fb0*/  LDL.LU R187, [R1+0x42c] ;  /* 0x00042c0001bb7983 */ /* 0x000ea80000300800 */
[----:B------:R-:W1:Y:S01]  /*20fc0*/  LDL.LU R32, [R1+0x440] ;  /* 0x0004400001207983 */ /* 0x000e620000300800 */
[C---:B------:R-:W-:Y:S03]  /*20fd0*/  HMMA.1688.F32.TF32 R104, R100.reuse, R210, R92 ;  /* 0x000000d26468723c */ /* 0x040fe6000008105c */
[----:B------:R-:W1:Y:S04]  /*20fe0*/  LDL.LU R33, [R1+0x444] ;  /* 0x0004440001217983 */ /* 0x000e680000300800 */
[----:B------:R-:W1:Y:S01]  /*20ff0*/  LDL.LU R34, [R1+0x448] ;  /* 0x0004480001227983 */ /* 0x000e620000300800 */
[----:B------:R-:W-:Y:S03]  /*21000*/  HMMA.1688.F32.TF32 R100, R100, R206, R84 ;  /* 0x000000ce6464723c */ /* 0x000fe60000081054 */
[----:B------:R-:W1:Y:S05]  /*21010*/  LDL.LU R35, [R1+0x44c] ;  /* 0x00044c0001237983 */ /* 0x000e6a0000300800 */
[C---:B------:R-:W-:Y:S08]  /*21020*/  HMMA.1688.F32.TF32 R92, R68.reuse, R230, R76 ;  /* 0x000000e6445c723c */ /* 0x040ff0000008104c */
[C---:B------:R-:W-:Y:S08]  /*21030*/  HMMA.1688.F32.TF32 R84, R68.reuse, R222, R248 ;  /* 0x000000de4454723c */ /* 0x040ff000000810f8 */
[C---:B------:R-:W-:Y:S08]  /*21040*/  HMMA.1688.F32.TF32 R76, R68.reuse, R214, R56 ;  /* 0x000000d6444c723c */ /* 0x040ff00000081038 */
[----:B------:R-:W-:Y:S01]  /*21050*/  HMMA.1688.F32.TF32 R68, R68, R206, R48 ;  /* 0x000000ce4444723c */ /* 0x000fe20000081030 */
        /* <DEDUP_REMOVED lines=60> */
[C---:B-1----:R-:W-:Y:S08]  /*21420*/  HMMA.1688.F32.TF32 R16, R4.reuse, R226, R32 ;  /* 0x000000e20410723c */ /* 0x042ff00000081020 */
[C---:B--2---:R-:W-:Y:S08]  /*21430*/  HMMA.1688.F32.TF32 R8, R4.reuse, R230, R176 ;  /* 0x000000e60408723c */ /* 0x044ff000000810b0 */
[----:B---3--:R-:W-:-:S15]  /*21440*/  HMMA.1688.F32.TF32 R12, R4, R234, R28 ;  /* 0x000000ea040c723c */ /* 0x008fde000008101c */
[----:B------:R-:W-:-:S04]  /*21450*/  NOP ;  /* 0x0000000000007918 */ /* 0x000fc80000000000 */
[----:B------:R-:W-:Y:S04]  /*21460*/  STL.64 [R1+0x900], R12 ;  /* 0x0009000c01007387 */ /* 0x000fe80000100a00 */
[----:B------:R-:W-:Y:S04]  /*21470*/  STL.64 [R1+0x908], R14 ;  /* 0x0009080e01007387 */ /* 0x000fe80000100a00 */
[----:B------:R-:W-:Y:S04]  /*21480*/  STL.64 [R1+0x8f0], R8 ;  /* 0x0008f00801007387 */ /* 0x000fe80000100a00 */
[----:B------:R1:W-:Y:S02]  /*21490*/  STL.64 [R1+0x8f8], R10 ;  /* 0x0008f80a01007387 */ /* 0x0003e40000100a00 */
[C---:B-1----:R-:W-:Y:S02]  /*214a0*/  HMMA.1688.F32.TF32 R8, R4.reuse, R218, R184 ;  /* 0x000000da0408723c */ /* 0x042fe400000810b8 */
[----:B------:R-:W-:Y:S06]  /*214b0*/  STL.64 [R1+0x8e0], R16 ;  /* 0x0008e01001007387 */ /* 0x000fec0000100a00 */
[C---:B----4-:R-:W-:Y:S01]  /*214c0*/  HMMA.1688.F32.TF32 R12, R4.reuse, R222, R180 ;  /* 0x000000de040c723c */ /* 0x050fe200000810b4 */
[----:B------:R1:W-:Y:S07]  /*214d0*/  STL.64 [R1+0x8e8], R18 ;  /* 0x0008e81201007387 */ /* 0x0003ee0000100a00 */
[C---:B-1----:R-:W-:Y:S11]  /*214e0*/  HMMA.1688.F32.TF32 R16, R4.reuse, R214, R188 ;  /* 0x000000d60410723c */ /* 0x042ff600000810bc */
[----:B------:R-:W-:Y:S04]  /*214f0*/  STL.64 [R1+0x8d0], R12 ;  /* 0x0008d00c01007387 */ /* 0x000fe80000100a00 */
[----:B------:R1:W-:Y:S04]  /*21500*/  STL.64 [R1+0x8d8], R14 ;  /* 0x0008d80e01007387 */ /* 0x0003e80000100a00 */
[----:B------:R-:W-:Y:S04]  /*21510*/  STL.64 [R1+0x8c0], R8 ;  /* 0x0008c00801007387 */ /* 0x000fe80000100a00 */
[----:B------:R2:W-:Y:S01]  /*21520*/  STL.64 [R1+0x8c8], R10 ;  /* 0x0008c80a01007387 */ /* 0x0005e20000100a00 */
[C---:B-1----:R-:W-:Y:S08]  /*21530*/  HMMA.1688.F32.TF32 R12, R4.reuse, R210, R192 ;  /* 0x000000d2040c723c */ /* 0x042ff000000810c0 */
[----:B--2---:R-:W-:Y:S01]  /*21540*/  HMMA.1688.F32.TF32 R8, R4, R206, R196 ;  /* 0x000000ce0408723c */ /* 0x004fe200000810c4 */
        /* <DEDUP_REMOVED lines=8> */
[----:B------:R-:W-:Y:S01]  /*215d0*/  STL.64 [R1+0x820], R8 ;  /* 0x0008200801007387 */ /* 0x000fe20000100a00 */
[C---:B-1----:R-:W-:Y:S03]  /*215e0*/  HMMA.1688.F32.TF32 R20, R4.reuse, R234, R200 ;  /* 0x000000ea0414723c */ /* 0x042fe600000810c8 */
[----:B------:R-:W-:Y:S04]  /*215f0*/  STL.64 [R1+0x828], R10 ;  /* 0x0008280a01007387 */ /* 0x000fe80000100a00 */
[----:B------:R-:W-:Y:S01]  /*21600*/  LDS R8, [R238+UR12+0x6100] ;  /* 0x0061000cee087984 */ /* 0x000fe20008000800 */
[C---:B------:R-:W-:Y:S03]  /*21610*/  HMMA.1688.F32.TF32 R28, R4.reuse, R230, R240 ;  /* 0x000000e6041c723c */ /* 0x040fe600000810f0 */
[----:B------:R-:W-:Y:S04]  /*21620*/  LDS R10, [R238+UR12+0x7100] ;  /* 0x0071000cee0a7984 */ /* 0x000fe80008000800 */
[----:B------:R-:W-:Y:S01]  /*21630*/  LDS R9, [R2+UR12+0x6100] ;  /* 0x0061000c02097984 */ /* 0x000fe20008000800 */
[----:B------:R-:W-:Y:S03]  /*21640*/  HMMA.1688.F32.TF32 R24, R4, R226, R244 ;  /* 0x000000e20418723c */ /* 0x000fe600000810f4 */
[----:B------:R-:W1:Y:S04]  /*21650*/  LDS R11, [R2+UR12+0x7100] ;  /* 0x0071000c020b7984 */ /* 0x000e680008000800 */
[----:B------:R-:W-:Y:S04]  /*21660*/  STL.64 [R1+0x810], R20 ;  /* 0x0008101401007387 */ /* 0x000fe80000100a00 */
[----:B------:R2:W-:Y:S01]  /*21670*/  STL.64 [R1+0x818], R22 ;  /* 0x0008181601007387 */ /* 0x0005e20000100a00 */
[----:B------:R-:W-:Y:S03]  /*21680*/  HMMA.1688.F32.TF32 R60, R36, R230, R60 ;  /* 0x000000e6243c723c */ /* 0x000fe6000008103c */
[----:B------:R-:W-:Y:S04]  /*21690*/  LDS R12, [R238+UR12+0x6180] ;  /* 0x0061800cee0c7984 */ /* 0x000fe80008000800 */
[----:B------:R-:W-:Y:S01]  /*216a0*/  LDS R14, [R238+UR12+0x7180] ;  /* 0x0071800cee0e7984 */ /* 0x000fe20008000800 */
[----:B--2---:R-:W-:Y:S03]  /*216b0*/  HMMA.1688.F32.TF32 R20, R4, R222, R248 ;  /* 0x000000de0414723c */ /* 0x004fe600000810f8 */
[----:B------:R2:W-:Y:S04]  /*216c0*/  STL.64 [R1+0x800], R28 ;  /* 0x0008001c01007387 */ /* 0x0005e80000100a00 */
[----:B------:R3:W-:Y:S04]  /*216d0*/  STL.64 [R1+0x808], R30 ;  /* 0x0008081e01007387 */ /* 0x0007e80000100a00 */
[----:B------:R-:W4:Y:S04]  /*216e0*/  LDL.LU R240, [R1+0x1c0] ;  /* 0x0001c00001f07983 */ /* 0x000f280000300800 */
[----:B------:R1:W-:Y:S04]  /*216f0*/  STL.64 [R1+0x7f0], R24 ;  /* 0x0007f01801007387 */ /* 0x0003e80000100a00 */
[----:B------:R1:W-:Y:S04]  /*21700*/  STL.64 [R1+0x7f8], R26 ;  /* 0x0007f81a01007387 */ /* 0x0003e80000100a00 */
[----:B------:R1:W-:Y:S04]  /*21710*/  STL.64 [R1+0x7e0], R20 ;  /* 0x0007e01401007387 */ /* 0x0003e80000100a00 */
[----:B------:R1:W-:Y:S04]  /*21720*/  STL.64 [R1+0x7e8], R22 ;  /* 0x0007e81601007387 */ /* 0x0003e80000100a00 */
        /* <DEDUP_REMOVED lines=27> */
[----:B--2---:R-:W2:Y:S04]  /*218e0*/  LDL.LU R28, [R1+0x2a0] ;  /* 0x0002a000011c7983 */ /* 0x004ea80000300800 */
[----:B------:R-:W2:Y:S04]  /*218f0*/  LDL.LU R29, [R1+0x2a4] ;  /* 0x0002a400011d7983 */ /* 0x000ea80000300800 */
[----:B---3--:R-:W2:Y:S04]  /*21900*/  LDL.LU R30, [R1+0x2a8] ;  /* 0x0002a800011e7983 */ /* 0x008ea80000300800 */
[----:B------:R-:W2:Y:S04]  /*21910*/  LDL.LU R31, [R1+0x2ac] ;  /* 0x0002ac00011f7983 */ /* 0x000ea80000300800 */
[----:B-1----:R-:W3:Y:S04]  /*21920*/  LDL.LU R24, [R1+0x2c0] ;  /* 0x0002c00001187983 */ /* 0x002ee80000300800 */
        /* <DEDUP_REMOVED lines=45> */
[----:B------:R-:W4:Y:S01]  /*21c00*/  LDL.LU R146, [R1+0x378] ;  /* 0x0003780001927983 */ /* 0x000f220000300800 */
[C---:B------:R-:W-:Y:S03]  /*21c10*/  HMMA.1688.F32.TF32 R56, R36.reuse, R226, R56 ;  /* 0x000000e22438723c */ /* 0x040fe60000081038 */
[----:B------:R-:W4:Y:S04]  /*21c20*/  LDL.LU R147, [R1+0x37c] ;  /* 0x00037c0001937983 */ /* 0x000f280000300800 */
[----:B------:R-:W4:Y:S01]  /*21c30*/  LDL.LU R152, [R1+0x350] ;  /* 0x0003500001987983 */ /* 0x000f220000300800 */
[C---:B------:R-:W-:Y:S03]  /*21c40*/  HMMA.1688.F32.TF32 R52, R36.reuse, R222, R52 ;  /* 0x000000de2434723c */ /* 0x040fe60000081034 */
[----:B------:R-:W4:Y:S04]  /*21c50*/  LDL.LU R153, [R1+0x354] ;  /* 0x0003540001997983 */ /* 0x000f280000300800 */
[----:B------:R-:W4:Y:S01]  /*21c60*/  LDL.LU R154, [R1+0x358] ;  /* 0x00035800019a7983 */ /* 0x000f220000300800 */
[C---:B------:R-:W-:Y:S03]  /*21c70*/  HMMA.1688.F32.TF32 R48, R36.reuse, R218, R48 ;  /* 0x000000da2430723c */ /* 0x040fe60000081030 */
[----:B------:R-:W4:Y:S04]  /*21c80*/  LDL.LU R155, [R1+0x35c] ;  /* 0x00035c00019b7983 */ /* 0x000f280000300800 */
[----:B------:R-:W-:Y:S01]  /*21c90*/  LDS R13, [R2+UR12+0x6180] ;  /* 0x0061800c020d7984 */ /* 0x000fe20008000800 */
[C---:B------:R-:W-:Y:S03]  /*21ca0*/  HMMA.1688.F32.TF32 R44, R36.reuse, R214, R44 ;  /* 0x000000d6242c723c */ /* 0x040fe6000008102c */
[----:B------:R-:W1:Y:S04]  /*21cb0*/  LDS R15, [R2+UR12+0x7180] ;  /* 0x0071800c020f7984 */ /* 0x000e680008000800 */
[----:B------:R-:W-:Y:S01]  /*21cc0*/  LDS R16, [R238+UR12+0x6200] ;  /* 0x0062000cee107984 */ /* 0x000fe20008000800 */
[C---:B------:R-:W-:Y:S03]  /*21cd0*/  HMMA.1688.F32.TF32 R40, R36.reuse, R210, R40 ;  /* 0x000000d22428723c */ /* 0x040fe60000081028 */
[----:B------:R-:W-:Y:S04]  /*21ce0*/  LDS R18, [R238+UR12+0x7200] ;  /* 0x0072000cee127984 */ /* 0x000fe80008000800 */
[----:B------:R-:W-:Y:S01]  /*21cf0*/  LDS R17, [R2+UR12+0x6200] ;  /* 0x0062000c02117984 */ /* 0x000fe20008000800 */
[----:B------:R-:W-:Y:S03]  /*21d00*/  HMMA.1688.F32.TF32 R36, R36, R206, R172 ;  /* 0x000000ce2424723c */ /* 0x000fe600000810ac */
        /* <DEDUP_REMOVED lines=20> */
[----:B------:R-:W1:Y:S01]  /*21e50*/  LDS R19, [R2+UR12+0x7200] ;  /* 0x0072000c02137984 */ /* 0x000e620008000800 */
[C---:B--2---:R-:W-:Y:S08]  /*21e60*/  HMMA.1688.F32.TF32 R132, R4.reuse, R214, R132 ;  /* 0x000000d60484723c */ /* 0x044ff00000081084 */
[C---:B---3--:R-:W-:Y:S08]  /*21e70*/  HMMA.1688.F32.TF32 R128, R4.reuse, R218, R128 ;  /* 0x000000da0480723c */ /* 0x048ff00000081080 */
[C---:B----4-:R-:W-:Y:S11]  /*21e80*/  HMMA.1688.F32.TF32 R136, R4.reuse, R210, R136 ;  /* 0x000000d20488723c */ /* 0x050ff60000081088 */
[----:B------:R-:W-:Y:S01]  /*21e90*/  STL.64 [R1+0x7d0], R128 ;  /* 0x0007d08001007387 */ /* 0x000fe20000100a00 */
[----:B------:R-:W-:Y:S03]  /*21ea0*/  HMMA.1688.F32.TF32 R4, R4, R206, R140 ;  /* 0x000000ce0404723c */ /* 0x000fe6000008108c */
[----:B------:R2:W-:Y:S04]  /*21eb0*/  STL.64 [R1+0x7d8], R130 ;  /* 0x0007d88201007387 */ /* 0x0005e80000100a00 */
[----:B--2---:R-:W5:Y:S04]  /*21ec0*/  LDL.LU.64 R130, [R1+0x14a8] ;  /* 0x0014a80001827983 */ /* 0x004f680000300a00 */
[----:B------:R-:W5:Y:S04]  /*21ed0*/  LDL.LU.64 R128, [R1+0x14a0] ;  /* 0x0014a00001807983 */ /* 0x000f680000300a00 */
[----:B------:R-:W-:Y:S04]  /*21ee0*/  STL.64 [R1+0x7c0], R132 ;  /* 0x0007c08401007387 */ /* 0x000fe80000100a00 */
[----:B------:R2:W-:Y:S04]  /*21ef0*/  STL.64 [R1+0x7c8], R134 ;  /* 0x0007c88601007387 */ /* 0x0005e80000100a00 */
[----:B--2---:R-:W5:Y:S04]  /*21f00*/  LDL.LU.64 R134, [R1+0x1498] ;  /* 0x0014980001867983 */ /* 0x004f680000300a00 */
[----:B------:R-:W5:Y:S04]  /*21f10*/  LDL.LU.64 R132, [R1+0x1490] ;  /* 0x0014900001847983 */ /* 0x000f680000300a00 */
[----:B------:R-:W-:Y:S04]  /*21f20*/  STL.64 [R1+0x7b0], R136 ;  /* 0x0007b08801007387 */ /* 0x000fe80000100a00 */
[----:B------:R2:W-:Y:S04]  /*21f30*/  STL.64 [R1+0x7b8], R138 ;  /* 0x0007b88a01007387 */ /* 0x0005e80000100a00 */
[----:B--2---:R-:W5:Y:S04]  /*21f40*/  LDL.LU.64 R138, [R1+0x1488] ;  /* 0x00148800018a7983 */ /* 0x004f680000300a00 */
[----:B------:R-:W5:Y:S04]  /*21f50*/  LDL.LU.64 R136, [R1+0x1480] ;  /* 0x0014800001887983 */ /* 0x000f680000300a00 */
[----:B------:R-:W5:Y:S04]  /*21f60*/  LDL.LU.64 R142, [R1+0x1478] ;  /* 0x00147800018e7983 */ /* 0x000f680000300a00 */
[----:B------:R-:W5:Y:S04]  /*21f70*/  LDL.LU.64 R140, [R1+0x1470] ;  /* 0x00147000018c7983 */ /* 0x000f680000300a00 */
[----:B------:R2:W-:Y:S04]  /*21f80*/  STL.64 [R1+0x720], R4 ;  /* 0x0007200401007387 */ /* 0x0005e80000100a00 */
[----:B------:R3:W-:Y:S04]  /*21f90*/  STL.64 [R1+0x728], R6 ;  /* 0x0007280601007387 */ /* 0x0007e80000100a00 */
[----:B--2---:R-:W2:Y:S04]  /*21fa0*/  LDL.LU R4, [R1+0x310] ;  /* 0x0003100001047983 */ /* 0x004ea80000300800 */
[----:B------:R-:W2:Y:S04]  /*21fb0*/  LDL.LU R5, [R1+0x314] ;  /* 0x0003140001057983 */ /* 0x000ea80000300800 */
[----:B---3--:R-:W2:Y:S04]  /*21fc0*/  LDL.LU R6, [R1+0x318] ;  /* 0x0003180001067983 */ /* 0x008ea80000300800 */
[----:B------:R-:W2:Y:S01]  /*21fd0*/  LDL.LU R7, [R1+0x31c] ;  /* 0x00031c0001077983 */ /* 0x000ea20000300800 */
[C---:B------:R-:W-:Y:S08]  /*21fe0*/  HMMA.1688.F32.TF32 R144, R8.reuse, R234, R144 ;  /* 0x000000ea0890723c */ /* 0x040ff00000081090 */
[C---:B------:R-:W-:Y:S08]  /*21ff0*/  HMMA.1688.F32.TF32 R148, R8.reuse, R230, R148 ;  /* 0x000000e60894723c */ /* 0x040ff00000081094 */
[C---:B------:R-:W-:Y:S08]  /*22000*/  HMMA.1688.F32.TF32 R152, R8.reuse, R226, R152 ;  /* 0x000000e20898723c */ /* 0x040ff00000081098 */
[C---:B------:R-:W-:Y:S01]  /*22010*/  HMMA.1688.F32.TF32 R156, R8.reuse, R222, R156 ;  /* 0x000000de089c723c */ /* 0x040fe2000008109c */
[----:B------:R-:W-:Y:S07]  /*22020*/  STL.64 [R1+0x710], R144 ;  /* 0x0007109001007387 */ /* 0x000fee0000100a00 */
[C---:B------:R-:W-:Y:S01]  /*22030*/  HMMA.1688.F32.TF32 R160, R8.reuse, R218, R160 ;  /* 0x000000da08a0723c */ /* 0x040fe200000810a0 */
[----:B------:R3:W-:Y:S07]  /*22040*/  STL.64 [R1+0x718], R146 ;  /* 0x0007189201007387 */ /* 0x0007ee0000100a00 */
[C---:B------:R-:W-:Y:S01]  /*22050*/  HMMA.1688.F32.TF32 R164, R8.reuse, R214, R164 ;  /* 0x000000d608a4723c */ /* 0x040fe200000810a4 */
[----:B---3--:R-:W5:Y:S04]  /*22060*/  LDL.LU.64 R146, [R1+0x1468] ;  /* 0x0014680001927983 */ /* 0x008f680000300a00 */
[----:B------:R-:W5:Y:S04]  /*22070*/  LDL.LU.64 R144, [R1+0x1460] ;  /* 0x0014600001907983 */ /* 0x000f680000300a00 */
[----:B------:R-:W-:Y:S04]  /*22080*/  STL.64 [R1+0x700], R148 ;  /* 0x0007009401007387 */ /* 0x000fe80000100a00 */
[----:B------:R3:W-:Y:S04]  /*22090*/  STL.64 [R1+0x708], R150 ;  /* 0x0007089601007387 */ /* 0x0007e80000100a00 */
        /* <DEDUP_REMOVED lines=17> */
[----:B------:R-:W5:Y:S01]  /*221b0*/  LDL.LU.64 R164, [R1+0x1410] ;  /* 0x0014100001a47983 */ /* 0x000f620000300a00 */
[----:B--2---:R-:W-:-:S15]  /*221c0*/  HMMA.1688.F32.TF32 R4, R8, R210, R4 ;  /* 0x000000d20804723c */ /* 0x004fde0000081004 */
[----:B------:R-:W-:-:S04]  /*221d0*/  NOP ;  /* 0x0000000000007918 */ /* 0x000fc80000000000 */
[----:B------:R-:W-:Y:S04]  /*221e0*/  STL.64 [R1+0x5c0], R4 ;  /* 0x0005c00401007387 */ /* 0x000fe80000100a00 */
[----:B------:R2:W-:Y:S02]  /*221f0*/  STL.64 [R1+0x5c8], R6 ;  /* 0x0005c80601007387 */ /* 0x0005e40000100a00 */
[----:B--2---:R-:W-:Y:S08]  /*22200*/  HMMA.1688.F32.TF32 R4, R8, R206, R20 ;  /* 0x000000ce0804723c */ /* 0x004ff00000081014 */
[C---:B-1----:R-:W-:Y:S08]  /*22210*/  HMMA.1688.F32.TF32 R20, R12.reuse, R234, R168 ;  /* 0x000000ea0c14723c */ /* 0x042ff000000810a8 */
        /* <DEDUP_REMOVED lines=24> */
[----:B------:R-:W2:Y:S04]  /*223a0*/  LDL.LU R248, [R1+0x180] ;  /* 0x0001800001f87983 */ /* 0x000ea80000300800 */
[----:B------:R-:W-:Y:S04]  /*223b0*/  STL.64 [R1+0x2a0], R8 ;  /* 0x0002a00801007387 */ /* 0x000fe80000100a00 */
[----:B------:R1:W-:Y:S04]  /*223c0*/  STL.64 [R1+0x2a8], R10 ;  /* 0x0002a80a01007387 */ /* 0x0003e80000100a00 */
[----:B------:R-:W-:Y:S04]  /*223d0*/  STL.64 [R1+0x890], R4 ;  /* 0x0008900401007387 */ /* 0x000fe80000100a00 */
[----:B------:R3:W-:Y:S04]  /*223e0*/  STL.64 [R1+0x898], R6 ;  /* 0x0008980601007387 */ /* 0x0007e80000100a00 */
[----:B------:R-:W2:Y:S04]  /*223f0*/  LDL.LU R249, [R1+0x184] ;  /* 0x0001840001f97983 */ /* 0x000ea80000300800 */
[----:B------:R-:W2:Y:S04]  /*22400*/  LDL.LU R250, [R1+0x188] ;  /* 0x0001880001fa7983 */ /* 0x000ea80000300800 */
[----:B------:R-:W2:Y:S01]  /*22410*/  LDL.LU R251, [R1+0x18c] ;  /* 0x00018c0001fb7983 */ /* 0x000ea20000300800 */
[C---:B------:R-:W-:Y:S08]  /*22420*/  HMMA.1688.F32.TF32 R12, R16.reuse, R230, R188 ;  /* 0x000000e6100c723c */ /* 0x040ff000000810bc */
[C---:B-1----:R-:W-:Y:S08]  /*22430*/  HMMA.1688.F32.TF32 R8, R16.reuse, R226, R192 ;  /* 0x000000e21008723c */ /* 0x042ff000000810c0 */
[C---:B---3--:R-:W-:Y:S03]  /*22440*/  HMMA.1688.F32.TF32 R4, R16.reuse, R222, R196 ;  /* 0x000000de1004723c */ /* 0x048fe600000810c4 */
[----:B------:R-:W-:Y:S04]  /*22450*/  STL.64 [R1+0x880], R12 ;  /* 0x0008800c01007387 */ /* 0x000fe80000100a00 */
[----:B------:R1:W-:Y:S04]  /*22460*/  STL.64 [R1+0x888], R14 ;  /* 0x0008880e01007387 */ /* 0x0003e80000100a00 */
[----:B------:R-:W-:Y:S04]  /*22470*/  STL.64 [R1+0x870], R8 ;  /* 0x0008700801007387 */ /* 0x000fe80000100a00 */
[----:B------:R3:W-:Y:S01]  /*22480*/  STL.64 [R1+0x878], R10 ;  /* 0x0008780a01007387 */ /* 0x0007e20000100a00 */
[C---:B-1----:R-:W-:Y:S03]  /*22490*/  HMMA.1688.F32.TF32 R12, R16.reuse, R218, R200 ;  /* 0x000000da100c723c */ /* 0x042fe600000810c8 */
[----:B------:R-:W-:Y:S04]  /*224a0*/  STL.64 [R1+0x860], R4 ;  /* 0x0008600401007387 */ /* 0x000fe80000100a00 */
[----:B------:R1:W-:Y:S01]  /*224b0*/  STL.64 [R1+0x868], R6 ;  /* 0x0008680601007387 */ /* 0x0003e20000100a00 */
[C---:B---3--:R-:W-:Y:S08]  /*224c0*/  HMMA.1688.F32.TF32 R8, R16.reuse, R214, R240 ;  /* 0x000000d61008723c */ /* 0x048ff000000810f0 */
[----:B-1----:R-:W-:Y:S03]  /*224d0*/  HMMA.1688.F32.TF32 R4, R16, R210, R244 ;  /* 0x000000d21004723c */ /* 0x002fe600000810f4 */
[----:B------:R-:W-:Y:S04]  /*224e0*/  STL.64 [R1+0x850], R12 ;  /* 0x0008500c01007387 */ /* 0x000fe80000100a00 */
[----:B------:R-:W-:Y:S04]  /*224f0*/  STL.64 [R1+0x858], R14 ;  /* 0x0008580e01007387 */ /* 0x000fe80000100a00 */
[----:B------:R-:W3:Y:S04]  /*22500*/  LDL.LU R200, [R1+0x160] ;  /* 0x0001600001c87983 */ /* 0x000ee80000300800 */
[----:B------:R-:W-:Y:S04]  /*22510*/  STL.64 [R1+0x840], R8 ;  /* 0x0008400801007387 */ /* 0x000fe80000100a00 */
[----:B------:R-:W-:Y:S04]  /*22520*/  STL.64 [R1+0x848], R10 ;  /* 0x0008480a01007387 */ /* 0x000fe80000100a00 */
[----:B------:R-:W-:Y:S04]  /*22530*/  STL.64 [R1+0x830], R4 ;  /* 0x0008300401007387 */ /* 0x000fe80000100a00 */
[----:B------:R2:W-:Y:S04]  /*22540*/  STL.64 [R1+0x838], R6 ;  /* 0x0008380601007387 */ /* 0x0005e80000100a00 */
        /* <DEDUP_REMOVED lines=26> */
[----:B------:R-:W3:Y:S01]  /*226f0*/  LDS R11, [R2+UR12+0x7280] ;  /* 0x0072800c020b7984 */ /* 0x000ee20008000800 */
[----:B------:R-:W-:Y:S01]  /*22700*/  IMAD.MOV.U32 R244, RZ, RZ, R3 ;  /* 0x000000fffff47224 */ /* 0x000fe200078e0003 */
[----:B------:R-:W-:-:S02]  /*22710*/  MOV R245, R252 ;  /* 0x000000fc00f57202 */ /* 0x000fc40000000f00 */
[----:B------:R-:W-:Y:S04]  /*22720*/  LDS R12, [R238+UR12+0x6300] ;  /* 0x0063000cee0c7984 */ /* 0x000fe80008000800 */
[----:B------:R-:W-:Y:S04]  /*22730*/  LDS R14, [R238+UR12+0x7300] ;  /* 0x0073000cee0e7984 */ /* 0x000fe80008000800 */
[----:B------:R-:W-:Y:S04]  /*22740*/  LDS R13, [R2+UR12+0x6300] ;  /* 0x0063000c020d7984 */ /* 0x000fe80008000800 */
[----:B------:R-:W1:Y:S04]  /*22750*/  LDS R15, [R2+UR12+0x7300] ;  /* 0x0073000c020f7984 */ /* 0x000e680008000800 */
[----:B------:R-:W-:Y:S01]  /*22760*/  LDS R238, [R238+UR12+0x7380] ;  /* 0x0073800ceeee7984 */ /* 0x000fe20008000800 */
[----:B--2---:R-:W-:Y:S03]  /*22770*/  HMMA.1688.F32.TF32 R4, R16, R206, R248 ;  /* 0x000000ce1004723c */ /* 0x004fe600000810f8 */
[----:B------:R-:W2:-:S15]  /*22780*/  LDL.LU R248, [R1+0x140] ;  /* 0x0001400001f87983 */ /* 0x000e9e0000300800 */
[----:B------:R-:W-:Y:S01]  /*22790*/  NOP ;  /* 0x0000000000007918 */ /* 0x000fe20000000000 */
[----:B------:R-:W-:Y:S04]  /*227a0*/  STL.64 [R1+0x7a0], R4 ;  /* 0x0007a00401007387 */ /* 0x000fe80000100a00 */
[----:B------:R-:W-:Y:S04]  /*227b0*/  STL.64 [R1+0x7a8], R6 ;  /* 0x0007a80601007387 */ /* 0x000fe80000100a00 */
[----:B------:R-:W2:Y:S04]  /*227c0*/  LDL.LU R249, [R1+0x144] ;  /* 0x0001440001f97983 */ /* 0x000ea80000300800 */
[----:B------:R-:W2:Y:S04]  /*227d0*/  LDL.LU R250, [R1+0x148] ;  /* 0x0001480001fa7983 */ /* 0x000ea80000300800 */
[----:B------:R-:W2:Y:S04]  /*227e0*/  LDL.LU R251, [R1+0x14c] ;  /* 0x00014c0001fb7983 */ /* 0x000ea80000300800 */
[----:B------:R-:W2:Y:S04]  /*227f0*/  LDL.LU R3, [R1+0x140c] ;  /* 0x00140c0001037983 */ /* 0x000ea80000300800 */
[----:B------:R-:W2:Y:S04]  /*22800*/  LDL.LU R252, [R1+0x1408] ;  /* 0x0014080001fc7983 */ /* 0x000ea80000300800 */
[----:B------:R-:W-:Y:S04]  /*22810*/  LDS R5, [R239+UR12+0x6380] ;  /* 0x0063800cef057984 */ /* 0x000fe80008000800 */
[----:B------:R-:W-:Y:S04]  /*22820*/  LDS R7, [R239+UR12+0x7380] ;  /* 0x0073800cef077984 */ /* 0x000fe80008000800 */
[----:B------:R-:W-:Y:S04]  /*22830*/  LDS R4, [R0+UR12+0x6380] ;  /* 0x0063800c00047984 */ /* 0x000fe80008000800 */
[----:B------:R-:W1:Y:S04]  /*22840*/  LDS R6, [R0+UR12+0x7380] ;  /* 0x0073800c00067984 */ /* 0x000e680008000800 */
[----:B------:R-:W1:Y:S01]  /*22850*/  LDS R239, [R2+UR12+0x7380] ;  /* 0x0073800c02ef7984 */ /* 0x000e620008000800 */
[C---:B---3--:R-:W-:Y:S08]  /*22860*/  HMMA.1688.F32.TF32 R16, R8.reuse, R226, R192 ;  /* 0x000000e20810723c */ /* 0x048ff000000810c0 */
[C---:B----4-:R-:W-:Y:S08]  /*22870*/  HMMA.1688.F32.TF32 R24, R8.reuse, R234, R184 ;  /* 0x000000ea0818723c */ /* 0x050ff000000810b8 */
[C---:B------:R-:W-:Y:S11]  /*22880*/  HMMA.1688.F32.TF32 R20, R8.reuse, R230, R188 ;  /* 0x000000e60814723c */ /* 0x040ff600000810bc */
[----:B------:R-:W-:Y:S04]  /*22890*/  STL.64 [R1+0x790], R24 ;  /* 0x0007901801007387 */ /* 0x000fe80000100a00 */
[----:B------:R3:W-:Y:S02]  /*228a0*/  STL.64 [R1+0x798], R26 ;  /* 0x0007981a01007387 */ /* 0x0007e40000100a00 */
[C---:B---3--:R-:W-:Y:S02]  /*228b0*/  HMMA.1688.F32.TF32 R24, R8.reuse, R222, R196 ;  /* 0x000000de0818723c */ /* 0x048fe400000810c4 */
[----:B------:R-:W-:Y:S04]  /*228c0*/  STL.64 [R1+0x780], R20 ;  /* 0x0007801401007387 */ /* 0x000fe80000100a00 */
[----:B------:R3:W-:Y:S02]  /*228d0*/  STL.64 [R1+0x788], R22 ;  /* 0x0007881601007387 */ /* 0x0007e40000100a00 */
[C---:B---3--:R-:W-:Y:S02]  /*228e0*/  HMMA.1688.F32.TF32 R20, R8.reuse, R218, R200 ;  /* 0x000000da0814723c */ /* 0x048fe400000810c8 */
[----:B------:R-:W-:Y:S04]  /*228f0*/  STL.64 [R1+0x770], R16 ;  /* 0x0007701001007387 */ /* 0x000fe80000100a00 */
[----:B------:R3:W-:Y:S05]  /*22900*/  STL.64 [R1+0x778], R18 ;  /* 0x0007781201007387 */ /* 0x0007ea0000100a00 */
[----:B------:R-:W-:Y:S01]  /*22910*/  STL.64 [R1+0x760], R24 ;  /* 0x0007601801007387 */ /* 0x000fe20000100a00 */
[C---:B---3--:R-:W-:Y:S03]  /*22920*/  HMMA.1688.F32.TF32 R16, R8.reuse, R214, R240 ;  /* 0x000000d60810723c */ /* 0x048fe600000810f0 */
[----:B------:R-:W-:Y:S04]  /*22930*/  STL.64 [R1+0x768], R26 ;  /* 0x0007681a01007387 */ /* 0x000fe80000100a00 */
        /* <DEDUP_REMOVED lines=12> */
[----:B----4-:R-:W4:Y:S01]  /*22a00*/  LDL.LU R16, [R1+0x630] ;  /* 0x0006300001107983 */ /* 0x010f220000300800 */
[----:B--2---:R-:W-:-:S15]  /*22a10*/  HMMA.1688.F32.TF32 R20, R8, R210, R248 ;  /* 0x000000d20814723c */ /* 0x004fde00000810f8 */
[----:B------:R-:W-:-:S04]  /*22a20*/  NOP ;  /* 0x0000000000007918 */ /* 0x000fc80000000000 */
[----:B------:R2:W-:Y:S04]  /*22a30*/  STL.64 [R1+0x730], R20 ;  /* 0x0007301401007387 */ /* 0x0005e80000100a00 */
[----:B------:R2:W-:Y:S04]  /*22a40*/  STL.64 [R1+0x738], R22 ;  /* 0x0007381601007387 */ /* 0x0005e80000100a00 */
[----:B------:R-:W4:Y:S04]  /*22a50*/  LDL.LU R17, [R1+0x634] ;  /* 0x0006340001117983 */ /* 0x000f280000300800 */
[----:B-1----:R-:W4:Y:S04]  /*22a60*/  LDL.LU R18, [R1+0x638] ;  /* 0x0006380001127983 */ /* 0x002f280000300800 */
[----:B------:R-:W4:Y:S04]  /*22a70*/  LDL.LU R19, [R1+0x63c] ;  /* 0x00063c0001137983 */ /* 0x000f280000300800 */
[----:B--2---:R-:W2:Y:S04]  /*22a80*/  LDL.LU R20, [R1+0x640] ;  /* 0x0006400001147983 */ /* 0x004ea80000300800 */
        /* <DEDUP_REMOVED lines=52> */
[----:B---3--:R-:W-:Y:S08]  /*22dd0*/  HMMA.1688.F32.TF32 R184, R12, R218, R184 ;  /* 0x000000da0cb8723c */ /* 0x008ff000000810b8 */
[----:B----4-:R-:W-:Y:S01]  /*22de0*/  HMMA.1688.F32.TF32 R240, R8, R206, R240 ;  /* 0x000000ce08f0723c */ /* 0x010fe200000810f0 */
[----:B------:R-:W2:Y:S07]  /*22df0*/  LDL.LU R8, [R1+0x610] ;  /* 0x0006100001087983 */ /* 0x000eae0000300800 */
[C---:B------:R-:W-:Y:S08]  /*22e00*/  HMMA.1688.F32.TF32 R180, R12.reuse, R222, R180 ;  /* 0x000000de0cb4723c */ /* 0x040ff000000810b4 */
[C---:B------:R-:W-:Y:S03]  /*22e10*/  HMMA.1688.F32.TF32 R176, R12.reuse, R226, R176 ;  /* 0x000000e20cb0723c */ /* 0x040fe600000810b0 */
[----:B------:R1:W-:Y:S05]  /*22e20*/  STL.64 [R1+0x5b0], R240 ;  /* 0x0005b0f001007387 */ /* 0x0003ea0000100a00 */
[C---:B------:R-:W-:Y:S01]  /*22e30*/  HMMA.1688.F32.TF32 R168, R12.reuse, R234, R168 ;  /* 0x000000ea0ca8723c */ /* 0x040fe200000810a8 */
[----:B------:R3:W-:Y:S04]  /*22e40*/  STL.64 [R1+0x5b8], R242 ;  /* 0x0005b8f201007387 */ /* 0x0007e80000100a00 */
[----:B------:R-:W2:Y:S04]  /*22e50*/  LDL.LU R9, [R1+0x614] ;  /* 0x0006140001097983 */ /* 0x000ea80000300800 */
[----:B------:R-:W2:Y:S04]  /*22e60*/  LDL.LU R10, [R1+0x618] ;  /* 0x00061800010a7983 */ /* 0x000ea80000300800 */
[----:B------:R-:W2:Y:S01]  /*22e70*/  LDL.LU R11, [R1+0x61c] ;  /* 0x00061c00010b7983 */ /* 0x000ea20000300800 */
[----:B------:R-:W-:Y:S03]  /*22e80*/  HMMA.1688.F32.TF32 R172, R12, R230, R172 ;  /* 0x000000e60cac723c */ /* 0x000fe600000810ac */
[----:B-1----:R-:W4:Y:S01]  /*22e90*/  LDL.LU R240, [R1+0xc0] ;  /* 0x0000c00001f07983 */ /* 0x002f220000300800 */
[----:B---3--:R-:W-:Y:S01]  /*22ea0*/  MOV R242, R252 ;  /* 0x000000fc00f27202 */ /* 0x008fe20000000f00 */
[----:B------:R-:W-:-:S02]  /*22eb0*/  IMAD.MOV.U32 R243, RZ, RZ, R3 ;  /* 0x000000fffff37224 */ /* 0x000fc400078e0003 */
[----:B------:R-:W4:Y:S04]  /*22ec0*/  LDL.LU R241, [R1+0xc4] ;  /* 0x0000c40001f17983 */ /* 0x000f280000300800 */
[----:B------:R-:W3:Y:S04]  /*22ed0*/  LDL.LU R252, [R1+0x1404] ;  /* 0x0014040001fc7983 */ /* 0x000ee80000300800 */
[----:B------:R-:W2:Y:S01]  /*22ee0*/  LDL.LU R3, [R1+0x1400] ;  /* 0x0014000001037983 */ /* 0x000ea20000300800 */
[----:B------:R-:W-:Y:S03]  /*22ef0*/  HMMA.1688.F32.TF32 R188, R12, R214, R188 ;  /* 0x000000d60cbc723c */ /* 0x000fe600000810bc */
[----:B------:R-:W-:Y:S04]  /*22f00*/  STL.64 [R1+0x5a0], R168 ;  /* 0x0005a0a801007387 */ /* 0x000fe80000100a00 */
[----:B------:R1:W-:Y:S04]  /*22f10*/  STL.64 [R1+0x5a8], R170 ;  /* 0x0005a8aa01007387 */ /* 0x0003e80000100a00 */
[----:B-1----:R-:W5:Y:S04]  /*22f20*/  LDL.LU.64 R170, [R1+0x13f8] ;  /* 0x0013f80001aa7983 */ /* 0x002f680000300a00 */
[----:B------:R-:W5:Y:S04]  /*22f30*/  LDL.LU.64 R168, [R1+0x13f0] ;  /* 0x0013f00001a87983 */ /* 0x000f680000300a00 */
        /* <DEDUP_REMOVED lines=22> */
[----:B-1----:R-:W2:Y:S04]  /*230a0*/  LDL.LU.64 R250, [R1+0x1398] ;  /* 0x0013980001fa7983 */ /* 0x002ea80000300a00 */
[----:B------:R-:W2:Y:S01]  /*230b0*/  LDL.LU.64 R248, [R1+0x1390] ;  /* 0x0013900001f87983 */ /* 0x000ea20000300a00 */
[----:B------:R-:W-:-:S02]  /*230c0*/  IMAD.MOV.U32 R246, RZ, RZ, R209 ;  /* 0x000000fffff67224 */ /* 0x000fc400078e00d1 */
[----:B------:R-:W-:Y:S01]  /*230d0*/  IMAD.MOV.U32 R247, RZ, RZ, R208 ;  /* 0x000000fffff77224 */ /* 0x000fe200078e00d0 */
[----:B------:R-:W-:Y:S02]  /*230e0*/  UIMAD UR15, UR4, -0x20, UR6 ;  /* 0xffffffe0040f78a4 */ /* 0x000fe4000f8e0206 */
[----:B------:R-:W-:Y:S02]  /*230f0*/  UIADD3 UR12, UPT, UPT, UR9, -0x2, URZ ;  /* 0xfffffffe090c7890 */ /* 0x000fe4000fffe0ff */
[----:B------:R-:W-:Y:S01]  /*23100*/  UIADD3 UR11, UPT, UPT, UR11, 0x1, URZ ;  /* 0x000000010b0b7890 */ /* 0x000fe2000fffe0ff */
[----:B------:R-:W-:Y:S01]  /*23110*/  BAR.SYNC.DEFER_BLOCKING 0x0 ;  /* 0x0000000000007b1d */ /* 0x000fe20000010000 */
[----:B--2---:R-:W-:Y:S05]  /*23120*/  HMMA.1688.F32.TF32 R248, R12, R206, R248 ;  /* 0x000000ce0cf8723c */ /* 0x004fea00000810f8 */
[----:B------:R-:W2:-:S14]  /*23130*/  LDL.LU R12, [R1+0x620] ;  /* 0x00062000010c7983 */ /* 0x000e9c0000300800 */
[----:B------:R1:W-:Y:S04]  /*23140*/  STL.64 [R1+0x4d0], R248 ;  /* 0x0004d0f801007387 */ /* 0x0003e80000100a00 */
[----:B------:R3:W-:Y:S04]  /*23150*/  STL.64 [R1+0x4d8], R250 ;  /* 0x0004d8fa01007387 */ /* 0x0007e80000100a00 */
[----:B------:R-:W2:Y:S01]  /*23160*/  LDL.LU R13, [R1+0x624] ;  /* 0x00062400010d7983 */ /* 0x000ea20000300800 */
[----:B------:R-:W-:Y:S01]  /*23170*/  HMMA.1688.F32.TF32 R32, R4, R234, R32 ;  /* 0x000000ea0420723c */ /* 0x000fe20000081020 */
[----:B-1----:R-:W-:-:S02]  /*23180*/  IMAD.MOV.U32 R248, RZ, RZ, R233 ;  /* 0x000000fffff87224 */ /* 0x002fc400078e00e9 */
[----:B------:R-:W-:-:S05]  /*23190*/  IMAD.MOV.U32 R249, RZ, RZ, R232 ;  /* 0x000000fffff97224 */ /* 0x000fca00078e00e8 */
[----:B------:R-:W-:Y:S01]  /*231a0*/  HMMA.1688.F32.TF32 R232, R236, R234, R196 ;  /* 0x000000eaece8723c */ /* 0x000fe200000810c4 */
[----:B------:R-:W-:Y:S01]  /*231b0*/  IMAD.MOV.U32 R14, RZ, RZ, R3 ;  /* 0x000000ffff0e7224 */ /* 0x000fe200078e0003 */
[----:B---3--:R-:W-:Y:S01]  /*231c0*/  MOV R15, R252 ;  /* 0x000000fc000f7202 */ /* 0x008fe20000000f00 */
[----:B------:R-:W5:Y:S04]  /*231d0*/  LDL.LU R3, [R1+0x138c] ;  /* 0x00138c0001037983 */ /* 0x000f680000300800 */
[----:B------:R-:W5:Y:S01]  /*231e0*/  LDL.LU R252, [R1+0x1388] ;  /* 0x0013880001fc7983 */ /* 0x000f620000300800 */
[C---:B------:R-:W-:Y:S08]  /*231f0*/  HMMA.1688.F32.TF32 R28, R4.reuse, R230, R28 ;  /* 0x000000e6041c723c */ /* 0x040ff0000008101c */
[C---:B------:R-:W-:Y:S08]  /*23200*/  HMMA.1688.F32.TF32 R24, R4.reuse, R226, R24 ;  /* 0x000000e20418723c */ /* 0x040ff00000081018 */
[C---:B------:R-:W-:Y:S08]  /*23210*/  HMMA.1688.F32.TF32 R20, R4.reuse, R222, R20 ;  /* 0x000000de0414723c */ /* 0x040ff00000081014 */
[C---:B------:R-:W-:Y:S08]  /*23220*/  HMMA.1688.F32.TF32 R16, R4.reuse, R218, R16 ;  /* 0x000000da0410723c */ /* 0x040ff00000081010 */
[----:B------:R-:W-:Y:S01]  /*23230*/  HMMA.1688.F32.TF32 R8, R4, R210, R8 ;  /* 0x000000d20408723c */ /* 0x000fe20000081008 */
[----:B------:R-:W-:Y:S01]  /*23240*/  MOV R250, R213 ;  /* 0x000000d500fa7202 */ /* 0x000fe20000000f00 */
[----:B------:R-:W-:-:S06]  /*23250*/  IMAD.MOV.U32 R251, RZ, RZ, R212 ;  /* 0x000000fffffb7224 */ /* 0x000fcc00078e00d4 */
[----:B------:R-:W-:Y:S08]  /*23260*/  HMMA.1688.F32.TF32 R208, R236, R210, R244 ;  /* 0x000000d2ecd0723c */ /* 0x000ff000000810f4 */
[C---:B--2---:R-:W-:Y:S08]  /*23270*/  HMMA.1688.F32.TF32 R12, R4.reuse, R214, R12 ;  /* 0x000000d6040c723c */ /* 0x044ff0000008100c */
[----:B------:R-:W-:Y:S01]  /*23280*/  HMMA.1688.F32.TF32 R4, R4, R206, R192 ;  /* 0x000000ce0404723c */ /* 0x000fe200000810c0 */
[----:B------:R-:W5:Y:S04]  /*23290*/  LDL.LU.64 R194, [R1+0x1380] ;  /* 0x0013800001c27983 */ /* 0x000f680000300a00 */
[----:B------:R-:W5:Y:S04]  /*232a0*/  LDL.LU.64 R192, [R1+0x1378] ;  /* 0x0013780001c07983 */ /* 0x000f680000300a00 */
[----:B------:R-:W5:Y:S04]  /*232b0*/  LDL.LU.64 R198, [R1+0x1370] ;  /* 0x0013700001c67983 */ /* 0x000f680000300a00 */
[----:B------:R-:W5:Y:S04]  /*232c0*/  LDL.LU.64 R196, [R1+0x1368] ;  /* 0x0013680001c47983 */ /* 0x000f680000300a00 */
[----:B------:R1:W-:Y:S02]  /*232d0*/  STL.64 [R1+0x3e0], R232 ;  /* 0x0003e0e801007387 */ /* 0x0003e40000100a00 */
[----:B-1----:R-:W-:Y:S01]  /*232e0*/  IMAD.MOV.U32 R232, RZ, RZ, R229 ;  /* 0x000000ffffe87224 */ /* 0x002fe200078e00e5 */
[----:B------:R-:W-:-:S02]  /*232f0*/  MOV R233, R228 ;  /* 0x000000e400e97202 */ /* 0x000fc40000000f00 */
[----:B------:R-:W-:Y:S01]  /*23300*/  HMMA.1688.F32.TF32 R228, R236, R230, R200 ;  /* 0x000000e6ece4723c */ /* 0x000fe200000810c8 */
[----:B------:R-:W-:Y:S04]  /*23310*/  STL.64 [R1+0x3e8], R234 ;  /* 0x0003e8ea01007387 */ /* 0x000fe80000100a00 */
[----:B------:R-:W5:Y:S04]  /*23320*/  LDL.LU.64 R202, [R1+0x1360] ;  /* 0x0013600001ca7983 */ /* 0x000f680000300a00 */
[----:B------:R-:W5:Y:S10]  /*23330*/  LDL.LU.64 R200, [R1+0x1358] ;  /* 0x0013580001c87983 */ /* 0x000f740000300a00 */
[----:B------:R1:W-:Y:S04]  /*23340*/  STL.64 [R1+0x3a0], R228 ;  /* 0x0003a0e401007387 */ /* 0x0003e80000100a00 */
[----:B------:R2:W-:Y:S01]  /*23350*/  STL.64 [R1+0x3a8], R230 ;  /* 0x0003a8e601007387 */ /* 0x0005e20000100a00 */
[----:B-1----:R-:W-:Y:S01]  /*23360*/  MOV R228, R225 ;  /* 0x000000e100e47202 */ /* 0x002fe20000000f00 */
[----:B------:R-:W-:-:S02]  /*23370*/  IMAD.MOV.U32 R229, RZ, RZ, R224 ;  /* 0x000000ffffe57224 */ /* 0x000fc400078e00e0 */
[----:B----4-:R-:W-:Y:S01]  /*23380*/  HMMA.1688.F32.TF32 R224, R236, R226, R240 ;  /* 0x000000e2ece0723c */ /* 0x010fe200000810f0 */
[----:B------:R-:W3:Y:S04]  /*23390*/  LDL.LU.64 R242, [R1+0x1350] ;  /* 0x0013500001f27983 */ /* 0x000ee80000300a00 */
[----:B------:R-:W3:Y:S01]  /*233a0*/  LDL.LU.64 R240, [R1+0x1348] ;  /* 0x0013480001f07983 */ /* 0x000ee20000300a00 */
[----:B--2---:R-:W-:Y:S01]  /*233b0*/  IMAD.MOV.U32 R230, RZ, RZ, R221 ;  /* 0x000000ffffe67224 */ /* 0x004fe200078e00dd */
[----:B------:R-:W-:Y:S01]  /*233c0*/  MOV R231, R220 ;  /* 0x000000dc00e77202 */ /* 0x000fe20000000f00 */
[----:B------:R-:W-:Y:S02]  /*233d0*/  IMAD.MOV.U32 R234, RZ, RZ, R217 ;  /* 0x000000ffffea7224 */ /* 0x000fe400078e00d9 */
[----:B------:R-:W-:-:S04]  /*233e0*/  IMAD.MOV.U32 R235, RZ, RZ, R216 ;  /* 0x000000ffffeb7224 */ /* 0x000fc800078e00d8 */
[C---:B------:R-:W-:Y:S08]  /*233f0*/  HMMA.1688.F32.TF32 R220, R236.reuse, R222, R228 ;  /* 0x000000deecdc723c */ /* 0x040ff000000810e4 */
[C---:B------:R-:W-:Y:S08]  /*23400*/  HMMA.1688.F32.TF32 R216, R236.reuse, R218, R232 ;  /* 0x000000daecd8723c */ /* 0x040ff000000810e8 */
[----:B------:R-:W-:Y:S01]  /*23410*/  HMMA.1688.F32.TF32 R212, R236, R214, R248 ;  /* 0x000000d6ecd4723c */ /* 0x000fe200000810f8 */
[----:B------:R-:W-:Y:S04]  /*23420*/  STL.64 [R1+0x380], R224 ;  /* 0x000380e001007387 */ /* 0x000fe80000100a00 */
[----:B------:R-:W-:Y:S04]  /*23430*/  STL.64 [R1+0x388], R226 ;  /* 0x000388e201007387 */ /* 0x000fe80000100a00 */
[----:B------:R-:W-:Y:S04]  /*23440*/  STL.64 [R1+0x360], R220 ;  /* 0x000360dc01007387 */ /* 0x000fe80000100a00 */
[----:B------:R-:W-:Y:S04]  /*23450*/  STL.64 [R1+0x368], R222 ;  /* 0x000368de01007387 */ /* 0x000fe80000100a00 */
[----:B------:R1:W-:Y:S04]  /*23460*/  STL.64 [R1+0x330], R216 ;  /* 0x000330d801007387 */ /* 0x0003e80000100a00 */
[----:B------:R-:W-:Y:S04]  /*23470*/  STL.64 [R1+0x338], R218 ;  /* 0x000338da01007387 */ /* 0x000fe80000100a00 */
[----:B------:R-:W2:Y:S04]  /*23480*/  LDL.LU R205, [R1+0x934] ;  /* 0x0009340001cd7983 */ /* 0x000ea80000300800 */
[----:B------:R4:W-:Y:S04]  /*23490*/  STL.64 [R1+0x310], R212 ;  /* 0x000310d401007387 */ /* 0x0009e80000100a00 */
[----:B------:R-:W-:Y:S04]  /*234a0*/  STL.64 [R1+0x318], R214 ;  /* 0x000318d601007387 */ /* 0x000fe80000100a00 */
[----:B------:R-:W2:Y:S04]  /*234b0*/  LDL.LU R204, [R1+0x938] ;  /* 0x0009380001cc7983 */ /* 0x000ea80000300800 */
[----:B------:R-:W-:Y:S04]  /*234c0*/  STL.64 [R1+0x2f0], R208 ;  /* 0x0002f0d001007387 */ /* 0x000fe80000100a00 */
[----:B------:R4:W-:Y:S04]  /*234d0*/  STL.64 [R1+0x2f8], R210 ;  /* 0x0002f8d201007387 */ /* 0x0009e80000100a00 */
[----:B-1----:R-:W2:Y:S04]  /*234e0*/  LDL.LU R217, [R1+0x940] ;  /* 0x0009400001d97983 */ /* 0x002ea80000300800 */
[----:B----4-:R-:W4:Y:S04]  /*234f0*/  LDL.LU R213, [R1+0x948] ;  /* 0x0009480001d57983 */ /* 0x010f280000300800 */
[----:B------:R-:W4:Y:S04]  /*23500*/  LDL.LU R210, [R1+0x93c] ;  /* 0x00093c0001d27983 */ /* 0x000f280000300800 */
[----:B------:R-:W4:Y:S01]  /*23510*/  LDL.LU R214, [R1+0x944] ;  /* 0x0009440001d67983 */ /* 0x000f220000300800 */
[----:B------:R-:W1:Y:S01]  /*23520*/  S2R R233, SR_TID.X ;  /* 0x0000000000e97919 */ /* 0x000e620000002100 */
[----:B------:R-:W-:-:S02]  /*23530*/  UISETP.GT.AND UP1, UPT, UR15, URZ, UPT ;  /* 0x000000ff0f00728c */ /* 0x000fc4000bf24270 */
[----:B------:R-:W-:Y:S02]  /*23540*/  UISETP.GE.AND UP0, UPT, UR4, UR12, UPT ;  /* 0x0000000c0400728c */ /* 0x000fe4000bf06270 */
[----:B------:R-:W-:Y:S02]  /*23550*/  USEL UR12, URZ, 0x4, !UP1 ;  /* 0x00000004ff0c7887 */ /* 0x000fe4000c800000 */
[----:B------:R-:W-:Y:S02]  /*23560*/  UISETP.GT.AND UP1, UPT, UR11, 0x1, UPT ;  /* 0x000000010b00788c */ /* 0x000fe4000bf24270 */
[----:B------:R-:W-:Y:S02]  /*23570*/  USEL UR12, UR12, URZ, !UP0 ;  /* 0x000000ff0c0c7287 */ /* 0x000fe4000c000000 */
[----:B------:R-:W-:-:S04]  /*23580*/  USEL UR11, UR11, URZ, !UP1 ;  /* 0x000000ff0b0b7287 */ /* 0x000fc8000c800000 */
[----:B------:R-:W-:Y:S01]  /*23590*/  ISETP.NE.U32.AND P0, PT, RZ, UR12, PT ;  /* 0x0000000cff007c0c */ /* 0x000fe2000bf05070 */
[----:B------:R-:W-:Y:S01]  /*235a0*/  ULEA UR16, UR11, UR5, 0xf ;  /* 0x000000050b107291 */ /* 0x000fe2000f8e78ff */
[----:B---3--:R-:W-:-:S15]  /*235b0*/  HMMA.1688.F32.TF32 R220, R236, R206, R240 ;  /* 0x000000ceecdc723c */ /* 0x008fde00000810f0 */
[----:B------:R-:W-:-:S04]  /*235c0*/  NOP ;  /* 0x0000000000007918 */ /* 0x000fc80000000000 */
[----:B------:R1:W-:Y:S04]  /*235d0*/  STL.64 [R1+0x290], R220 ;  /* 0x000290dc01007387 */ /* 0x0003e80000100a00 */
[----:B------:R-:W-:Y:S04]  /*235e0*/  STL.64 [R1+0x298], R222 ;  /* 0x000298de01007387 */ /* 0x000fe80000100a00 */
[----:B------:R-:W3:Y:S04]  /*235f0*/  LDL.LU R216, [R1+0x94c] ;  /* 0x00094c0001d87983 */ /* 0x000ee80000300800 */
[----:B------:R-:W3:Y:S04]  /*23600*/  LDL.LU R215, [R1+0x950] ;  /* 0x0009500001d77983 */ /* 0x000ee80000300800 */
[----:B------:R-:W3:Y:S04]  /*23610*/  LDL.LU R212, [R1+0x954] ;  /* 0x0009540001d47983 */ /* 0x000ee80000300800 */
[----:B------:R-:W3:Y:S01]  /*23620*/  LDL.LU R209, [R1+0x958] ;  /* 0x0009580001d17983 */ /* 0x000ee20000300800 */
[----:B-1----:R-:W-:-:S03]  /*23630*/  LOP3.LUT R221, R233, 0x1f, RZ, 0xc0, !PT ;  /* 0x0000001fe9dd7812 */ /* 0x002fc600078ec0ff */
[----:B------:R-:W3:Y:S02]  /*23640*/  LDL.LU R219, [R1+0x960] ;  /* 0x0009600001db7983 */ /* 0x000ee40000300800 */
[----:B------:R-:W-:Y:S02]  /*23650*/  IMAD.SHL.U32 R206, R221, 0x4, RZ ;  /* 0x00000004ddce7824 */ /* 0x000fe400078e00ff */
[----:B------:R-:W3:Y:S02]  /*23660*/  LDL.LU R208, [R1+0x968] ;  /* 0x0009680001d07983 */ /* 0x000ee40000300800 */
[----:B------:R-:W-:Y:S01]  /*23670*/  VIADD R2, R206, UR16 ;  /* 0x00000010ce027c36 */ /* 0x000fe20008000000 */
[----:B--2---:R-:W-:-:S04]  /*23680*/  IADD3 R204, P1, PT, R204, UR13, RZ ;  /* 0x0000000dcccc7c10 */ /* 0x004fc8000ff3e0ff */
[----:B------:R-:W-:Y:S01]  /*23690*/  IADD3.X R205, PT, PT, R205, UR7, RZ, P1, !PT ;  /* 0x00000007cdcd7c10 */ /* 0x000fe20008ffe4ff */
[----:B------:R1:W-:Y:S01]  /*236a0*/  STL [R1+0x938], R204 ;  /* 0x000938cc01007387 */ /* 0x0003e20000100800 */
[----:B------:R-:W-:-:S03]  /*236b0*/  IADD3 R217, P1, PT, R217, UR13, RZ ;  /* 0x0000000dd9d97c10 */ /* 0x000fc6000ff3e0ff */
[----:B------:R2:W-:Y:S01]  /*236c0*/  STL [R1+0x934], R205 ;  /* 0x000934cd01007387 */ /* 0x0005e20000100800 */
[----:B----4-:R-:W-:-:S03]  /*236d0*/  IADD3 R213, P2, PT, R213, UR13, RZ ;  /* 0x0000000dd5d57c10 */ /* 0x010fc6000ff5e0ff */
[----:B------:R-:W4:Y:S01]  /*236e0*/  LDL.LU R220, [R1+0x95c] ;  /* 0x00095c0001dc7983 */ /* 0x000f220000300800 */
[----:B------:R-:W-:-:S03]  /*236f0*/  IADD3.X R210, PT, PT, R210, UR7, RZ, P1, !PT ;  /* 0x00000007d2d27c10 */ /* 0x000fc60008ffe4ff */
[----:B------:R-:W4:Y:S04]  /*23700*/  LDL.LU R211, [R1+0x964] ;  /* 0x0009640001d37983 */ /* 0x000f280000300800 */
[----:B------:R-:W-:Y:S01]  /*23710*/  @!PT LDS RZ, [RZ] ;  /* 0x00000000fffff984 */ /* 0x000fe20000000800 */
[----:B------:R-:W-:Y:S01]  /*23720*/  @!PT LDS RZ, [RZ] ;  /* 0x00000000fffff984 */ /* 0x000fe20000000800 */
[----:B------:R-:W-:Y:S01]  /*23730*/  @!PT LDS RZ, [RZ] ;  /* 0x00000000fffff984 */ /* 0x000fe20000000800 */
[----:B------:R1:W-:Y:S01]  /*23740*/  LDGSTS.E [R2], desc[UR28][R204.64], P0 ;  /* 0x00000000cc027fae */ /* 0x0003e200081a101c */
[----:B------:R-:W-:-:S03]  /*23750*/  IADD3.X R214, PT, PT, R214, UR7, RZ, P2, !PT ;  /* 0x00000007d6d67c10 */ /* 0x000fc600097fe4ff */
[----:B------:R-:W-:Y:S04]  /*23760*/  STL [R1+0x940], R217 ;  /* 0x000940d901007387 */ /* 0x000fe80000100800 */
[----:B------:R2:W-:Y:S01]  /*23770*/  STL [R1+0x93c], R210 ;  /* 0x00093cd201007387 */ /* 0x0005e20000100800 */
[----:B-1----:R-:W-:Y:S01]  /*23780*/  MOV R204, R217 ;  /* 0x000000d900cc7202 */ /* 0x002fe20000000f00 */
[----:B--2---:R-:W-:Y:S02]  /*23790*/  IMAD.MOV.U32 R205, RZ, RZ, R210 ;  /* 0x000000ffffcd7224 */ /* 0x004fe400078e00d2 */
[----:B------:R-:W-:Y:S04]  /*237a0*/  STL [R1+0x948], R213 ;  /* 0x000948d501007387 */ /* 0x000fe80000100800 */
[----:B------:R-:W2:Y:S04]  /*237b0*/  LDL.LU R210, [R1+0x970] ;  /* 0x0009700001d27983 */ /* 0x000ea80000300800 */
[----:B------:R1:W-:Y:S04]  /*237c0*/  LDGSTS.E [R2+0x80], desc[UR28][R204.64], P0 ;  /* 0x00080000cc027fae */ /* 0x0003e800081a101c */
[----:B------:R1:W-:Y:S02]  /*237d0*/  STL [R1+0x944], R214 ;  /* 0x000944d601007387 */ /* 0x0003e40000100800 */
[----:B-1----:R-:W-:-:S02]  /*237e0*/  MOV R205, R214 ;  /* 0x000000d600cd7202 */ /* 0x002fc40000000f00 */
[----:B------:R-:W2:Y:S01]  /*237f0*/  LDL.LU R214, [R1+0x96c] ;  /* 0x00096c0001d67983 */ /* 0x000ea20000300800 */
[----:B------:R-:W-:-:S03]  /*23800*/  IMAD.MOV.U32 R204, RZ, RZ, R213 ;  /* 0x000000ffffcc7224 */ /* 0x000fc600078e00d5 */
[----:B------:R-:W2:Y:S04]  /*23810*/  LDL.LU R207, [R1+0xa3c] ;  /* 0x000a3c0001cf7983 */ /* 0x000ea80000300800 */
[----:B------:R-:W2:Y:S04]  /*23820*/  LDL.LU R213, [R1+0xa44] ;  /* 0x000a440001d57983 */ /* 0x000ea80000300800 */
[----:B------:R1:W-:Y:S01]  /*23830*/  LDGSTS.E [R2+0x100], desc[UR28][R204.64], P0 ;  /* 0x00100000cc027fae */ /* 0x0003e200081a101c */
[----:B---3--:R-:W-:-:S04]  /*23840*/  IADD3 R215, P1, PT, R215, UR13, RZ ;  /* 0x0000000dd7d77c10 */ /* 0x008fc8000ff3e0ff */
[----:B------:R-:W-:Y:S01]  /*23850*/  IADD3.X R216, PT, PT, R216, UR7, RZ, P1, !PT ;  /* 0x00000007d8d87c10 */ /* 0x000fe20008ffe4ff */
[----:B------:R-:W-:Y:S01]  /*23860*/  STL [R1+0x950], R215 ;  /* 0x000950d701007387 */ /* 0x000fe20000100800 */
[----:B------:R-:W-:-:S03]  /*23870*/  IADD3 R209, P2, PT, R209, UR13, RZ ;  /* 0x0000000dd1d17c10 */ /* 0x000fc6000ff5e0ff */
[----:B------:R3:W-:Y:S01]  /*23880*/  STL [R1+0x94c], R216 ;  /* 0x00094cd801007387 */ /* 0x0007e20000100800 */
[----:B------:R-:W-:-:S03]  /*23890*/  IADD3.X R212, PT, PT, R212, UR7, RZ, P2, !PT ;  /* 0x00000007d4d47c10 */ /* 0x000fc600097fe4ff */
[----:B------:R-:W-:Y:S04]  /*238a0*/  STL [R1+0x958], R209 ;  /* 0x000958d101007387 */ /* 0x000fe80000100800 */
[----:B------:R-:W2:Y:S04]  /*238b0*/  LDL.LU R218, [R1+0xa38] ;  /* 0x000a380001da7983 */ /* 0x000ea80000300800 */
[----:B------:R4:W-:Y:S04]  /*238c0*/  STL [R1+0x954], R212 ;  /* 0x000954d401007387 */ /* 0x0009e80000100800 */
[----:B------:R-:W2:Y:S01]  /*238d0*/  LDL.LU R217, [R1+0xa40] ;  /* 0x000a400001d97983 */ /* 0x000ea20000300800 */
[----:B-1----:R-:W-:-:S02]  /*238e0*/  IMAD.MOV.U32 R204, RZ, RZ, R215 ;  /* 0x000000ffffcc7224 */ /* 0x002fc400078e00d7 */
[----:B------:R-:W-:Y:S02]  /*238f0*/  IMAD.MOV.U32 R205, RZ, RZ, R216 ;  /* 0x000000ffffcd7224 */ /* 0x000fe400078e00d8 */
[----:B---3--:R-:W3:Y:S01]  /*23900*/  LDL.LU R216, [R1+0xa48] ;  /* 0x000a480001d87983 */ /* 0x008ee20000300800 */
[----:B------:R-:W-:-:S03]  /*23910*/  IADD3 R219, P1, PT, R219, UR13, RZ ;  /* 0x0000000ddbdb7c10 */ /* 0x000fc6000ff3e0ff */
[----:B------:R-:W3:Y:S04]  /*23920*/  LDL.LU R215, [R1+0xa4c] ;  /* 0x000a4c0001d77983 */ /* 0x000ee80000300800 */
[----:B------:R1:W-:Y:S01]  /*23930*/  LDGSTS.E [R2+0x180], desc[UR28][R204.64], P0 ;  /* 0x00180000cc027fae */ /* 0x0003e200081a101c */
[----:B------:R-:W-:Y:S01]  /*23940*/  IADD3 R208, P2, PT, R208, UR13, RZ ;  /* 0x0000000dd0d07c10 */ /* 0x000fe2000ff5e0ff */
[----:B-1----:R-:W-:Y:S01]  /*23950*/  IMAD.MOV.U32 R205, RZ, RZ, R212 ;  /* 0x000000ffffcd7224 */ /* 0x002fe200078e00d4 */
[----:B------:R-:W-:Y:S01]  /*23960*/  MOV R204, R209 ;  /* 0x000000d100cc7202 */ /* 0x000fe20000000f00 */
[----:B----4-:R-:W4:Y:S01]  /*23970*/  LDL.LU R212, [R1+0xa50] ;  /* 0x000a500001d47983 */ /* 0x010f220000300800 */
[----:B------:R-:W-:-:S03]  /*23980*/  IADD3.X R220, PT, PT, R220, UR7, RZ, P1, !PT ;  /* 0x00000007dcdc7c10 */ /* 0x000fc60008ffe4ff */
[----:B------:R-:W4:Y:S01]  /*23990*/  LDL.LU R209, [R1+0xa54] ;  /* 0x000a540001d17983 */ /* 0x000f220000300800 */
[----:B------:R-:W-:-:S03]  /*239a0*/  IADD3.X R211, PT, PT, R211, UR7, RZ, P2, !PT ;  /* 0x00000007d3d37c10 */ /* 0x000fc600097fe4ff */
[----:B------:R1:W-:Y:S04]  /*239b0*/  LDGSTS.E [R2+0x200], desc[UR28][R204.64], P0 ;  /* 0x00200000cc027fae */ /* 0x0003e800081a101c */
[----:B------:R-:W-:Y:S01]  /*239c0*/  STL [R1+0x960], R219 ;  /* 0x000960db01007387 */ /* 0x000fe20000100800 */
[----:B-1----:R-:W-:Y:S01]  /*239d0*/  IMAD.MOV.U32 R204, RZ, RZ, R219 ;  /* 0x000000ffffcc7224 */ /* 0x002fe200078e00db */
[----:B------:R-:W-:Y:S02]  /*239e0*/  MOV R205, R220 ;  /* 0x000000dc00cd7202 */ /* 0x000fe40000000f00 */
[----:B--2---:R-:W-:Y:S01]  /*239f0*/  IADD3 R210, P1, PT, R210, UR13, RZ ;  /* 0x0000000dd2d27c10 */ /* 0x004fe2000ff3e0ff */
[----:B------:R-:W-:Y:S04]  /*23a00*/  STL [R1+0x95c], R220 ;  /* 0x00095cdc01007387 */ /* 0x000fe80000100800 */
[----:B------:R1:W-:Y:S04]  /*23a10*/  LDGSTS.E [R2+0x280], desc[UR28][R204.64], P0 ;  /* 0x00280000cc027fae */ /* 0x0003e800081a101c */
[----:B------:R-:W-:Y:S04]  /*23a20*/  STL [R1+0x968], R208 ;  /* 0x000968d001007387 */ /* 0x000fe80000100800 */
[----:B------:R2:W-:Y:S01]  /*23a30*/  STL [R1+0x964], R211 ;  /* 0x000964d301007387 */ /* 0x0005e20000100800 */
[----:B-1----:R-:W-:Y:S01]  /*23a40*/  IMAD.MOV.U32 R204, RZ, RZ, R208 ;  /* 0x000000ffffcc7224 */ /* 0x002fe200078e00d0 */
[----:B------:R-:W-:Y:S01]  /*23a50*/  IADD3.X R214, PT, PT, R214, UR7, RZ, P1, !PT ;  /* 0x00000007d6d67c10 */ /* 0x000fe20008ffe4ff */
[----:B------:R-:W-:-:S02]  /*23a60*/  IMAD.MOV.U32 R205, RZ, RZ, R211 ;  /* 0x000000ffffcd7224 */ /* 0x000fc400078e00d3 */
[----:B--2---:R-:W2:Y:S04]  /*23a70*/  LDL.LU R211, [R1+0xa5c] ;  /* 0x000a5c0001d37983 */ /* 0x004ea80000300800 */
[----:B------:R-:W2:Y:S04]  /*23a80*/  LDL.LU R208, [R1+0xa64] ;  /* 0x000a640001d07983 */ /* 0x000ea80000300800 */
[----:B------:R1:W-:Y:S04]  /*23a90*/  LDGSTS.E [R2+0x300], desc[UR28][R204.64], P0 ;  /* 0x00300000cc027fae */ /* 0x0003e800081a101c */
[----:B------:R-:W-:Y:S04]  /*23aa0*/  STL [R1+0x970], R210 ;  /* 0x000970d201007387 */ /* 0x000fe80000100800 */
[----:B------:R1:W-:Y:S02]  /*23ab0*/  STL [R1+0x96c], R214 ;  /* 0x00096cd601007387 */ /* 0x0003e40000100800 */
[----:B-1----:R-:W-:Y:S01]  /*23ac0*/  IMAD.MOV.U32 R205, RZ, RZ, R214 ;  /* 0x000000ffffcd7224 */ /* 0x002fe200078e00d6 */
[----:B------:R-:W-:Y:S01]  /*23ad0*/  MOV R204, R210 ;  /* 0x000000d200cc7202 */ /* 0x000fe20000000f00 */
[----:B------:R-:W2:Y:S04]  /*23ae0*/  LDL.LU R214, [R1+0xa58] ;  /* 0x000a580001d67983 */ /* 0x000ea80000300800 */
[----:B------:R-:W2:Y:S01]  /*23af0*/  LDL.LU R210, [R1+0xa60] ;  /* 0x000a600001d27983 */ /* 0x000ea20000300800 */
[----:B------:R-:W-:Y:S01]  /*23b00*/  UISETP.GT.AND UP1, UPT, UR15, 0x4, UPT ;  /* 0x000000040f00788c */ /* 0x000fe2000bf24270 */
[----:B------:R-:W-:-:S02]  /*23b10*/  IADD3 R207, P1, PT, R207, UR13, RZ ;  /* 0x0000000dcfcf7c10 */ /* 0x000fc4000ff3e0ff */
[----:B------:R1:W-:Y:S01]  /*23b20*/  LDGSTS.E [R2+0x380], desc[UR28][R204.64], P0 ;  /* 0x00380000cc027fae */ /* 0x0003e200081a101c */
[----:B------:R-:W-:-:S04]  /*23b30*/  USEL UR12, URZ, 0x4, !UP1 ;  /* 0x00000004ff0c7887 */ /* 0x000fc8000c800000 */
[----:B------:R-:W-:Y:S01]  /*23b40*/  USEL UR12, UR12, URZ, !UP0 ;  /* 0x000000ff0c0c7287 */ /* 0x000fe2000c000000 */
[----:B------:R-:W-:-:S05]  /*23b50*/  IADD3 R213, P2, PT, R213, UR13, RZ ;  /* 0x0000000dd5d57c10 */ /* 0x000fca000ff5e0ff */
[----:B------:R-:W-:Y:S01]  /*23b60*/  ISETP.NE.U32.AND P0, PT, RZ, UR12, PT ;  /* 0x0000000cff007c0c */ /* 0x000fe2000bf05070 */
[----:B------:R3:W-:Y:S01]  /*23b70*/  STL [R1+0xa3c], R207 ;  /* 0x000a3ccf01007387 */ /* 0x0007e20000100800 */
[----:B-1----:R-:W-:Y:S01]  /*23b80*/  IMAD.MOV.U32 R204, RZ, RZ, R207 ;  /* 0x000000ffffcc7224 */ /* 0x002fe200078e00cf */
[----:B------:R-:W-:-:S04]  /*23b90*/  IADD3.X R218, PT, PT, R218, UR7, RZ, P1, !PT ;  /* 0x00000007dada7c10 */ /* 0x000fc80008ffe4ff */
[----:B------:R-:W-:Y:S01]  /*23ba0*/  MOV R205, R218 ;  /* 0x000000da00cd7202 */ /* 0x000fe20000000f00 */
[----:B------:R-:W-:Y:S01]  /*23bb0*/  STL [R1+0xa38], R218 ;  /* 0x000a38da01007387 */ /* 0x000fe20000100800 */
[----:B------:R-:W-:-:S03]  /*23bc0*/  IADD3.X R217, PT, PT, R217, UR7, RZ, P2, !PT ;  /* 0x00000007d9d97c10 */ /* 0x000fc600097fe4ff */
[----:B------:R1:W-:Y:S04]  /*23bd0*/  STL [R1+0xa44], R213 ;  /* 0x000a44d501007387 */ /* 0x0003e80000100800 */
[----:B---3--:R-:W3:Y:S04]  /*23be0*/  LDL.LU R207, [R1+0xa6c] ;  /* 0x000a6c0001cf7983 */ /* 0x008ee80000300800 */
[----:B------:R1:W-:Y:S04]  /*23bf0*/  LDGSTS.E [R2+0x1000], desc[UR28][R204.64], P0 ;  /* 0x01000000cc027fae */ /* 0x0003e800081a101c */
[----:B------:R-:W-:Y:S01]  /*23c00*/  STL [R1+0xa40], R217 ;  /* 0x000a40d901007387 */ /* 0x000fe20000100800 */
[----:B------:R-:W-:Y:S01]  /*23c10*/  IADD3 R215, P1, PT, R215, UR13, RZ ;  /* 0x0000000dd7d77c10 */ /* 0x000fe2000ff3e0ff */
[----:B-1----:R-:W-:-:S02]  /*23c20*/  IMAD.MOV.U32 R204, RZ, RZ, R213 ;  /* 0x000000ffffcc7224 */ /* 0x002fc400078e00d5 */
[----:B------:R-:W3:Y:S01]  /*23c30*/  LDL.LU R213, [R1+0xa68] ;  /* 0x000a680001d57983 */ /* 0x000ee20000300800 */
[----:B------:R-:W-:Y:S01]  /*23c40*/  IMAD.MOV.U32 R205, RZ, RZ, R217 ;  /* 0x000000ffffcd7224 */ /* 0x000fe200078e00d9 */
[----:B------:R-:W-:Y:S02]  /*23c50*/  IADD3.X R216, PT, PT, R216, UR7, RZ, P1, !PT ;  /* 0x00000007d8d87c10 */ /* 0x000fe40008ffe4ff */
[----:B------:R1:W-:Y:S01]  /*23c60*/  STL [R1+0xa4c], R215 ;  /* 0x000a4cd701007387 */ /* 0x0003e20000100800 */
[----:B----4-:R-:W-:-:S03]  /*23c70*/  IADD3 R209, P2, PT, R209, UR13, RZ ;  /* 0x0000000dd1d17c10 */ /* 0x010fc6000ff5e0ff */
[----:B------:R4:W-:Y:S01]  /*23c80*/  LDGSTS.E [R2+0x1080], desc[UR28][R204.64], P0 ;  /* 0x01080000cc027fae */ /* 0x0009e200081a101c */
[----:B------:R-:W-:-:S03]  /*23c90*/  IADD3.X R212, PT, PT, R212, UR7, RZ, P2, !PT ;  /* 0x00000007d4d47c10 */ /* 0x000fc600097fe4ff */
[----:B------:R-:W-:Y:S04]  /*23ca0*/  STL [R1+0xa48], R216 ;  /* 0x000a48d801007387 */ /* 0x000fe80000100800 */
[----:B------:R-:W-:Y:S01]  /*23cb0*/  STL [R1+0xa54], R209 ;  /* 0x000a54d101007387 */ /* 0x000fe20000100800 */
[----:B----4-:R-:W-:-:S03]  /*23cc0*/  MOV R204, R215 ;  /* 0x000000d700cc7202 */ /* 0x010fc60000000f00 */
[----:B-1----:R-:W4:Y:S04]  /*23cd0*/  LDL.LU R215, [R1+0xa74] ;  /* 0x000a740001d77983 */ /* 0x002f280000300800 */
[----:B------:R1:W-:Y:S04]  /*23ce0*/  STL [R1+0xa50], R212 ;  /* 0x000a50d401007387 */ /* 0x0003e80000100800 */
[----:B------:R-:W4:Y:S01]  /*23cf0*/  LDL.LU R219, [R1+0xb3c] ;  /* 0x000b3c0001db7983 */ /* 0x000f220000300800 */
[----:B------:R-:W-:-:S03]  /*23d00*/  IMAD.MOV.U32 R205, RZ, RZ, R216 ;  /* 0x000000ffffcd7224 */ /* 0x000fc600078e00d8 */
[----:B------:R-:W4:Y:S04]  /*23d10*/  LDL.LU R218, [R1+0xa70] ;  /* 0x000a700001da7983 */ /* 0x000f280000300800 */
[----:B------:R1:W-:Y:S04]  /*23d20*/  LDGSTS.E [R2+0x1100], desc[UR28][R204.64], P0 ;  /* 0x01100000cc027fae */ /* 0x0003e800081a101c */
[----:B------:R-:W4:Y:S01]  /*23d30*/  LDL.LU R220, [R1+0xb38] ;  /* 0x000b380001dc7983 */ /* 0x000f220000300800 */
[----:B--2---:R-:W-:Y:S01]  /*23d40*/  IADD3 R211, P1, PT, R211, UR13, RZ ;  /* 0x0000000dd3d37c10 */ /* 0x004fe2000ff3e0ff */
[----:B-1----:R-:W-:Y:S01]  /*23d50*/  IMAD.MOV.U32 R204, RZ, RZ, R209 ;  /* 0x000000ffffcc7224 */ /* 0x002fe200078e00d1 */
[----:B------:R-:W-:-:S02]  /*23d60*/  MOV R205, R212 ;  /* 0x000000d400cd7202 */ /* 0x000fc40000000f00 */
[----:B------:R-:W-:Y:S01]  /*23d70*/  IADD3 R208, P2, PT, R208, UR13, RZ ;  /* 0x0000000dd0d07c10 */ /* 0x000fe2000ff5e0ff */
[----:B------:R-:W2:Y:S04]  /*23d80*/  LDL.LU R212, [R1+0xb44] ;  /* 0x000b440001d47983 */ /* 0x000ea80000300800 */
[----:B------:R-:W2:Y:S04]  /*23d90*/  LDL.LU R209, [R1+0xb4c] ;  /* 0x000b4c0001d17983 */ /* 0x000ea80000300800 */
[----:B------:R1:W-:Y:S04]  /*23da0*/  STL [R1+0xa5c], R211 ;  /* 0x000a5cd301007387 */ /* 0x0003e80000100800 */
[----:B------:R1:W-:Y:S01]  /*23db0*/  LDGSTS.E [R2+0x1180], desc[UR28][R204.64], P0 ;  /* 0x01180000cc027fae */ /* 0x0003e200081a101c */
[----:B------:R-:W-:-:S02]  /*23dc0*/  IADD3.X R214, PT, PT, R214, UR7, RZ, P1, !PT ;  /* 0x00000007d6d67c10 */ /* 0x000fc40008ffe4ff */
[----:B------:R-:W-:-:S03]  /*23dd0*/  IADD3.X R210, PT, PT, R210, UR7, RZ, P2, !PT ;  /* 0x00000007d2d27c10 */ /* 0x000fc600097fe4ff */
[----:B------:R-:W-:Y:S04]  /*23de0*/  STL [R1+0xa58], R214 ;  /* 0x000a58d601007387 */ /* 0x000fe80000100800 */
[----:B------:R-:W-:Y:S04]  /*23df0*/  STL [R1+0xa64], R208 ;  /* 0x000a64d001007387 */ /* 0x000fe80000100800 */
[----:B------:R-:W2:Y:S01]  /*23e00*/  LDL.LU R216, [R1+0xb40] ;  /* 0x000b400001d87983 */ /* 0x000ea20000300800 */
[----:B-1----:R-:W-:-:S03]  /*23e10*/  IMAD.MOV.U32 R204, RZ, RZ, R211 ;  /* 0x000000ffffcc7224 */ /* 0x002fc600078e00d3 */
[----:B------:R1:W-:Y:S04]  /*23e20*/  STL [R1+0xa60], R210 ;  /* 0x000a60d201007387 */ /* 0x0003e80000100800 */
[----:B------:R-:W2:Y:S01]  /*23e30*/  LDL.LU R211, [R1+0xb48] ;  /* 0x000b480001d37983 */ /* 0x000ea20000300800 */
[----:B------:R-:W-:-:S05]  /*23e40*/  IMAD.MOV.U32 R205, RZ, RZ, R214 ;  /* 0x000000ffffcd7224 */ /* 0x000fca00078e00d6 */
[----:B------:R1:W-:Y:S02]  /*23e50*/  LDGSTS.E [R2+0x1200], desc[UR28][R204.64], P0 ;  /* 0x01200000cc027fae */ /* 0x0003e400081a101c */
[----:B-1----:R-:W-:Y:S01]  /*23e60*/  MOV R204, R208 ;  /* 0x000000d000cc7202 */ /* 0x002fe20000000f00 */
[----:B------:R-:W-:Y:S02]  /*23e70*/  IMAD.MOV.U32 R205, RZ, RZ, R210 ;  /* 0x000000ffffcd7224 */ /* 0x000fe400078e00d2 */
[----:B------:R-:W2:Y:S04]  /*23e80*/  LDL.LU R210, [R1+0xb54] ;  /* 0x000b540001d27983 */ /* 0x000ea80000300800 */
[----:B------:R-:W2:Y:S04]  /*23e90*/  LDL.LU R208, [R1+0xb5c] ;  /* 0x000b5c0001d07983 */ /* 0x000ea80000300800 */
[----:B------:R1:W-:Y:S01]  /*23ea0*/  LDGSTS.E [R2+0x1280], desc[UR28][R204.64], P0 ;  /* 0x01280000cc027fae */ /* 0x0003e200081a101c */
[----:B------:R-:W-:-:S04]  /*23eb0*/  UISETP.GT.AND UP1, UPT, UR15, 0x8, UPT ;  /* 0x000000080f00788c */ /* 0x000fc8000bf24270 */
[----:B------:R-:W-:-:S04]  /*23ec0*/  USEL UR12, URZ, 0x4, !UP1 ;  /* 0x00000004ff0c7887 */ /* 0x000fc8000c800000 */
[----:B------:R-:W-:Y:S01]  /*23ed0*/  USEL UR12, UR12, URZ, !UP0 ;  /* 0x000000ff0c0c7287 */ /* 0x000fe2000c000000 */
[----:B---3--:R-:W-:-:S05]  /*23ee0*/  IADD3 R207, P1, PT, R207, UR13, RZ ;  /* 0x0000000dcfcf7c10 */ /* 0x008fca000ff3e0ff */
[----:B------:R-:W-:Y:S01]  /*23ef0*/  STL [R1+0xa6c], R207 ;  /* 0x000a6ccf01007387 */ /* 0x000fe20000100800 */
[----:B------:R-:W-:-:S04]  /*23f00*/  IADD3.X R213, PT, PT, R213, UR7, RZ, P1, !PT ;  /* 0x00000007d5d57c10 */ /* 0x000fc80008ffe4ff */
[----:B-1----:R-:W-:Y:S01]  /*23f10*/  MOV R205, R213 ;  /* 0x000000d500cd7202 */ /* 0x002fe20000000f00 */
[----:B------:R1:W-:Y:S04]  /*23f20*/  STL [R1+0xa68], R213 ;  /* 0x000a68d501007387 */ /* 0x0003e80000100800 */
[----:B-1----:R-:W3:Y:S04]  /*23f30*/  LDL.LU R213, [R1+0xb50] ;  /* 0x000b500001d57983 */ /* 0x002ee80000300800 */
[----:B------:R-:W3:Y:S01]  /*23f40*/  LDL.LU R217, [R1+0xb58] ;  /* 0x000b580001d97983 */ /* 0x000ee20000300800 */
[----:B------:R-:W-:Y:S01]  /*23f50*/  IMAD.MOV.U32 R204, RZ, RZ, R207 ;  /* 0x000000ffffcc7224 */ /* 0x000fe200078e00cf */
[----:B----4-:R-:W-:-:S02]  /*23f60*/  IADD3 R215, P2, PT, R215, UR13, RZ ;  /* 0x0000000dd7d77c10 */ /* 0x010fc4000ff5e0ff */
[----:B------:R-:W4:Y:S01]  /*23f70*/  LDL.LU R214, [R1+0xb64] ;  /* 0x000b640001d67983 */ /* 0x000f220000300800 */
[----:B------:R-:W-:-:S03]  /*23f80*/  ISETP.NE.U32.AND P1, PT, RZ, UR12, PT ;  /* 0x0000000cff007c0c */ /* 0x000fc6000bf25070 */
[----:B------:R1:W-:Y:S01]  /*23f90*/  LDGSTS.E [R2+0x1300], desc[UR28][R204.64], P0 ;  /* 0x01300000cc027fae */ /* 0x0003e200081a101c */
[----:B------:R-:W-:-:S03]  /*23fa0*/  IADD3 R219, P3, PT, R219, UR13, RZ ;  /* 0x0000000ddbdb7c10 */ /* 0x000fc6000ff7e0ff */
[----:B------:R-:W4:Y:S01]  /*23fb0*/  LDL.LU R207, [R1+0xb6c] ;  /* 0x000b6c0001cf7983 */ /* 0x000f220000300800 */
[----:B------:R-:W-:-:S03]  /*23fc0*/  IADD3.X R218, PT, PT, R218, UR7, RZ, P2, !PT ;  /* 0x00000007dada7c10 */ /* 0x000fc600097fe4ff */
[----:B------:R-:W-:Y:S01]  /*23fd0*/  STL [R1+0xa74], R215 ;  /* 0x000a74d701007387 */ /* 0x000fe20000100800 */
[----:B-1----:R-:W-:Y:S02]  /*23fe0*/  IMAD.MOV.U32 R204, RZ, RZ, R215 ;  /* 0x000000ffffcc7224 */ /* 0x002fe400078e00d7 */
[----:B------:R-:W-:Y:S01]  /*23ff0*/  IMAD.MOV.U32 R205, RZ, RZ, R218 ;  /* 0x000000ffffcd7224 */ /* 0x000fe200078e00da */
[----:B------:R1:W-:Y:S01]  /*24000*/  STL [R1+0xa70], R218 ;  /* 0x000a70da01007387 */ /* 0x0003e20000100800 */
[----:B------:R-:W-:-:S03]  /*24010*/  IADD3.X R220, PT, PT, R220, UR7, RZ, P3, !PT ;  /* 0x00000007dcdc7c10 */ /* 0x000fc60009ffe4ff */
[----:B------:R-:W-:Y:S04]  /*24020*/  STL [R1+0xb3c], R219 ;  /* 0x000b3cdb01007387 */ /* 0x000fe80000100800 */
[----:B------:R2:W-:Y:S04]  /*24030*/  LDGSTS.E [R2+0x1380], desc[UR28][R204.64], P0 ;  /* 0x01380000cc027fae */ /* 0x0005e800081a101c */
[----:B-1----:R-:W4:Y:S01]  /*24040*/  LDL.LU R218, [R1+0xb60] ;  /* 0x000b600001da7983 */ /* 0x002f220000300800 */
[----:B--2---:R-:W-:Y:S02]  /*24050*/  IADD3 R212, P0, PT, R212, UR13, RZ ;  /* 0x0000000dd4d47c10 */ /* 0x004fe4000ff1e0ff */
[----:B------:R-:W-:Y:S01]  /*24060*/  IADD3 R209, P2, PT, R209, UR13, RZ ;  /* 0x0000000dd1d17c10 */ /* 0x000fe2000ff5e0ff */
[----:B------:R-:W-:Y:S01]  /*24070*/  STL [R1+0xb38], R220 ;  /* 0x000b38dc01007387 */ /* 0x000fe20000100800 */
[----:B------:R-:W-:Y:S01]  /*24080*/  MOV R204, R219 ;  /* 0x000000db00cc7202 */ /* 0x000fe20000000f00 */
[----:B------:R-:W-:-:S02]  /*24090*/  IMAD.MOV.U32 R205, RZ, RZ, R220 ;  /* 0x000000ffffcd7224 */ /* 0x000fc400078e00dc */
[----:B------:R-:W2:Y:S04]  /*240a0*/  LDL.LU R215, [R1+0xb68] ;  /* 0x000b680001d77983 */ /* 0x000ea80000300800 */
[----:B------:R1:W-:Y:S04]  /*240b0*/  STL [R1+0xb44], R212 ;  /* 0x000b44d401007387 */ /* 0x0003e80000100800 */
[----:B------:R1:W-:Y:S01]  /*240c0*/  LDGSTS.E [R2+0x2000], desc[UR28][R204.64], P1 ;  /* 0x02000000cc027fae */ /* 0x0003e200089a101c */
[----:B------:R-:W-:Y:S01]  /*240d0*/  IADD3.X R216, PT, PT, R216, UR7, RZ, P0, !PT ;  /* 0x00000007d8d87c10 */ /* 0x000fe200087fe4ff */
[----:B-1----:R-:W-:-:S04]  /*240e0*/  IMAD.MOV.U32 R204, RZ, RZ, R212 ;  /* 0x000000ffffcc7224 */ /* 0x002fc800078e00d4 */
[----:B------:R1:W-:Y:S01]  /*240f0*/  STL [R1+0xb40], R216 ;  /* 0x000b40d801007387 */ /* 0x0003e20000100800 */
[----:B------:R-:W-:-:S03]  /*24100*/  IADD3.X R211, PT, PT, R211, UR7, RZ, P2, !PT ;  /* 0x00000007d3d37c10 */ /* 0x000fc600097fe4ff */
[----:B------:R-:W-:Y:S01]  /*24110*/  STL [R1+0xb4c], R209 ;  /* 0x000b4cd101007387 */ /* 0x000fe20000100800 */
[----:B------:R-:W-:-:S03]  /*24120*/  MOV R205, R216 ;  /* 0x000000d800cd7202 */ /* 0x000fc60000000f00 */
[----:B------:R-:W2:Y:S04]  /*24130*/  LDL.LU R212, [R1+0xb74] ;  /* 0x000b740001d47983 */ /* 0x000ea80000300800 */
[----:B------:R1:W-:Y:S04]  /*24140*/  STL [R1+0xb48], R211 ;  /* 0x000b48d301007387 */ /* 0x0003e80000100800 */
[----:B-1----:R-:W2:Y:S04]  /*24150*/  LDL.LU R216, [R1+0xb70] ;  /* 0x000b700001d87983 */ /* 0x002ea80000300800 */
[----:B------:R1:W-:Y:S01]  /*24160*/  LDGSTS.E [R2+0x2080], desc[UR28][R204.64], P1 ;  /* 0x02080000cc027fae */ /* 0x0003e200089a101c */
[----:B------:R-:W-:-:S02]  /*24170*/  IADD3 R210, P0, PT, R210, UR13, RZ ;  /* 0x0000000dd2d27c10 */ /* 0x000fc4000ff1e0ff */
[----:B------:R-:W-:Y:S01]  /*24180*/  IADD3 R208, P2, PT, R208, UR13, RZ ;  /* 0x0000000dd0d07c10 */ /* 0x000fe2000ff5e0ff */
[----:B-1----:R-:W-:Y:S02]  /*24190*/  IMAD.MOV.U32 R204, RZ, RZ, R209 ;  /* 0x000000ffffcc7224 */ /* 0x002fe400078e00d1 */
[----:B------:R-:W-:Y:S02]  /*241a0*/  IMAD.MOV.U32 R205, RZ, RZ, R211 ;  /* 0x000000ffffcd7224 */ /* 0x000fe400078e00d3 */
[----:B------:R-:W2:Y:S04]  /*241b0*/  LDL.LU R211, [R1+0xc3c] ;  /* 0x000c3c0001d37983 */ /* 0x000ea80000300800 */
[----:B------:R-:W2:Y:S04]  /*241c0*/  LDL.LU R209, [R1+0xc44] ;  /* 0x000c440001d17983 */ /* 0x000ea80000300800 */
[----:B------:R-:W-:Y:S04]  /*241d0*/  STL [R1+0xb54], R210 ;  /* 0x000b54d201007387 */ /* 0x000fe80000100800 */
[----:B------:R1:W-:Y:S02]  /*241e0*/  LDGSTS.E [R2+0x2100], desc[UR28][R204.64], P1 ;  /* 0x02100000cc027fae */ /* 0x0003e400089a101c */
[----:B-1----:R-:W-:-:S02]  /*241f0*/  MOV R204, R210 ;  /* 0x000000d200cc7202 */ /* 0x002fc40000000f00 */
[----:B---3--:R-:W-:Y:S02]  /*24200*/  IADD3.X R213, PT, PT, R213, UR7, RZ, P0, !PT ;  /* 0x00000007d5d57c10 */ /* 0x008fe400087fe4ff */
[----:B------:R-:W-:-:S03]  /*24210*/  IADD3.X R217, PT, PT, R217, UR7, RZ, P2, !PT ;  /* 0x00000007d9d97c10 */ /* 0x000fc600097fe4ff */
[----:B------:R1:W-:Y:S01]  /*24220*/  STL [R1+0xb50], R213 ;  /* 0x000b50d501007387 */ /* 0x0003e20000100800 */
[----:B------:R-:W-:-:S03]  /*24230*/  IMAD.MOV.U32 R205, RZ, RZ, R213 ;  /* 0x000000ffffcd7224 */ /* 0x000fc600078e00d5 */
[----:B------:R-:W-:Y:S01]  /*24240*/  STL [R1+0xb5c], R208 ;  /* 0x000b5cd001007387 */ /* 0x000fe20000100800 */
[----:B----4-:R-:W-:-:S03]  /*24250*/  IADD3 R214, P0, PT, R214, UR13, RZ ;  /* 0x0000000dd6d67c10 */ /* 0x010fc6000ff1e0ff */
[----:B------:R3:W-:Y:S04]  /*24260*/  LDGSTS.E [R2+0x2180], desc[UR28][R204.64], P1 ;  /* 0x02180000cc027fae */ /* 0x0007e800089a101c */
[----:B-1----:R-:W4:Y:S04]  /*24270*/  LDL.LU R213, [R1+0xc38] ;  /* 0x000c380001d57983 */ /* 0x002f280000300800 */
[----:B------:R1:W-:Y:S04]  /*24280*/  STL [R1+0xb58], R217 ;  /* 0x000b58d901007387 */ /* 0x0003e80000100800 */
[----:B------:R-:W4:Y:S01]  /*24290*/  LDL.LU R210, [R1+0xc40] ;  /* 0x000c400001d27983 */ /* 0x000f220000300800 */
[----:B---3--:R-:W-:Y:S01]  /*242a0*/  IMAD.MOV.U32 R204, RZ, RZ, R208 ;  /* 0x000000ffffcc7224 */ /* 0x008fe200078e00d0 */
[----:B------:R-:W-:-:S02]  /*242b0*/  MOV R205, R217 ;  /* 0x000000d900cd7202 */ /* 0x000fc40000000f00 */
[----:B------:R-:W-:Y:S01]  /*242c0*/  IADD3 R207, P2, PT, R207, UR13, RZ ;  /* 0x0000000dcfcf7c10 */ /* 0x000fe2000ff5e0ff */
[----:B-1----:R-:W3:Y:S04]  /*242d0*/  LDL.LU R217, [R1+0xc4c] ;  /* 0x000c4c0001d97983 */ /* 0x002ee80000300800 */
[----:B------:R-:W3:Y:S01]  /*242e0*/  LDL.LU R208, [R1+0xc54] ;  /* 0x000c540001d07983 */ /* 0x000ee20000300800 */
[----:B------:R-:W-:-:S03]  /*242f0*/  IADD3.X R218, PT, PT, R218, UR7, RZ, P0, !PT ;  /* 0x00000007dada7c10 */ /* 0x000fc600087fe4ff */
[----:B------:R-:W-:Y:S04]  /*24300*/  STL [R1+0xb64], R214 ;  /* 0x000b64d601007387 */ /* 0x000fe80000100800 */
[----:B------:R1:W-:Y:S04]  /*24310*/  LDGSTS.E [R2+0x2200], desc[UR28][R204.64], P1 ;  /* 0x02200000cc027fae */ /* 0x0003e800089a101c */
[----:B------:R1:W-:Y:S04]  /*24320*/  STL [R1+0xb60], R218 ;  /* 0x000b60da01007387 */ /* 0x0003e80000100800 */
[----:B------:R-:W-:Y:S01]  /*24330*/  STL [R1+0xb6c], R207 ;  /* 0x000b6ccf01007387 */ /* 0x000fe20000100800 */
[----:B-1----:R-:W-:-:S03]  /*24340*/  IMAD.MOV.U32 R205, RZ, RZ, R218 ;  /* 0x000000ffffcd7224 */ /* 0x002fc600078e00da */
[----:B------:R-:W3:Y:S01]  /*24350*/  LDL.LU R218, [R1+0xc48] ;  /* 0x000c480001da7983 */ /* 0x000ee20000300800 */
[----:B------:R-:W-:Y:S01]  /*24360*/  IMAD.MOV.U32 R204, RZ, RZ, R214 ;  /* 0x000000ffffcc7224 */ /* 0x000fe200078e00d6 */
[----:B--2---:R-:W-:-:S04]  /*24370*/  IADD3.X R215, PT, PT, R215, UR7, RZ, P2, !PT ;  /* 0x00000007d7d77c10 */ /* 0x004fc800097fe4ff */
[----:B------:R1:W-:Y:S04]  /*24380*/  LDGSTS.E [R2+0x2280], desc[UR28][R204.64], P1 ;  /* 0x02280000cc027fae */ /* 0x0003e800089a101c */
[----:B------:R2:W-:Y:S04]  /*24390*/  STL [R1+0xb68], R215 ;  /* 0x000b68d701007387 */ /* 0x0005e80000100800 */
[----:B------:R-:W3:Y:S01]  /*243a0*/  LDL.LU R214, [R1+0xc50] ;  /* 0x000c500001d67983 */ /* 0x000ee20000300800 */
[----:B-1----:R-:W-:Y:S01]  /*243b0*/  MOV R204, R207 ;  /* 0x000000cf00cc7202 */ /* 0x002fe20000000f00 */
[----:B------:R-:W-:-:S02]  /*243c0*/  IMAD.MOV.U32 R205, RZ, RZ, R215 ;  /* 0x000000ffffcd7224 */ /* 0x000fc400078e00d7 */
[----:B--2---:R-:W2:Y:S04]  /*243d0*/  LDL.LU R215, [R1+0xc5c] ;  /* 0x000c5c0001d77983 */ /* 0x004ea80000300800 */
[----:B------:R-:W2:Y:S01]  /*243e0*/  LDL.LU R207, [R1+0xc64] ;  /* 0x000c640001cf7983 */ /* 0x000ea20000300800 */
[----:B------:R-:W-:-:S03]  /*243f0*/  IADD3 R212, P0, PT, R212, UR13, RZ ;  /* 0x0000000dd4d47c10 */ /* 0x000fc6000ff1e0ff */
[----:B------:R1:W-:Y:S01]  /*24400*/  LDGSTS.E [R2+0x2300], desc[UR28][R204.64], P1 ;  /* 0x02300000cc027fae */ /* 0x0003e200089a101c */
[----:B------:R-:W-:-:S03]  /*24410*/  IADD3.X R216, PT, PT, R216, UR7, RZ, P0, !PT ;  /* 0x00000007d8d87c10 */ /* 0x000fc600087fe4ff */
[----:B------:R-:W-:Y:S04]  /*24420*/  STL [R1+0xb74], R212 ;  /* 0x000b74d401007387 */ /* 0x000fe80000100800 */
[----:B------:R1:W-:Y:S02]  /*24430*/  STL [R1+0xb70], R216 ;  /* 0x000b70d801007387 */ /* 0x0003e40000100800 */
[----:B-1----:R-:W-:Y:S01]  /*24440*/  MOV R205, R216 ;  /* 0x000000d800cd7202 */ /* 0x002fe20000000f00 */
[----:B------:R-:W-:Y:S01]  /*24450*/  IMAD.MOV.U32 R204, RZ, RZ, R212 ;  /* 0x000000ffffcc7224 */ /* 0x000fe200078e00d4 */
[----:B------:R-:W-:-:S04]  /*24460*/  UISETP.GT.AND UP1, UPT, UR15, 0xc, UPT ;  /* 0x0000000c0f00788c */ /* 0x000fc8000bf24270 */
[----:B------:R1:W-:Y:S04]  /*24470*/  LDGSTS.E [R2+0x2380], desc[UR28][R204.64], P1 ;  /* 0x02380000cc027fae */ /* 0x0003e800089a101c */
[----:B------:R-:W2:Y:S04]  /*24480*/  LDL.LU R216, [R1+0xc58] ;  /* 0x000c580001d87983 */ /* 0x000ea80000300800 */
[----:B------:R-:W2:Y:S01]  /*24490*/  LDL.LU R212, [R1+0xc60] ;  /* 0x000c600001d47983 */ /* 0x000ea20000300800 */
[----:B------:R-:W-:Y:S01]  /*244a0*/  IADD3 R211, P1, PT, R211, UR13, RZ ;  /* 0x0000000dd3d37c10 */ /* 0x000fe2000ff3e0ff */
[----:B------:R-:W-:Y:S01]  /*244b0*/  USEL UR12, URZ, 0x4, !UP1 ;  /* 0x00000004ff0c7887 */ /* 0x000fe2000c800000 */
[----:B------:R-:W-:-:S03]  /*244c0*/  IADD3 R209, P2, PT, R209, UR13, RZ ;  /* 0x0000000dd1d17c10 */ /* 0x000fc6000ff5e0ff */
[----:B------:R-:W-:Y:S01]  /*244d0*/  USEL UR12, UR12, URZ, !UP0 ;  /* 0x000000ff0c0c7287 */ /* 0x000fe2000c000000 */
[----:B------:R4:W-:Y:S01]  /*244e0*/  STL [R1+0xc3c], R211 ;  /* 0x000c3cd301007387 */ /* 0x0009e20000100800 */
[----:B-1----:R-:W-:-:S04]  /*244f0*/  IMAD.MOV.U32 R204, RZ, RZ, R211 ;  /* 0x000000ffffcc7224 */ /* 0x002fc800078e00d3 */
[----:B------:R-:W-:Y:S02]  /*24500*/  ISETP.NE.U32.AND P0, PT, RZ, UR12, PT ;  /* 0x0000000cff007c0c */ /* 0x000fe4000bf05070 */
[----:B----4-:R-:W-:-:S05]  /*24510*/  IADD3.X R213, PT, PT, R213, UR7, RZ, P1, !PT ;  /* 0x00000007d5d57c10 */ /* 0x010fca0008ffe4ff */
[----:B------:R1:W-:Y:S01]  /*24520*/  STL [R1+0xc38], R213 ;  /* 0x000c38d501007387 */ /* 0x0003e20000100800 */
[----:B------:R-:W-:-:S03]  /*24530*/  IADD3.X R210, PT, PT, R210, UR7, RZ, P2, !PT ;  /* 0x00000007d2d27c10 */ /* 0x000fc600097fe4ff */
[----:B------:R4:W-:Y:S01]  /*24540*/  STL [R1+0xc44], R209 ;  /* 0x000c44d101007387 */ /* 0x0009e20000100800 */
[----:B------:R-:W-:-:S03]  /*24550*/  IMAD.MOV.U32 R205, RZ, RZ, R213 ;  /* 0x000000ffffcd7224 */ /* 0x000fc600078e00d5 */
[----:B------:R-:W2:Y:S04]  /*24560*/  LDL.LU R211, [R1+0xc6c] ;  /* 0x000c6c0001d37983 */ /* 0x000ea80000300800 */
[----:B------:R3:W-:Y:S04]  /*24570*/  STL [R1+0xc40], R210 ;  /* 0x000c40d201007387 */ /* 0x0007e80000100800 */
[----:B-1----:R-:W2:Y:S01]  /*24580*/  LDL.LU R213, [R1+0xc68] ;  /* 0x000c680001d57983 */ /* 0x002ea20000300800 */
[----:B---3--:R-:W-:-:S03]  /*24590*/  IADD3 R217, P1, PT, R217, UR13, RZ ;  /* 0x0000000dd9d97c10 */ /* 0x008fc6000ff3e0ff */
[----:B------:R1:W-:Y:S01]  /*245a0*/  LDGSTS.E [R2+0x3000], desc[UR28][R204.64], P0 ;  /* 0x03000000cc027fae */ /* 0x0003e200081a101c */
[----:B------:R-:W-:Y:S02]  /*245b0*/  IADD3 R208, P2, PT, R208, UR13, RZ ;  /* 0x0000000dd0d07c10 */ /* 0x000fe4000ff5e0ff */
[----:B-1----:R-:W-:Y:S01]  /*245c0*/  MOV R204, R209 ;  /* 0x000000d100cc7202 */ /* 0x002fe20000000f00 */
[----:B------:R-:W-:Y:S01]  /*245d0*/  IMAD.MOV.U32 R205, RZ, RZ, R210 ;  /* 0x000000ffffcd7224 */ /* 0x000fe200078e00d2 */
[----:B----4-:R-:W3:Y:S01]  /*245e0*/  LDL.LU R209, [R1+0xc74] ;  /* 0x000c740001d17983 */ /* 0x010ee20000300800 */
[----:B------:R-:W-:-:S03]  /*245f0*/  IADD3.X R218, PT, PT, R218, UR7, RZ, P1, !PT ;  /* 0x00000007dada7c10 */ /* 0x000fc60008ffe4ff */
[----:B------:R-:W4:Y:S04]  /*24600*/  LDL.LU R210, [R1+0xd3c] ;  /* 0x000d3c0001d27983 */ /* 0x000f280000300800 */
[----:B------:R-:W-:Y:S04]  /*24610*/  STL [R1+0xc4c], R217 ;  /* 0x000c4cd901007387 */ /* 0x000fe80000100800 */
[----:B------:R1:W-:Y:S04]  /*24620*/  LDGSTS.E [R2+0x3080], desc[UR28][R204.64], P0 ;  /* 0x03080000cc027fae */ /* 0x0003e800081a101c */
[----:B------:R1:W-:Y:S01]  /*24630*/  STL [R1+0xc48], R218 ;  /* 0x000c48da01007387 */ /* 0x0003e20000100800 */
[----:B------:R-:W-:-:S03]  /*24640*/  IADD3.X R214, PT, PT, R214, UR7, RZ, P2, !PT ;  /* 0x00000007d6d67c10 */ /* 0x000fc600097fe4ff */
[----:B------:R-:W-:Y:S01]  /*24650*/  STL [R1+0xc54], R208 ;  /* 0x000c54d001007387 */ /* 0x000fe20000100800 */
[----:B-1----:R-:W-:-:S03]  /*24660*/  MOV R205, R218 ;  /* 0x000000da00cd7202 */ /* 0x002fc60000000f00 */
[----:B------:R-:W4:Y:S01]  /*24670*/  LDL.LU R218, [R1+0xc70] ;  /* 0x000c700001da7983 */ /* 0x000f220000300800 */
[----:B------:R-:W-:Y:S01]  /*24680*/  IMAD.MOV.U32 R204, RZ, RZ, R217 ;  /* 0x000000ffffcc7224 */ /* 0x000fe200078e00d9 */
[----:B--2---:R-:W-:Y:S02]  /*24690*/  IADD3 R215, P1, PT, R215, UR13, RZ ;  /* 0x0000000dd7d77c10 */ /* 0x004fe4000ff3e0ff */
[----:B------:R1:W-:Y:S01]  /*246a0*/  STL [R1+0xc50], R214 ;  /* 0x000c50d601007387 */ /* 0x0003e20000100800 */
[----:B------:R-:W-:-:S03]  /*246b0*/  IADD3 R207, P2, PT, R207, UR13, RZ ;  /* 0x0000000dcfcf7c10 */ /* 0x000fc6000ff5e0ff */
[----:B------:R2:W-:Y:S04]  /*246c0*/  LDGSTS.E [R2+0x3100], desc[UR28][R204.64], P0 ;  /* 0x03100000cc027fae */ /* 0x0005e800081a101c */
[----:B------:R-:W4:Y:S01]  /*246d0*/  LDL.LU R217, [R1+0xd38] ;  /* 0x000d380001d97983 */ /* 0x000f220000300800 */
[----:B--2---:R-:W-:Y:S02]  /*246e0*/  IMAD.MOV.U32 R204, RZ, RZ, R208 ;  /* 0x000000ffffcc7224 */ /* 0x004fe400078e00d0 */
[----:B------:R-:W-:Y:S02]  /*246f0*/  IMAD.MOV.U32 R205, RZ, RZ, R214 ;  /* 0x000000ffffcd7224 */ /* 0x000fe400078e00d6 */
[----:B-1----:R-:W2:Y:S04]  /*24700*/  LDL.LU R214, [R1+0xd44] ;  /* 0x000d440001d67983 */ /* 0x002ea80000300800 */
[----:B------:R-:W2:Y:S01]  /*24710*/  LDL.LU R208, [R1+0xd4c] ;  /* 0x000d4c0001d07983 */ /* 0x000ea20000300800 */
[----:B------:R-:W-:-:S03]  /*24720*/  IADD3.X R216, PT, PT, R216, UR7, RZ, P1, !PT ;  /* 0x00000007d8d87c10 */ /* 0x000fc60008ffe4ff */
[----:B------:R-:W-:Y:S01]  /*24730*/  STL [R1+0xc5c], R215 ;  /* 0x000c5cd701007387 */ /* 0x000fe20000100800 */
[----:B------:R-:W-:-:S03]  /*24740*/  IADD3.X R212, PT, PT, R212, UR7, RZ, P2, !PT ;  /* 0x00000007d4d47c10 */ /* 0x000fc600097fe4ff */
[----:B------:R1:W-:Y:S04]  /*24750*/  LDGSTS.E [R2+0x3180], desc[UR28][R204.64], P0 ;  /* 0x03180000cc027fae */ /* 0x0003e800081a101c */
[----:B------:R1:W-:Y:S04]  /*24760*/  STL [R1+0xc58], R216 ;  /* 0x000c58d801007387 */ /* 0x0003e80000100800 */
[----:B------:R-:W-:Y:S01]  /*24770*/  STL [R1+0xc64], R207 ;  /* 0x000c64cf01007387 */ /* 0x000fe20000100800 */
[----:B-1----:R-:W-:-:S03]  /*24780*/  IMAD.MOV.U32 R205, RZ, RZ, R216 ;  /* 0x000000ffffcd7224 */ /* 0x002fc600078e00d8 */
[----:B------:R-:W2:Y:S01]  /*24790*/  LDL.LU R216, [R1+0xd40] ;  /* 0x000d400001d87983 */ /* 0x000ea20000300800 */
[----:B------:R-:W-:-:S03]  /*247a0*/  MOV R204, R215 ;  /* 0x000000d700cc7202 */ /* 0x000fc60000000f00 */
[----:B------:R1:W-:Y:S04]  /*247b0*/  STL [R1+0xc60], R212 ;  /* 0x000c60d401007387 */ /* 0x0003e80000100800 */
[----:B------:R-:W2:Y:S04]  /*247c0*/  LDL.LU R215, [R1+0xd48] ;  /* 0x000d480001d77983 */ /* 0x000ea80000300800 */
[----:B------:R1:W-:Y:S02]  /*247d0*/  LDGSTS.E [R2+0x3200], desc[UR28][R204.64], P0 ;  /* 0x03200000cc027fae */ /* 0x0003e400081a101c */
[----:B-1----:R-:W-:Y:S01]  /*247e0*/  IMAD.MOV.U32 R204, RZ, RZ, R207 ;  /* 0x000000ffffcc7224 */ /* 0x002fe200078e00cf */
[----:B------:R-:W-:-:S02]  /*247f0*/  MOV R205, R212 ;  /* 0x000000d400cd7202 */ /* 0x000fc40000000f00 */
[----:B------:R-:W2:Y:S04]  /*24800*/  LDL.LU R212, [R1+0xd54] ;  /* 0x000d540001d47983 */ /* 0x000ea80000300800 */
[----:B------:R-:W2:Y:S04]  /*24810*/  LDL.LU R207, [R1+0xd5c] ;  /* 0x000d5c0001cf7983 */ /* 0x000ea80000300800 */
[----:B------:R1:W-:Y:S01]  /*24820*/  LDGSTS.E [R2+0x3280], desc[UR28][R204.64], P0 ;  /* 0x03280000cc027fae */ /* 0x0003e200081a101c */
[----:B------:R-:W-:-:S04]  /*24830*/  UISETP.GT.AND UP1, UPT, UR15, 0x10, UPT ;  /* 0x000000100f00788c */ /* 0x000fc8000bf24270 */
[----:B------:R-:W-:-:S04]  /*24840*/  USEL UR12, URZ, 0x4, !UP1 ;  /* 0x00000004ff0c7887 */ /* 0x000fc8000c800000 */
[----:B------:R-:W-:Y:S01]  /*24850*/  USEL UR12, UR12, URZ, !UP0 ;  /* 0x000000ff0c0c7287 */ /* 0x000fe2000c000000 */
[----:B------:R-:W-:-:S04]  /*24860*/  IADD3 R211, P1, PT, R211, UR13, RZ ;  /* 0x0000000dd3d37c10 */ /* 0x000fc8000ff3e0ff */
[----:B------:R-:W-:Y:S01]  /*24870*/  IADD3.X R213, PT, PT, R213, UR7, RZ, P1, !PT ;  /* 0x00000007d5d57c10 */ /* 0x000fe20008ffe4ff */
[----:B------:R-:W-:Y:S04]  /*24880*/  STL [R1+0xc6c], R211 ;  /* 0x000c6cd301007387 */ /* 0x000fe80000100800 */
[----:B------:R3:W-:Y:S01]  /*24890*/  STL [R1+0xc68], R213 ;  /* 0x000c68d501007387 */ /* 0x0007e20000100800 */
[----:B-1----:R-:W-:Y:S02]  /*248a0*/  IMAD.MOV.U32 R205, RZ, RZ, R213 ;  /* 0x000000ffffcd7224 */ /* 0x002fe400078e00d5 */
[----:B------:R-:W-:Y:S01]  /*248b0*/  IMAD.MOV.U32 R204, RZ, RZ, R211 ;  /* 0x000000ffffcc7224 */ /* 0x000fe200078e00d3 */
[----:B---3--:R-:W-:Y:S01]  /*248c0*/  IADD3 R209, P2, PT, R209, UR13, RZ ;  /* 0x0000000dd1d17c10 */ /* 0x008fe2000ff5e0ff */
[----:B------:R-:W3:Y:S04]  /*248d0*/  LDL.LU R213, [R1+0xd50] ;  /* 0x000d500001d57983 */ /* 0x000ee80000300800 */
[----:B------:R-:W3:Y:S01]  /*248e0*/  LDL.LU R211, [R1+0xd58] ;  /* 0x000d580001d37983 */ /* 0x000ee20000300800 */
[----:B----4-:R-:W-:-:S03]  /*248f0*/  IADD3 R210, P3, PT, R210, UR13, RZ ;  /* 0x0000000dd2d27c10 */ /* 0x010fc6000ff7e0ff */
[----:B------:R1:W-:Y:S01]  /*24900*/  LDGSTS.E [R2+0x3300], desc[UR28][R204.64], P0 ;  /* 0x03300000cc027fae */ /* 0x0003e200081a101c */
[----:B------:R-:W-:-:S03]  /*24910*/  ISETP.NE.U32.AND P1, PT, RZ, UR12, PT ;  /* 0x0000000cff007c0c */ /* 0x000fc6000bf25070 */
[----:B------:R4:W-:Y:S01]  /*24920*/  STL [R1+0xc74], R209 ;  /* 0x000c74d101007387 */ /* 0x0009e20000100800 */
[----:B-1----:R-:W-:Y:S02]  /*24930*/  MOV R204, R209 ;  /* 0x000000d100cc7202 */ /* 0x002fe40000000f00 */
[----:B------:R-:W-:-:S05]  /*24940*/  IADD3.X R218, PT, PT, R218, UR7, RZ, P2, !PT ;  /* 0x00000007dada7c10 */ /* 0x000fca00097fe4ff */
[----:B------:R-:W-:Y:S01]  /*24950*/  IMAD.MOV.U32 R205, RZ, RZ, R218 ;  /* 0x000000ffffcd7224 */ /* 0x000fe200078e00da */
[----:B------:R-:W-:Y:S04]  /*24960*/  STL [R1+0xc70], R218 ;  /* 0x000c70da01007387 */ /* 0x000fe80000100800 */
[----:B------:R1:W-:Y:S01]  /*24970*/  STL [R1+0xd3c], R210 ;  /* 0x000d3cd201007387 */ /* 0x0003e20000100800 */
[----:B------:R-:W-:-:S03]  /*24980*/  IADD3.X R217, PT, PT, R217, UR7, RZ, P3, !PT ;  /* 0x00000007d9d97c10 */ /* 0x000fc60009ffe4ff */
[----:B------:R1:W-:Y:S04]  /*24990*/  LDGSTS.E [R2+0x3380], desc[UR28][R204.64], P0 ;  /* 0x03380000cc027fae */ /* 0x0003e800081a101c */
[----:B------:R-:W3:Y:S04]  /*249a0*/  LDL.LU R219, [R1+0xd64] ;  /* 0x000d640001db7983 */ /* 0x000ee80000300800 */
[----:B------:R-:W-:Y:S01]  /*249b0*/  STL [R1+0xd38], R217 ;  /* 0x000d38d901007387 */ /* 0x000fe20000100800 */
[----:B--2---:R-:W-:-:S03]  /*249c0*/  IADD3 R214, P0, PT, R214, UR13, RZ ;  /* 0x0000000dd6d67c10 */ /* 0x004fc6000ff1e0ff */
[----:B----4-:R-:W2:Y:S01]  /*249d0*/  LDL.LU R209, [R1+0xd6c] ;  /* 0x000d6c0001d17983 */ /* 0x010ea20000300800 */
[----:B-1----:R-:W-:Y:S01]  /*249e0*/  IMAD.MOV.U32 R204, RZ, RZ, R210 ;  /* 0x000000ffffcc7224 */ /* 0x002fe200078e00d2 */
[----:B------:R-:W-:Y:S02]  /*249f0*/  MOV R205, R217 ;  /* 0x000000d900cd7202 */ /* 0x000fe40000000f00 */
[----:B------:R-:W4:Y:S01]  /*24a00*/  LDL.LU R220, [R1+0xd60] ;  /* 0x000d600001dc7983 */ /* 0x000f220000300800 */
[----:B------:R-:W-:-:S03]  /*24a10*/  IADD3 R208, P2, PT, R208, UR13, RZ ;  /* 0x0000000dd0d07c10 */ /* 0x000fc6000ff5e0ff */
[----:B------:R-:W4:Y:S04]  /*24a20*/  LDL.LU R210, [R1+0xd68] ;  /* 0x000d680001d27983 */ /* 0x000f280000300800 */
[----:B------:R1:W-:Y:S04]  /*24a30*/  LDGSTS.E [R2+0x4000], desc[UR28][R204.64], P1 ;  /* 0x04000000cc027fae */ /* 0x0003e800089a101c */
[----:B------:R1:W-:Y:S01]  /*24a40*/  STL [R1+0xd44], R214 ;  /* 0x000d44d601007387 */ /* 0x0003e20000100800 */
[----:B------:R-:W-:Y:S01]  /*24a50*/  IADD3.X R216, PT, PT, R216, UR7, RZ, P0, !PT ;  /* 0x00000007d8d87c10 */ /* 0x000fe200087fe4ff */
[----:B-1----:R-:W-:-:S04]  /*24a60*/  IMAD.MOV.U32 R204, RZ, RZ, R214 ;  /* 0x000000ffffcc7224 */ /* 0x002fc800078e00d6 */
[----:B------:R-:W-:Y:S01]  /*24a70*/  IMAD.MOV.U32 R205, RZ, RZ, R216 ;  /* 0x000000ffffcd7224 */ /* 0x000fe200078e00d8 */
[----:B------:R-:W-:Y:S01]  /*24a80*/  STL [R1+0xd40], R216 ;  /* 0x000d40d801007387 */ /* 0x000fe20000100800 */
[----:B------:R-:W-:-:S03]  /*24a90*/  IADD3.X R215, PT, PT, R215, UR7, RZ, P2, !PT ;  /* 0x00000007d7d77c10 */ /* 0x000fc600097fe4ff */
[----:B------:R-:W-:Y:S04]  /*24aa0*/  STL [R1+0xd4c], R208 ;  /* 0x000d4cd001007387 */ /* 0x000fe80000100800 */
[----:B------:R-:W4:Y:S04]  /*24ab0*/  LDL.LU R214, [R1+0xd74] ;  /* 0x000d740001d67983 */ /* 0x000f280000300800 */
[----:B------:R1:W-:Y:S04]  /*24ac0*/  LDGSTS.E [R2+0x4080], desc[UR28][R204.64], P1 ;  /* 0x04080000cc027fae */ /* 0x0003e800089a101c */
[----:B------:R1:W-:Y:S02]  /*24ad0*/  STL [R1+0xd48], R215 ;  /* 0x000d48d701007387 */ /* 0x0003e40000100800 */
[----:B-1----:R-:W-:-:S02]  /*24ae0*/  IMAD.MOV.U32 R205, RZ, RZ, R215 ;  /* 0x000000ffffcd7224 */ /* 0x002fc400078e00d7 */
[----:B------:R-:W4:Y:S01]  /*24af0*/  LDL.LU R215, [R1+0xd70] ;  /* 0x000d700001d77983 */ /* 0x000f220000300800 */
[----:B------:R-:W-:Y:S02]  /*24b00*/  IADD3 R212, P0, PT, R212, UR13, RZ ;  /* 0x0000000dd4d47c10 */ /* 0x000fe4000ff1e0ff */
[----:B------:R-:W-:Y:S01]  /*24b10*/  IADD3 R207, P2, PT, R207, UR13, RZ ;  /* 0x0000000dcfcf7c10 */ /* 0x000fe2000ff5e0ff */
[----:B------:R-:W4:Y:S01]  /*24b20*/  LDL.LU R217, [R1+0xe3c] ;  /* 0x000e3c0001d97983 */ /* 0x000f220000300800 */
[----:B------:R-:W-:-:S03]  /*24b30*/  MOV R204, R208 ;  /* 0x000000d000cc7202 */ /* 0x000fc60000000f00 */
[----:B------:R-:W4:Y:S04]  /*24b40*/  LDL.LU R208, [R1+0xe44] ;  /* 0x000e440001d07983 */ /* 0x000f280000300800 */
[----:B------:R1:W-:Y:S04]  /*24b50*/  STL [R1+0xd54], R212 ;  /* 0x000d54d401007387 */ /* 0x0003e80000100800 */
[----:B------:R1:W-:Y:S02]  /*24b60*/  LDGSTS.E [R2+0x4100], desc[UR28][R204.64], P1 ;  /* 0x04100000cc027fae */ /* 0x0003e400089a101c */
[----:B-1----:R-:W-:Y:S01]  /*24b70*/  IMAD.MOV.U32 R204, RZ, RZ, R212 ;  /* 0x000000ffffcc7224 */ /* 0x002fe200078e00d4 */
[----:B---3--:R-:W-:-:S05]  /*24b80*/  IADD3.X R213, PT, PT, R213, UR7, RZ, P0, !PT ;  /* 0x00000007d5d57c10 */ /* 0x008fca00087fe4ff */
[----:B------:R-:W-:Y:S01]  /*24b90*/  STL [R1+0xd50], R213 ;  /* 0x000d50d501007387 */ /* 0x000fe20000100800 */
[----:B------:R-:W-:-:S03]  /*24ba0*/  IADD3.X R211, PT, PT, R211, UR7, RZ, P2, !PT ;  /* 0x00000007d3d37c10 */ /* 0x000fc600097fe4ff */
[----:B------:R-:W-:Y:S01]  /*24bb0*/  STL [R1+0xd5c], R207 ;  /* 0x000d5ccf01007387 */ /* 0x000fe20000100800 */
[----:B------:R-:W-:-:S03]  /*24bc0*/  MOV R205, R213 ;  /* 0x000000d500cd7202 */ /* 0x000fc60000000f00 */
[----:B------:R-:W3:Y:S04]  /*24bd0*/  LDL.LU R218, [R1+0xe38] ;  /* 0x000e380001da7983 */ /* 0x000ee80000300800 */
[----:B------:R1:W-:Y:S04]  /*24be0*/  STL [R1+0xd58], R211 ;  /* 0x000d58d301007387 */ /* 0x0003e80000100800 */
[----:B------:R-:W3:Y:S04]  /*24bf0*/  LDL.LU R212, [R1+0xe40] ;  /* 0x000e400001d47983 */ /* 0x000ee80000300800 */
[----:B------:R1:W-:Y:S04]  /*24c00*/  LDGSTS.E [R2+0x4180], desc[UR28][R204.64], P1 ;  /* 0x04180000cc027fae */ /* 0x0003e800089a101c */
[----:B------:R-:W3:Y:S01]  /*24c10*/  LDL.LU R216, [R1+0xe48] ;  /* 0x000e480001d87983 */ /* 0x000ee20000300800 */
[----:B-1----:R-:W-:-:S03]  /*24c20*/  IMAD.MOV.U32 R205, RZ, RZ, R211 ;  /* 0x000000ffffcd7224 */ /* 0x002fc600078e00d3 */
[----:B------:R-:W3:Y:S01]  /*24c30*/  LDL.LU R211, [R1+0xe4c] ;  /* 0x000e4c0001d37983 */ /* 0x000ee20000300800 */
[----:B------:R-:W-:-:S03]  /*24c40*/  IMAD.MOV.U32 R204, RZ, RZ, R207 ;  /* 0x000000ffffcc7224 */ /* 0x000fc600078e00cf */
[----:B------:R-:W3:Y:S04]  /*24c50*/  LDL.LU R213, [R1+0xe50] ;  /* 0x000e500001d57983 */ /* 0x000ee80000300800 */
[----:B------:R-:W3:Y:S01]  /*24c60*/  LDL.LU R207, [R1+0xe54] ;  /* 0x000e540001cf7983 */ /* 0x000ee20000300800 */
[----:B------:R-:W-:Y:S02]  /*24c70*/  IADD3 R219, P0, PT, R219, UR13, RZ ;  /* 0x0000000ddbdb7c10 */ /* 0x000fe4000ff1e0ff */
[----:B--2---:R-:W-:Y:S01]  /*24c80*/  IADD3 R209, P2, PT, R209, UR13, RZ ;  /* 0x0000000dd1d17c10 */ /* 0x004fe2000ff5e0ff */
[----:B------:R1:W-:Y:S01]  /*24c90*/  LDGSTS.E [R2+0x4200], desc[UR28][R204.64], P1 ;  /* 0x04200000cc027fae */ /* 0x0003e200089a101c */
[----:B----4-:R-:W-:-:S03]  /*24ca0*/  IADD3.X R220, PT, PT, R220, UR7, RZ, P0, !PT ;  /* 0x00000007dcdc7c10 */ /* 0x010fc600087fe4ff */
[----:B------:R-:W-:Y:S01]  /*24cb0*/  STL [R1+0xd64], R219 ;  /* 0x000d64db01007387 */ /* 0x000fe20000100800 */
[----:B------:R-:W-:Y:S02]  /*24cc0*/  IADD3.X R210, PT, PT, R210, UR7, RZ, P2, !PT ;  /* 0x00000007d2d27c10 */ /* 0x000fe400097fe4ff */
[----:B-1----:R-:W-:Y:S01]  /*24cd0*/  MOV R204, R219 ;  /* 0x000000db00cc7202 */ /* 0x002fe20000000f00 */
[----:B------:R-:W-:Y:S01]  /*24ce0*/  IMAD.MOV.U32 R205, RZ, RZ, R220 ;  /* 0x000000ffffcd7224 */ /* 0x000fe200078e00dc */
[----:B------:R-:W-:Y:S04]  /*24cf0*/  STL [R1+0xd60], R220 ;  /* 0x000d60dc01007387 */ /* 0x000fe80000100800 */
[----:B------:R1:W-:Y:S04]  /*24d00*/  LDGSTS.E [R2+0x4280], desc[UR28][R204.64], P1 ;  /* 0x04280000cc027fae */ /* 0x0003e800089a101c */
[----:B------:R2:W-:Y:S04]  /*24d10*/  STL [R1+0xd6c], R209 ;  /* 0x000d6cd101007387 */ /* 0x0005e80000100800 */
[----:B------:R4:W-:Y:S01]  /*24d20*/  STL [R1+0xd68], R210 ;  /* 0x000d68d201007387 */ /* 0x0009e20000100800 */
[----:B-1----:R-:W-:Y:S01]  /*24d30*/  IMAD.MOV.U32 R204, RZ, RZ, R209 ;  /* 0x000000ffffcc7224 */ /* 0x002fe200078e00d1 */
[----:B------:R-:W-:-:S02]  /*24d40*/  MOV R205, R210 ;  /* 0x000000d200cd7202 */ /* 0x000fc40000000f00 */
[----:B--2---:R-:W2:Y:S04]  /*24d50*/  LDL.LU R209, [R1+0xe5c] ;  /* 0x000e5c0001d17983 */ /* 0x004ea80000300800 */
[----:B----4-:R-:W4:Y:S01]  /*24d60*/  LDL.LU R210, [R1+0xe64] ;  /* 0x000e640001d27983 */ /* 0x010f220000300800 */
[----:B------:R-:W-:-:S03]  /*24d70*/  IADD3 R214, P0, PT, R214, UR13, RZ ;  /* 0x0000000dd6d67c10 */ /* 0x000fc6000ff1e0ff */
[----:B------:R1:W-:Y:S04]  /*24d80*/  LDGSTS.E [R2+0x4300], desc[UR28][R204.64], P1 ;  /* 0x04300000cc027fae */ /* 0x0003e800089a101c */
[----:B------:R-:W-:Y:S01]  /*24d90*/  STL [R1+0xd74], R214 ;  /* 0x000d74d601007387 */ /* 0x000fe20000100800 */
[----:B------:R-:W-:-:S05]  /*24da0*/  IADD3.X R215, PT, PT, R215, UR7, RZ, P0, !PT ;  /* 0x00000007d7d77c10 */ /* 0x000fca00087fe4ff */
[----:B------:R1:W-:Y:S02]  /*24db0*/  STL [R1+0xd70], R215 ;  /* 0x000d70d701007387 */ /* 0x0003e40000100800 */
[----:B-1----:R-:W-:Y:S02]  /*24dc0*/  IMAD.MOV.U32 R205, RZ, RZ, R215 ;  /* 0x000000ffffcd7224 */ /* 0x002fe400078e00d7 */
[----:B------:R-:W-:Y:S01]  /*24dd0*/  IMAD.MOV.U32 R204, RZ, RZ, R214 ;  /* 0x000000ffffcc7224 */ /* 0x000fe200078e00d6 */
[----:B------:R-:W-:Y:S01]  /*24de0*/  UISETP.GT.AND UP1, UPT, UR15, 0x14, UPT ;  /* 0x000000140f00788c */ /* 0x000fe2000bf24270 */
[----:B------:R-:W4:Y:S04]  /*24df0*/  LDL.LU R215, [R1+0xe58] ;  /* 0x000e580001d77983 */ /* 0x000f280000300800 */
[----:B------:R-:W4:Y:S01]  /*24e00*/  LDL.LU R214, [R1+0xe60] ;  /* 0x000e600001d67983 */ /* 0x000f220000300800 */
[----:B------:R-:W-:-:S03]  /*24e10*/  USEL UR12, URZ, 0x4, !UP1 ;  /* 0x00000004ff0c7887 */ /* 0x000fc6000c800000 */
[----:B------:R1:W-:Y:S01]  /*24e20*/  LDGSTS.E [R2+0x4380], desc[UR28][R204.64], P1 ;  /* 0x04380000cc027fae */ /* 0x0003e200089a101c */
[----:B------:R-:W-:Y:S01]  /*24e30*/  USEL UR12, UR12, URZ, !UP0 ;  /* 0x000000ff0c0c7287 */ /* 0x000fe2000c000000 */
[----:B------:R-:W-:-:S05]  /*24e40*/  IADD3 R217, P1, PT, R217, UR13, RZ ;  /* 0x0000000dd9d97c10 */ /* 0x000fca000ff3e0ff */
[----:B------:R-:W-:Y:S02]  /*24e50*/  ISETP.NE.U32.AND P0, PT, RZ, UR12, PT ;  /* 0x0000000cff007c0c */ /* 0x000fe4000bf05070 */
[----:B------:R-:W-:Y:S02]  /*24e60*/  IADD3 R208, P2, PT, R208, UR13, RZ ;  /* 0x0000000dd0d07c10 */ /* 0x000fe4000ff5e0ff */
[----:B-1----:R-:W-:Y:S01]  /*24e70*/  MOV R204, R217 ;  /* 0x000000d900cc7202 */ /* 0x002fe20000000f00 */
[----:B------:R-:W-:Y:S01]  /*24e80*/  STL [R1+0xe3c], R217 ;  /* 0x000e3cd901007387 */ /* 0x000fe20000100800 */
[----:B---3--:R-:W-:-:S05]  /*24e90*/  IADD3.X R218, PT, PT, R218, UR7, RZ, P1, !PT ;  /* 0x00000007dada7c10 */ /* 0x008fca0008ffe4ff */
[----:B------:R-:W-:Y:S01]  /*24ea0*/  IMAD.MOV.U32 R205, RZ, RZ, R218 ;  /* 0x000000ffffcd7224 */ /* 0x000fe200078e00da */
[----:B------:R-:W-:Y:S01]  /*24eb0*/  IADD3.X R212, PT, PT, R212, UR7, RZ, P2, !PT ;  /* 0x00000007d4d47c10 */ /* 0x000fe200097fe4ff */
[----:B------:R-:W-:Y:S04]  /*24ec0*/  STL [R1+0xe38], R218 ;  /* 0x000e38da01007387 */ /* 0x000fe80000100800 */
[----:B------:R1:W-:Y:S04]  /*24ed0*/  LDGSTS.E [R2+0x5000], desc[UR28][R204.64], P0 ;  /* 0x05000000cc027fae */ /* 0x0003e800081a101c */
[----:B------:R-:W-:Y:S04]  /*24ee0*/  STL [R1+0xe44], R208 ;  /* 0x000e44d001007387 */ /* 0x000fe80000100800 */
[----:B------:R3:W-:Y:S01]  /*24ef0*/  STL [R1+0xe40], R212 ;  /* 0x000e40d401007387 */ /* 0x0007e20000100800 */
[----:B------:R-:W-:Y:S01]  /*24f00*/  IADD3 R211, P1, PT, R211, UR13, RZ ;  /* 0x0000000dd3d37c10 */ /* 0x000fe2000ff3e0ff */
[----:B-1----:R-:W-:Y:S01]  /*24f10*/  IMAD.MOV.U32 R204, RZ, RZ, R208 ;  /* 0x000000ffffcc7224 */ /* 0x002fe200078e00d0 */
[----:B------:R-:W-:-:S02]  /*24f20*/  MOV R205, R212 ;  /* 0x000000d400cd7202 */ /* 0x000fc40000000f00 */
[----:B------:R-:W-:Y:S01]  /*24f30*/  IADD3.X R216, PT, PT, R216, UR7, RZ, P1, !PT ;  /* 0x00000007d8d87c10 */ /* 0x000fe20008ffe4ff */
[----:B---3--:R-:W3:Y:S01]  /*24f40*/  LDL.LU R212, [R1+0xe68] ;  /* 0x000e680001d47983 */ /* 0x008ee20000300800 */
[----:B------:R-:W-:-:S03]  /*24f50*/  IADD3 R207, P2, PT, R207, UR13, RZ ;  /* 0x0000000dcfcf7c10 */ /* 0x000fc6000ff5e0ff */
[----:B------:R-:W3:Y:S01]  /*24f60*/  LDL.LU R208, [R1+0xe6c] ;  /* 0x000e6c0001d07983 */ /* 0x000ee20000300800 */
[----:B------:R-:W-:-:S03]  /*24f70*/  IADD3.X R213, PT, PT, R213, UR7, RZ, P2, !PT ;  /* 0x00000007d5d57c10 */ /* 0x000fc600097fe4ff */
[----:B------:R1:W-:Y:S04]  /*24f80*/  LDGSTS.E [R2+0x5080], desc[UR28][R204.64], P0 ;  /* 0x05080000cc027fae */ /* 0x0003e800081a101c */
[----:B------:R1:W-:Y:S04]  /*24f90*/  STL [R1+0xe4c], R211 ;  /* 0x000e4cd301007387 */ /* 0x0003e80000100800 */
[----:B------:R-:W-:Y:S01]  /*24fa0*/  STL [R1+0xe48], R216 ;  /* 0x000e48d801007387 */ /* 0x000fe20000100800 */
[----:B-1----:R-:W-:Y:S02]  /*24fb0*/  IMAD.MOV.U32 R204, RZ, RZ, R211 ;  /* 0x000000ffffcc7224 */ /* 0x002fe400078e00d3 */
[----:B------:R-:W-:Y:S01]  /*24fc0*/  IMAD.MOV.U32 R205, RZ, RZ, R216 ;  /* 0x000000ffffcd7224 */ /* 0x000fe200078e00d8 */
[----:B------:R-:W-:Y:S04]  /*24fd0*/  STL [R1+0xe54], R207 ;  /* 0x000e54cf01007387 */ /* 0x000fe80000100800 */
[----:B------:R-:W3:Y:S04]  /*24fe0*/  LDL.LU R211, [R1+0xe74] ;  /* 0x000e740001d37983 */ /* 0x000ee80000300800 */
[----:B------:R1:W-:Y:S04]  /*24ff0*/  STL [R1+0xe50], R213 ;  /* 0x000e50d501007387 */ /* 0x0003e80000100800 */
[----:B------:R1:W-:Y:S04]  /*25000*/  LDGSTS.E [R2+0x5100], desc[UR28][R204.64], P0 ;  /* 0x05100000cc027fae */ /* 0x0003e800081a101c */
[----:B------:R-:W3:Y:S01]  /*25010*/  LDL.LU R219, [R1+0xf3c] ;  /* 0x000f3c0001db7983 */ /* 0x000ee20000300800 */
[----:B-1----:R-:W-:-:S03]  /*25020*/  IMAD.MOV.U32 R205, RZ, RZ, R213 ;  /* 0x000000ffffcd7224 */ /* 0x002fc600078e00d5 */
[----:B------:R-:W3:Y:S01]  /*25030*/  LDL.LU R213, [R1+0xe70] ;  /* 0x000e700001d57983 */ /* 0x000ee20000300800 */
[----:B--2---:R-:W-:-:S03]  /*25040*/  IADD3 R209, P1, PT, R209, UR13, RZ ;  /* 0x0000000dd1d17c10 */ /* 0x004fc6000ff3e0ff */
[----:B------:R-:W2:Y:S01]  /*25050*/  LDL.LU R220, [R1+0xf38] ;  /* 0x000f380001dc7983 */ /* 0x000ea20000300800 */
[----:B----4-:R-:W-:Y:S02]  /*25060*/  IADD3 R210, P2, PT, R210, UR13, RZ ;  /* 0x0000000dd2d27c10 */ /* 0x010fe4000ff5e0ff */
[----:B------:R-:W-:Y:S01]  /*25070*/  MOV R204, R207 ;  /* 0x000000cf00cc7202 */ /* 0x000fe20000000f00 */
[----:B------:R-:W4:Y:S04]  /*25080*/  LDL.LU R217, [R1+0xf44] ;  /* 0x000f440001d97983 */ /* 0x000f280000300800 */
[----:B------:R-:W4:Y:S04]  /*25090*/  LDL.LU R207, [R1+0xf4c] ;  /* 0x000f4c0001cf7983 */ /* 0x000f280000300800 */
[----:B------:R1:W-:Y:S04]  /*250a0*/  STL [R1+0xe5c], R209 ;  /* 0x000e5cd101007387 */ /* 0x0003e80000100800 */
[----:B------:R1:W-:Y:S01]  /*250b0*/  LDGSTS.E [R2+0x5180], desc[UR28][R204.64], P0 ;  /* 0x05180000cc027fae */ /* 0x0003e200081a101c */
[----:B------:R-:W-:-:S05]  /*250c0*/  IADD3.X R215, PT, PT, R215, UR7, RZ, P1, !PT ;  /* 0x00000007d7d77c10 */ /* 0x000fca0008ffe4ff */
[----:B------:R1:W-:Y:S01]  /*250d0*/  STL [R1+0xe58], R215 ;  /* 0x000e58d701007387 */ /* 0x0003e20000100800 */
[----:B------:R-:W-:-:S03]  /*250e0*/  IADD3.X R214, PT, PT, R214, UR7, RZ, P2, !PT ;  /* 0x00000007d6d67c10 */ /* 0x000fc600097fe4ff */
[----:B------:R-:W-:Y:S04]  /*250f0*/  STL [R1+0xe64], R210 ;  /* 0x000e64d201007387 */ /* 0x000fe80000100800 */
[----:B------:R-:W4:Y:S01]  /*25100*/  LDL.LU R218, [R1+0xf40] ;  /* 0x000f400001da7983 */ /* 0x000f220000300800 */
[----:B-1----:R-:W-:-:S03]  /*25110*/  IMAD.MOV.U32 R204, RZ, RZ, R209 ;  /* 0x000000ffffcc7224 */ /* 0x002fc600078e00d1 */
[----:B------:R1:W-:Y:S04]  /*25120*/  STL [R1+0xe60], R214 ;  /* 0x000e60d601007387 */ /* 0x0003e80000100800 */
[----:B------:R-:W4:Y:S01]  /*25130*/  LDL.LU R209, [R1+0xf48] ;  /* 0x000f480001d17983 */ /* 0x000f220000300800 */
[----:B------:R-:W-:-:S03]  /*25140*/  MOV R205, R215 ;  /* 0x000000d700cd7202 */ /* 0x000fc60000000f00 */
[----:B------:R-:W4:Y:S04]  /*25150*/  LDL.LU R216, [R1+0xf50] ;  /* 0x000f500001d87983 */ /* 0x000f280000300800 */
[----:B------:R1:W-:Y:S04]  /*25160*/  LDGSTS.E [R2+0x5200], desc[UR28][R204.64], P0 ;  /* 0x05200000cc027fae */ /* 0x0003e800081a101c */
[----:B------:R-:W4:Y:S01]  /*25170*/  LDL.LU R215, [R1+0xf54] ;  /* 0x000f540001d77983 */ /* 0x000f220000300800 */
[----:B-1----:R-:W-:Y:S02]  /*25180*/  IMAD.MOV.U32 R205, RZ, RZ, R214 ;  /* 0x000000ffffcd7224 */ /* 0x002fe400078e00d6 */
[----:B------:R-:W-:Y:S01]  /*25190*/  IMAD.MOV.U32 R204, RZ, RZ, R210 ;  /* 0x000000ffffcc7224 */ /* 0x000fe200078e00d2 */
[----:B------:R-:W4:Y:S04]  /*251a0*/  LDL.LU R214, [R1+0xf58] ;  /* 0x000f580001d67983 */ /* 0x000f280000300800 */
[----:B------:R-:W4:Y:S01]  /*251b0*/  LDL.LU R210, [R1+0xf5c] ;  /* 0x000f5c0001d27983 */ /* 0x000f220000300800 */
[----:B------:R-:W-:-:S03]  /*251c0*/  UISETP.GT.AND UP1, UPT, UR15, 0x18, UPT ;  /* 0x000000180f00788c */ /* 0x000fc6000bf24270 */
[----:B------:R1:W-:Y:S01]  /*251d0*/  LDGSTS.E [R2+0x5280], desc[UR28][R204.64], P0 ;  /* 0x05280000cc027fae */ /* 0x0003e200081a101c */
[----:B------:R-:W-:-:S04]  /*251e0*/  USEL UR12, URZ, 0x4, !UP1 ;  /* 0x00000004ff0c7887 */ /* 0x000fc8000c800000 */
[----:B------:R-:W-:Y:S01]  /*251f0*/  USEL UR12, UR12, URZ, !UP0 ;  /* 0x000000ff0c0c7287 */ /* 0x000fe2000c000000 */
[----:B---3--:R-:W-:-:S04]  /*25200*/  IADD3 R208, P1, PT, R208, UR13, RZ ;  /* 0x0000000dd0d07c10 */ /* 0x008fc8000ff3e0ff */
[----:B------:R-:W-:Y:S01]  /*25210*/  IADD3.X R212, PT, PT, R212, UR7, RZ, P1, !PT ;  /* 0x00000007d4d47c10 */ /* 0x000fe20008ffe4ff */
[----:B------:R-:W-:Y:S01]  /*25220*/  STL [R1+0xe6c], R208 ;  /* 0x000e6cd001007387 */ /* 0x000fe20000100800 */
[----:B-1----:R-:W-:-:S03]  /*25230*/  MOV R204, R208 ;  /* 0x000000d000cc7202 */ /* 0x002fc60000000f00 */
[----:B------:R-:W-:Y:S01]  /*25240*/  IMAD.MOV.U32 R205, RZ, RZ, R212 ;  /* 0x000000ffffcd7224 */ /* 0x000fe200078e00d4 */
[----:B------:R1:W-:Y:S04]  /*25250*/  STL [R1+0xe68], R212 ;  /* 0x000e68d401007387 */ /* 0x0003e80000100800 */
[----:B------:R3:W-:Y:S04]  /*25260*/  LDGSTS.E [R2+0x5300], desc[UR28][R204.64], P0 ;  /* 0x05300000cc027fae */ /* 0x0007e800081a101c */
[----:B-1----:R-:W4:Y:S01]  /*25270*/  LDL.LU R212, [R1+0xf64] ;  /* 0x000f640001d47983 */ /* 0x002f220000300800 */
[----:B------:R-:W-:-:S03]  /*25280*/  IADD3 R211, P2, PT, R211, UR13, RZ ;  /* 0x0000000dd3d37c10 */ /* 0x000fc6000ff5e0ff */
[----:B------:R-:W4:Y:S04]  /*25290*/  LDL.LU R208, [R1+0xf6c] ;  /* 0x000f6c0001d07983 */ /* 0x000f280000300800 */
[----:B------:R-:W-:Y:S01]  /*252a0*/  STL [R1+0xe74], R211 ;  /* 0x000e74d301007387 */ /* 0x000fe20000100800 */
[----:B------:R-:W-:Y:S02]  /*252b0*/  IADD3 R219, P3, PT, R219, UR13, RZ ;  /* 0x0000000ddbdb7c10 */ /* 0x000fe4000ff7e0ff */
[----:B------:R-:W-:-:S04]  /*252c0*/  IADD3.X R213, PT, PT, R213, UR7, RZ, P2, !PT ;  /* 0x00000007d5d57c10 */ /* 0x000fc800097fe4ff */
[----:B---3--:R-:W-:Y:S01]  /*252d0*/  MOV R205, R213 ;  /* 0x000000d500cd7202 */ /* 0x008fe20000000f00 */
[----:B------:R1:W-:Y:S01]  /*252e0*/  STL [R1+0xe70], R213 ;  /* 0x000e70d501007387 */ /* 0x0003e20000100800 */
[----:B--2---:R-:W-:-:S03]  /*252f0*/  IADD3.X R220, PT, PT, R220, UR7, RZ, P3, !PT ;  /* 0x00000007dcdc7c10 */ /* 0x004fc60009ffe4ff */
[----:B------:R-:W-:Y:S01]  /*25300*/  STL [R1+0xf3c], R219 ;  /* 0x000f3cdb01007387 */ /* 0x000fe20000100800 */
[----:B------:R-:W-:-:S03]  /*25310*/  IMAD.MOV.U32 R204, RZ, RZ, R211 ;  /* 0x000000ffffcc7224 */ /* 0x000fc600078e00d3 */
[----:B-1----:R-:W2:Y:S01]  /*25320*/  LDL.LU R213, [R1+0xf60] ;  /* 0x000f600001d57983 */ /* 0x002ea20000300800 */
[----:B------:R-:W-:-:S03]  /*25330*/  ISETP.NE.U32.AND P1, PT, RZ, UR12, PT ;  /* 0x0000000cff007c0c */ /* 0x000fc6000bf25070 */
[----:B------:R-:W-:Y:S04]  /*25340*/  STL [R1+0xf38], R220 ;  /* 0x000f38dc01007387 */ /* 0x000fe80000100800 */
[----:B------:R-:W3:Y:S04]  /*25350*/  LDL.LU R211, [R1+0xf68] ;  /* 0x000f680001d37983 */ /* 0x000ee80000300800 */
[----:B------:R1:W-:Y:S01]  /*25360*/  LDGSTS.E [R2+0x5380], desc[UR28][R204.64], P0 ;  /* 0x05380000cc027fae */ /* 0x0003e200081a101c */
[----:B----4-:R-:W-:Y:S02]  /*25370*/  IADD3 R217, P0, PT, R217, UR13, RZ ;  /* 0x0000000dd9d97c10 */ /* 0x010fe4000ff1e0ff */
[----:B------:R-:W-:Y:S01]  /*25380*/  IADD3 R207, P2, PT, R207, UR13, RZ ;  /* 0x0000000dcfcf7c10 */ /* 0x000fe2000ff5e0ff */
[----:B-1----:R-:W-:-:S02]  /*25390*/  IMAD.MOV.U32 R204, RZ, RZ, R219 ;  /* 0x000000ffffcc7224 */ /* 0x002fc400078e00db */
[----:B------:R-:W-:Y:S01]  /*253a0*/  IMAD.MOV.U32 R205, RZ, RZ, R220 ;  /* 0x000000ffffcd7224 */ /* 0x000fe200078e00dc */
[----:B------:R-:W-:-:S04]  /*253b0*/  IADD3.X R218, PT, PT, R218, UR7, RZ, P0, !PT ;  /* 0x00000007dada7c10 */ /* 0x000fc800087fe4ff */
[----:B------:R1:W-:Y:S01]  /*253c0*/  LDGSTS.E [R2+0x6000], desc[UR28][R204.64], P1 ;  /* 0x06000000cc027fae */ /* 0x0003e200089a101c */
[----:B------:R-:W-:-:S03]  /*253d0*/  IADD3.X R209, PT, PT, R209, UR7, RZ, P2, !PT ;  /* 0x00000007d1d17c10 */ /* 0x000fc600097fe4ff */
[----:B------:R-:W-:Y:S01]  /*253e0*/  STL [R1+0xf44], R217 ;  /* 0x000f44d901007387 */ /* 0x000fe20000100800 */
[----:B-1----:R-:W-:Y:S01]  /*253f0*/  MOV R204, R217 ;  /* 0x000000d900cc7202 */ /* 0x002fe20000000f00 */
[----:B------:R-:W-:Y:S02]  /*25400*/  IMAD.MOV.U32 R205, RZ, RZ, R218 ;  /* 0x000000ffffcd7224 */ /* 0x000fe400078e00da */
[----:B------:R-:W-:Y:S04]  /*25410*/  STL [R1+0xf40], R218 ;  /* 0x000f40da01007387 */ /* 0x000fe80000100800 */
[----:B------:R-:W-:Y:S04]  /*25420*/  STL [R1+0xf4c], R207 ;  /* 0x000f4ccf01007387 */ /* 0x000fe80000100800 */
[----:B------:R1:W-:Y:S04]  /*25430*/  LDGSTS.E [R2+0x6080], desc[UR28][R204.64], P1 ;  /* 0x06080000cc027fae */ /* 0x0003e800089a101c */
[----:B------:R4:W-:Y:S01]  /*25440*/  STL [R1+0xf48], R209 ;  /* 0x000f48d101007387 */ /* 0x0009e20000100800 */
[----:B-1----:R-:W-:Y:S01]  /*25450*/  MOV R205, R209 ;  /* 0x000000d100cd7202 */ /* 0x002fe20000000f00 */
[----:B------:R-:W-:-:S02]  /*25460*/  IMAD.MOV.U32 R204, RZ, RZ, R207 ;  /* 0x000000ffffcc7224 */ /* 0x000fc400078e00cf */
[----:B----4-:R-:W4:Y:S04]  /*25470*/  LDL.LU R209, [R1+0xf70] ;  /* 0x000f700001d17983 */ /* 0x010f280000300800 */
[----:B------:R-:W4:Y:S01]  /*25480*/  LDL.LU R207, [R1+0xf74] ;  /* 0x000f740001cf7983 */ /* 0x000f220000300800 */
[----:B------:R-:W-:Y:S02]  /*25490*/  IADD3 R215, P0, PT, R215, UR13, RZ ;  /* 0x0000000dd7d77c10 */ /* 0x000fe4000ff1e0ff */
[----:B------:R-:W-:Y:S01]  /*254a0*/  IADD3 R210, P2, PT, R210, UR13, RZ ;  /* 0x0000000dd2d27c10 */ /* 0x000fe2000ff5e0ff */
[----:B------:R1:W-:Y:S01]  /*254b0*/  LDGSTS.E [R2+0x6100], desc[UR28][R204.64], P1 ;  /* 0x06100000cc027fae */ /* 0x0003e200089a101c */
[----:B------:R-:W-:Y:S02]  /*254c0*/  IADD3.X R216, PT, PT, R216, UR7, RZ, P0, !PT ;  /* 0x00000007d8d87c10 */ /* 0x000fe400087fe4ff */
[----:B------:R-:W-:Y:S01]  /*254d0*/  IADD3.X R214, PT, PT, R214, UR7, RZ, P2, !PT ;  /* 0x00000007d6d67c10 */ /* 0x000fe200097fe4ff */
[----:B------:R-:W-:Y:S04]  /*254e0*/  STL [R1+0xf54], R215 ;  /* 0x000f54d701007387 */ /* 0x000fe80000100800 */
[----:B------:R-:W-:Y:S04]  /*254f0*/  STL [R1+0xf50], R216 ;  /* 0x000f50d801007387 */ /* 0x000fe80000100800 */
[----:B------:R1:W-:Y:S04]  /*25500*/  STL [R1+0xf5c], R210 ;  /* 0x000f5cd201007387 */ /* 0x0003e80000100800 */
[----:B------:R-:W-:Y:S04]  /*25510*/  STL [R1+0xf58], R214 ;  /* 0x000f58d601007387 */ /* 0x000fe80000100800 */
[----:B------:R-:W4:Y:S01]  /*25520*/  LDL.LU R223, [R1+0x1038] ;  /* 0x0010380001df7983 */ /* 0x000f220000300800 */
[----:B-1----:R-:W-:-:S03]  /*25530*/  IMAD.MOV.U32 R204, RZ, RZ, R215 ;  /* 0x000000ffffcc7224 */ /* 0x002fc600078e00d7 */
[----:B------:R-:W4:Y:S01]  /*25540*/  LDL.LU R222, [R1+0x103c] ;  /* 0x00103c0001de7983 */ /* 0x000f220000300800 */
[----:B------:R-:W-:-:S03]  /*25550*/  IMAD.MOV.U32 R205, RZ, RZ, R216 ;  /* 0x000000ffffcd7224 */ /* 0x000fc600078e00d8 */
[----:B------:R-:W4:Y:S04]  /*25560*/  LDL.LU R220, [R1+0x1040] ;  /* 0x0010400001dc7983 */ /* 0x000f280000300800 */
[----:B------:R-:W4:Y:S04]  /*25570*/  LDL.LU R219, [R1+0x1044] ;  /* 0x0010440001db7983 */ /* 0x000f280000300800 */
[----:B------:R1:W-:Y:S04]  /*25580*/  LDGSTS.E [R2+0x6180], desc[UR28][R204.64], P1 ;  /* 0x06180000cc027fae */ /* 0x0003e800089a101c */
[----:B------:R-:W4:Y:S01]  /*25590*/  LDL.LU R217, [R1+0x104c] ;  /* 0x00104c0001d97983 */ /* 0x000f220000300800 */
[----:B-1----:R-:W-:Y:S01]  /*255a0*/  MOV R204, R210 ;  /* 0x000000d200cc7202 */ /* 0x002fe20000000f00 */
[----:B------:R-:W-:-:S02]  /*255b0*/  IMAD.MOV.U32 R205, RZ, RZ, R214 ;  /* 0x000000ffffcd7224 */ /* 0x000fc400078e00d6 */
[----:B------:R-:W4:Y:S04]  /*255c0*/  LDL.LU R210, [R1+0x1054] ;  /* 0x0010540001d27983 */ /* 0x000f280000300800 */
[----:B------:R1:W-:Y:S01]  /*255d0*/  LDGSTS.E [R2+0x6200], desc[UR28][R204.64], P1 ;  /* 0x06200000cc027fae */ /* 0x0003e200089a101c */
[----:B------:R-:W-:Y:S02]  /*255e0*/  IADD3 R212, P0, PT, R212, UR13, RZ ;  /* 0x0000000dd4d47c10 */ /* 0x000fe4000ff1e0ff */
[----:B------:R-:W-:-:S03]  /*255f0*/  IADD3 R208, P2, PT, R208, UR13, RZ ;  /* 0x0000000dd0d07c10 */ /* 0x000fc6000ff5e0ff */
[----:B------:R-:W-:Y:S01]  /*25600*/  STL [R1+0xf64], R212 ;  /* 0x000f64d401007387 */ /* 0x000fe20000100800 */
[----:B-1----:R-:W-:Y:S01]  /*25610*/  IMAD.MOV.U32 R204, RZ, RZ, R212 ;  /* 0x000000ffffcc7224 */ /* 0x002fe200078e00d4 */
[----:B--2---:R-:W-:-:S05]  /*25620*/  IADD3.X R213, PT, PT, R213, UR7, RZ, P0, !PT ;  /* 0x00000007d5d57c10 */ /* 0x004fca00087fe4ff */
[----:B------:R-:W-:Y:S01]  /*25630*/  STL [R1+0xf60], R213 ;  /* 0x000f60d501007387 */ /* 0x000fe20000100800 */
[----:B------:R-:W-:Y:S02]  /*25640*/  MOV R205, R213 ;  /* 0x000000d500cd7202 */ /* 0x000fe40000000f00 */
[----:B---3--:R-:W-:Y:S01]  /*25650*/  IADD3.X R211, PT, PT, R211, UR7, RZ, P2, !PT ;  /* 0x00000007d3d37c10 */ /* 0x008fe200097fe4ff */
[----:B------:R-:W-:Y:S04]  /*25660*/  STL [R1+0xf6c], R208 ;  /* 0x000f6cd001007387 */ /* 0x000fe80000100800 */
[----:B------:R-:W2:Y:S04]  /*25670*/  LDL.LU R218, [R1+0x1048] ;  /* 0x0010480001da7983 */ /* 0x000ea80000300800 */
[----:B------:R1:W-:Y:S04]  /*25680*/  STL [R1+0xf68], R211 ;  /* 0x000f68d301007387 */ /* 0x0003e80000100800 */
[----:B------:R3:W-:Y:S04]  /*25690*/  LDGSTS.E [R2+0x6280], desc[UR28][R204.64], P1 ;  /* 0x06280000cc027fae */ /* 0x0007e800089a101c */
[----:B------:R-:W2:Y:S01]  /*256a0*/  LDL.LU R216, [R1+0x1050] ;  /* 0x0010500001d87983 */ /* 0x000ea20000300800 */
[----:B---3--:R-:W-:-:S02]  /*256b0*/  IMAD.MOV.U32 R205, RZ, RZ, R211 ;  /* 0x000000ffffcd7224 */ /* 0x008fc400078e00d3 */
[----:B------:R-:W-:Y:S01]  /*256c0*/  IMAD.MOV.U32 R204, RZ, RZ, R208 ;  /* 0x000000ffffcc7224 */ /* 0x000fe200078e00d0 */
[----:B-1----:R-:W3:Y:S04]  /*256d0*/  LDL.LU R211, [R1+0x1058] ;  /* 0x0010580001d37983 */ /* 0x002ee80000300800 */
[----:B------:R-:W3:Y:S04]  /*256e0*/  LDL.LU R208, [R1+0x105c] ;  /* 0x00105c0001d07983 */ /* 0x000ee80000300800 */
[----:B------:R-:W3:Y:S04]  /*256f0*/  LDL.LU R214, [R1+0x1060] ;  /* 0x0010600001d67983 */ /* 0x000ee80000300800 */
[----:B------:R-:W3:Y:S04]  /*25700*/  LDL.LU R213, [R1+0x1064] ;  /* 0x0010640001d57983 */ /* 0x000ee80000300800 */
[----:B------:R1:W-:Y:S01]  /*25710*/  LDGSTS.E [R2+0x6300], desc[UR28][R204.64], P1 ;  /* 0x06300000cc027fae */ /* 0x0003e200089a101c */
[----:B----4-:R-:W-:-:S04]  /*25720*/  IADD3 R207, P0, PT, R207, UR13, RZ ;  /* 0x0000000dcfcf7c10 */ /* 0x010fc8000ff1e0ff */
[----:B------:R-:W-:Y:S01]  /*25730*/  IADD3.X R209, PT, PT, R209, UR7, RZ, P0, !PT ;  /* 0x00000007d1d17c10 */ /* 0x000fe200087fe4ff */
[----:B------:R-:W-:Y:S04]  /*25740*/  STL [R1+0xf74], R207 ;  /* 0x000f74cf01007387 */ /* 0x000fe80000100800 */
[----:B------:R4:W-:Y:S01]  /*25750*/  STL [R1+0xf70], R209 ;  /* 0x000f70d101007387 */ /* 0x0009e20000100800 */
[----:B-1----:R-:W-:-:S03]  /*25760*/  IMAD.MOV.U32 R205, RZ, RZ, R209 ;  /* 0x000000ffffcd7224 */ /* 0x002fc600078e00d1 */
[----:B------:R-:W3:Y:S01]  /*25770*/  LDL.LU R215, [R1+0x1068] ;  /* 0x0010680001d77983 */ /* 0x000ee20000300800 */
[----:B------:R-:W-:-:S03]  /*25780*/  MOV R204, R207 ;  /* 0x000000cf00cc7202 */ /* 0x000fc60000000f00 */
[----:B----4-:R-:W4:Y:S04]  /*25790*/  LDL.LU R209, [R1+0x106c] ;  /* 0x00106c0001d17983 */ /* 0x010f280000300800 */
[----:B------:R-:W4:Y:S04]  /*257a0*/  LDL.LU R212, [R1+0x1070] ;  /* 0x0010700001d47983 */ /* 0x000f280000300800 */
[----:B------:R-:W4:Y:S01]  /*257b0*/  LDL.LU R207, [R1+0x1074] ;  /* 0x0010740001cf7983 */ /* 0x000f220000300800 */
[----:B------:R-:W-:-:S03]  /*257c0*/  UISETP.GT.AND UP1, UPT, UR15, 0x1c, UPT ;  /* 0x0000001c0f00788c */ /* 0x000fc6000bf24270 */
[----:B------:R1:W-:Y:S01]  /*257d0*/  LDGSTS.E [R2+0x6380], desc[UR28][R204.64], P1 ;  /* 0x06380000cc027fae */ /* 0x0003e200089a101c */
[----:B------:R-:W-:-:S04]  /*257e0*/  USEL UR12, URZ, 0x4, !UP1 ;  /* 0x00000004ff0c7887 */ /* 0x000fc8000c800000 */
[----:B------:R-:W-:Y:S01]  /*257f0*/  USEL UR12, UR12, URZ, !UP0 ;  /* 0x000000ff0c0c7287 */ /* 0x000fe2000c000000 */
[----:B------:R-:W-:-:S05]  /*25800*/  IADD3 R222, P1, PT, R222, UR13, RZ ;  /* 0x0000000ddede7c10 */ /* 0x000fca000ff3e0ff */
[----:B------:R-:W-:Y:S02]  /*25810*/  ISETP.NE.U32.AND P0, PT, RZ, UR12, PT ;  /* 0x0000000cff007c0c */ /* 0x000fe4000bf05070 */
[----:B------:R-:W-:Y:S02]  /*25820*/  IADD3.X R223, PT, PT, R223, UR7, RZ, P1, !PT ;  /* 0x00000007dfdf7c10 */ /* 0x000fe40008ffe4ff */
[----:B------:R-:W-:Y:S01]  /*25830*/  IADD3 R219, P2, PT, R219, UR13, RZ ;  /* 0x0000000ddbdb7c10 */ /* 0x000fe2000ff5e0ff */
[----:B-1----:R-:W-:Y:S01]  /*25840*/  IMAD.MOV.U32 R204, RZ, RZ, R222 ;  /* 0x000000ffffcc7224 */ /* 0x002fe200078e00de */
[----:B------:R-:W-:Y:S02]  /*25850*/  MOV R205, R223 ;  /* 0x000000df00cd7202 */ /* 0x000fe40000000f00 */
[----:B------:R-:W-:Y:S02]  /*25860*/  IADD3.X R220, PT, PT, R220, UR7, RZ, P2, !PT ;  /* 0x00000007dcdc7c10 */ /* 0x000fe400097fe4ff */
[----:B------:R-:W-:-:S03]  /*25870*/  IADD3 R217, P1, PT, R217, UR13, RZ ;  /* 0x0000000dd9d97c10 */ /* 0x000fc6000ff3e0ff */
[----:B------:R1:W-:Y:S01]  /*25880*/  LDGSTS.E [R2+0x7000], desc[UR28][R204.64], P0 ;  /* 0x07000000cc027fae */ /* 0x0003e200081a101c */
[----:B------:R-:W-:-:S03]  /*25890*/  IADD3 R210, P2, PT, R210, UR13, RZ ;  /* 0x0000000dd2d27c10 */ /* 0x000fc6000ff5e0ff */
[----:B------:R-:W-:Y:S01]  /*258a0*/  STL [R1+0x103c], R222 ;  /* 0x00103cde01007387 */ /* 0x000fe20000100800 */
[----:B-1----:R-:W-:Y:S02]  /*258b0*/  IMAD.MOV.U32 R204, RZ, RZ, R219 ;  /* 0x000000ffffcc7224 */ /* 0x002fe400078e00db */
[----:B------:R-:W-:Y:S01]  /*258c0*/  IMAD.MOV.U32 R205, RZ, RZ, R220 ;  /* 0x000000ffffcd7224 */ /* 0x000fe200078e00dc */
[----:B------:R-:W-:Y:S04]  /*258d0*/  STL [R1+0x1038], R223 ;  /* 0x001038df01007387 */ /* 0x000fe80000100800 */
[----:B------:R1:W-:Y:S04]  /*258e0*/  LDGSTS.E [R2+0x7080], desc[UR28][R204.64], P0 ;  /* 0x07080000cc027fae */ /* 0x0003e800081a101c */
[----:B------:R-:W-:Y:S04]  /*258f0*/  STL [R1+0x1044], R219 ;  /* 0x001044db01007387 */ /* 0x000fe80000100800 */
[----:B------:R-:W-:Y:S01]  /*25900*/  STL [R1+0x1040], R220 ;  /* 0x001040dc01007387 */ /* 0x000fe20000100800 */
[----:B-1----:R-:W-:-:S03]  /*25910*/  MOV R204, R217 ;  /* 0x000000d900cc7202 */ /* 0x002fc60000000f00 */
[----:B------:R1:W-:Y:S01]  /*25920*/  STL [R1+0x104c], R217 ;  /* 0x00104cd901007387 */ /* 0x0003e20000100800 */
[----:B--2---:R-:W-:-:S05]  /*25930*/  IADD3.X R218, PT, PT, R218, UR7, RZ, P1, !PT ;  /* 0x00000007dada7c10 */ /* 0x004fca0008ffe4ff */
[----:B------:R-:W-:Y:S01]  /*25940*/  IMAD.MOV.U32 R205, RZ, RZ, R218 ;  /* 0x000000ffffcd7224 */ /* 0x000fe200078e00da */
[----:B------:R-:W-:Y:S04]  /*25950*/  STL [R1+0x1048], R218 ;  /* 0x001048da01007387 */ /* 0x000fe80000100800 */
[----:B------:R2:W-:Y:S01]  /*25960*/  LDGSTS.E [R2+0x7100], desc[UR28][R204.64], P0 ;  /* 0x07100000cc027fae */ /* 0x0005e200081a101c */
[----:B------:R-:W-:-:S03]  /*25970*/  IADD3.X R216, PT, PT, R216, UR7, RZ, P2, !PT ;  /* 0x00000007d8d87c10 */ /* 0x000fc600097fe4ff */
[----:B------:R1:W-:Y:S04]  /*25980*/  STL [R1+0x1054], R210 ;  /* 0x001054d201007387 */ /* 0x0003e80000100800 */
[----:B------:R-:W-:Y:S01]  /*25990*/  STL [R1+0x1050], R216 ;  /* 0x001050d801007387 */ /* 0x000fe20000100800 */
[----:B--2---:R-:W-:Y:S01]  /*259a0*/  IMAD.MOV.U32 R204, RZ, RZ, R210 ;  /* 0x000000ffffcc7224 */ /* 0x004fe200078e00d2 */
[----:B------:R-:W-:Y:S02]  /*259b0*/  MOV R205, R216 ;  /* 0x000000d800cd7202 */ /* 0x000fe40000000f00 */
[----:B-1----:R-:W2:Y:S01]  /*259c0*/  LDL.LU R217, [R1+0x974] ;  /* 0x0009740001d97983 */ /* 0x002ea20000300800 */
[----:B---3--:R-:W-:-:S03]  /*259d0*/  IADD3 R208, P1, PT, R208, UR13, RZ ;  /* 0x0000000dd0d07c10 */ /* 0x008fc6000ff3e0ff */
[----:B------:R-:W3:Y:S01]  /*259e0*/  LDL.LU R210, [R1+0x978] ;  /* 0x0009780001d27983 */ /* 0x000ee20000300800 */
[----:B------:R-:W-:-:S03]  /*259f0*/  IADD3.X R211, PT, PT, R211, UR7, RZ, P1, !PT ;  /* 0x00000007d3d37c10 */ /* 0x000fc60008ffe4ff */
[----:B------:R1:W-:Y:S01]  /*25a00*/  LDGSTS.E [R2+0x7180], desc[UR28][R204.64], P0 ;  /* 0x07180000cc027fae */ /* 0x0003e200081a101c */
[----:B------:R-:W-:-:S03]  /*25a10*/  IADD3 R213, P2, PT, R213, UR13, RZ ;  /* 0x0000000dd5d57c10 */ /* 0x000fc6000ff5e0ff */
[----:B------:R-:W-:Y:S01]  /*25a20*/  STL [R1+0x105c], R208 ;  /* 0x00105cd001007387 */ /* 0x000fe20000100800 */
[----:B------:R-:W-:-:S03]  /*25a30*/  IADD3.X R214, PT, PT, R214, UR7, RZ, P2, !PT ;  /* 0x00000007d6d67c10 */ /* 0x000fc600097fe4ff */
[----:B------:R1:W-:Y:S02]  /*25a40*/  STL [R1+0x1058], R211 ;  /* 0x001058d301007387 */ /* 0x0003e40000100800 */
[----:B-1----:R-:W-:Y:S02]  /*25a50*/  IMAD.MOV.U32 R204, RZ, RZ, R208 ;  /* 0x000000ffffcc7224 */ /* 0x002fe400078e00d0 */
[----:B------:R-:W-:Y:S01]  /*25a60*/  IMAD.MOV.U32 R205, RZ, RZ, R211 ;  /* 0x000000ffffcd7224 */ /* 0x000fe200078e00d3 */
[----:B------:R-:W-:Y:S04]  /*25a70*/  STL [R1+0x1064], R213 ;  /* 0x001064d501007387 */ /* 0x000fe80000100800 */
[----:B------:R-:W2:Y:S04]  /*25a80*/  LDL.LU R211, [R1+0x980] ;  /* 0x0009800001d37983 */ /* 0x000ea80000300800 */
[----:B------:R1:W-:Y:S04]  /*25a90*/  STL [R1+0x1060], R214 ;  /* 0x001060d601007387 */ /* 0x0003e80000100800 */
[----:B------:R1:W-:Y:S04]  /*25aa0*/  LDGSTS.E [R2+0x7200], desc[UR28][R204.64], P0 ;  /* 0x07200000cc027fae */ /* 0x0003e800081a101c */
[----:B------:R-:W2:Y:S01]  /*25ab0*/  LDL.LU R208, [R1+0x988] ;  /* 0x0009880001d07983 */ /* 0x000ea20000300800 */
[----:B-1----:R-:W-:-:S03]  /*25ac0*/  IMAD.MOV.U32 R205, RZ, RZ, R214 ;  /* 0x000000ffffcd7224 */ /* 0x002fc600078e00d6 */
[----:B------:R-:W2:Y:S01]  /*25ad0*/  LDL.LU R214, [R1+0x97c] ;  /* 0x00097c0001d67983 */ /* 0x000ea20000300800 */
[----:B------:R-:W-:-:S03]  /*25ae0*/  MOV R204, R213 ;  /* 0x000000d500cc7202 */ /* 0x000fc60000000f00 */
[----:B------:R-:W2:Y:S01]  /*25af0*/  LDL.LU R213, [R1+0x984] ;  /* 0x0009840001d57983 */ /* 0x000ea20000300800 */
[----:B----4-:R-:W-:-:S03]  /*25b00*/  IADD3 R209, P1, PT, R209, UR13, RZ ;  /* 0x0000000dd1d17c10 */ /* 0x010fc6000ff3e0ff */
[----:B------:R1:W-:Y:S01]  /*25b10*/  LDGSTS.E [R2+0x7280], desc[UR28][R204.64], P0 ;  /* 0x07280000cc027fae */ /* 0x0003e200081a101c */
[----:B------:R-:W-:Y:S02]  /*25b20*/  IADD3.X R215, PT, PT, R215, UR7, RZ, P1, !PT ;  /* 0x00000007d7d77c10 */ /* 0x000fe40008ffe4ff */
[----:B------:R-:W-:Y:S01]  /*25b30*/  IADD3 R207, P2, PT, R207, UR13, RZ ;  /* 0x0000000dcfcf7c10 */ /* 0x000fe2000ff5e0ff */
[----:B------:R-:W-:Y:S03]  /*25b40*/  STL [R1+0x106c], R209 ;  /* 0x00106cd101007387 */ /* 0x000fe60000100800 */
[----:B------:R-:W-:Y:S01]  /*25b50*/  IADD3.X R212, PT, PT, R212, UR7, RZ, P2, !PT ;  /* 0x00000007d4d47c10 */ /* 0x000fe200097fe4ff */
[----:B------:R4:W-:Y:S01]  /*25b60*/  STL [R1+0x1068], R215 ;  /* 0x001068d701007387 */ /* 0x0009e20000100800 */
[----:B-1----:R-:W-:-:S03]  /*25b70*/  MOV R205, R215 ;  /* 0x000000d700cd7202 */ /* 0x002fc60000000f00 */
[----:B------:R-:W-:Y:S01]  /*25b80*/  STL [R1+0x1074], R207 ;  /* 0x001074cf01007387 */ /* 0x000fe20000100800 */
[----:B------:R-:W-:-:S03]  /*25b90*/  IMAD.MOV.U32 R204, RZ, RZ, R209 ;  /* 0x000000ffffcc7224 */ /* 0x000fc600078e00d1 */
[----:B----4-:R-:W4:Y:S04]  /*25ba0*/  LDL.LU R215, [R1+0x994] ;  /* 0x0009940001d77983 */ /* 0x010f280000300800 */
[----:B------:R1:W-:Y:S04]  /*25bb0*/  STL [R1+0x1070], R212 ;  /* 0x001070d401007387 */ /* 0x0003e80000100800 */
[----:B------:R-:W4:Y:S04]  /*25bc0*/  LDL.LU R209, [R1+0x99c] ;  /* 0x00099c0001d17983 */ /* 0x000f280000300800 */
[----:B------:R-:W4:Y:S04]  /*25bd0*/  LDL.LU R216, [R1+0x98c] ;  /* 0x00098c0001d87983 */ /* 0x000f280000300800 */
[----:B------:R1:W-:Y:S02]  /*25be0*/  LDGSTS.E [R2+0x7300], desc[UR28][R204.64], P0 ;  /* 0x07300000cc027fae */ /* 0x0003e400081a101c */
[----:B-1----:R-:W-:-:S02]  /*25bf0*/  IMAD.MOV.U32 R205, RZ, RZ, R212 ;  /* 0x000000ffffcd7224 */ /* 0x002fc400078e00d4 */
[----:B------:R-:W4:Y:S01]  /*25c00*/  LDL.LU R212, [R1+0x998] ;  /* 0x0009980001d47983 */ /* 0x000f220000300800 */
[----:B------:R-:W-:Y:S01]  /*25c10*/  UISETP.GT.AND UP1, UPT, UR15, 0x1, UPT ;  /* 0x000000010f00788c */ /* 0x000fe2000bf24270 */
[----:B------:R-:W-:Y:S02]  /*25c20*/  IMAD.MOV.U32 R204, RZ, RZ, R207 ;  /* 0x000000ffffcc7224 */ /* 0x000fe400078e00cf */
[----:B------:R-:W4:Y:S01]  /*25c30*/  LDL.LU R219, [R1+0x9a4] ;  /* 0x0009a40001db7983 */ /* 0x000f220000300800 */
[----:B------:R-:W-:-:S03]  /*25c40*/  USEL UR12, URZ, 0x4, !UP1 ;  /* 0x00000004ff0c7887 */ /* 0x000fc6000c800000 */
[----:B------:R1:W-:Y:S01]  /*25c50*/  LDGSTS.E [R2+0x7380], desc[UR28][R204.64], P0 ;  /* 0x07380000cc027fae */ /* 0x0003e200081a101c */
[----:B------:R-:W-:-:S03]  /*25c60*/  USEL UR12, UR12, URZ, !UP0 ;  /* 0x000000ff0c0c7287 */ /* 0x000fc6000c000000 */
[----:B------:R-:W4:Y:S03]  /*25c70*/  LDL.LU R207, [R1+0x9ac] ;  /* 0x0009ac0001cf7983 */ /* 0x000f260000300800 */
[----:B------:R-:W-:Y:S02]  /*25c80*/  ISETP.NE.U32.AND P0, PT, RZ, UR12, PT ;  /* 0x0000000cff007c0c */ /* 0x000fe4000bf05070 */
[----:B-1----:R-:W-:-:S04]  /*25c90*/  LOP3.LUT R2, R206, 0x20, RZ, 0x3c, !PT ;  /* 0x00000020ce027812 */ /* 0x002fc800078e3cff */
[----:B------:R-:W-:Y:S02]  /*25ca0*/  IADD3 R2, PT, PT, R2, UR16, RZ ;  /* 0x0000001002027c10 */ /* 0x000fe4000fffe0ff */
[----:B---3--:R-:W-:-:S04]  /*25cb0*/  IADD3 R210, P1, PT, R210, UR13, RZ ;  /* 0x0000000dd2d27c10 */ /* 0x008fc8000ff3e0ff */
[----:B--2---:R-:W-:Y:S01]  /*25cc0*/  IADD3.X R217, PT, PT, R217, UR7, RZ, P1, !PT ;  /* 0x00000007d9d97c10 */ /* 0x004fe20008ffe4ff */
[----:B------:R1:W-:Y:S01]  /*25cd0*/  STL [R1+0x978], R210 ;  /* 0x000978d201007387 */ /* 0x0003e20000100800 */
[----:B------:R-:W-:-:S03]  /*25ce0*/  IMAD.MOV.U32 R204, RZ, RZ, R210 ;  /* 0x000000ffffcc7224 */ /* 0x000fc600078e00d2 */
[----:B------:R-:W-:Y:S01]  /*25cf0*/  STL [R1+0x974], R217 ;  /* 0x000974d901007387 */ /* 0x000fe20000100800 */
[----:B------:R-:W-:-:S03]  /*25d00*/  IMAD.MOV.U32 R205, RZ, RZ, R217 ;  /* 0x000000ffffcd7224 */ /* 0x000fc600078e00d9 */
[----:B------:R-:W2:Y:S04]  /*25d10*/  LDL.LU R220, [R1+0x9a0] ;  /* 0x0009a00001dc7983 */ /* 0x000ea80000300800 */
[----:B-1----:R-:W3:Y:S04]  /*25d20*/  LDL.LU R210, [R1+0x9a8] ;  /* 0x0009a80001d27983 */ /* 0x002ee80000300800 */
[----:B------:R1:W-:Y:S01]  /*25d30*/  LDGSTS.E [R2+0x400], desc[UR28][R204.64], P0 ;  /* 0x00400000cc027fae */ /* 0x0003e200081a101c */
[----:B------:R-:W-:-:S05]  /*25d40*/  IADD3 R211, P1, PT, R211, UR13, RZ ;  /* 0x0000000dd3d37c10 */ /* 0x000fca000ff3e0ff */
[----:B------:R1:W-:Y:S01]  /*25d50*/  STL [R1+0x980], R211 ;  /* 0x000980d301007387 */ /* 0x0003e20000100800 */
[----:B------:R-:W-:Y:S02]  /*25d60*/  IADD3 R208, P2, PT, R208, UR13, RZ ;  /* 0x0000000dd0d07c10 */ /* 0x000fe4000ff5e0ff */
[----:B-1----:R-:W-:Y:S02]  /*25d70*/  MOV R204, R211 ;  /* 0x000000d300cc7202 */ /* 0x002fe40000000f00 */
[----:B------:R-:W-:Y:S02]  /*25d80*/  IADD3.X R214, PT, PT, R214, UR7, RZ, P1, !PT ;  /* 0x00000007d6d67c10 */ /* 0x000fe40008ffe4ff */
[----:B------:R-:W-:-:S03]  /*25d90*/  IADD3.X R213, PT, PT, R213, UR7, RZ, P2, !PT ;  /* 0x00000007d5d57c10 */ /* 0x000fc600097fe4ff */
[----:B------:R1:W-:Y:S04]  /*25da0*/  STL [R1+0x97c], R214 ;  /* 0x00097cd601007387 */ /* 0x0003e80000100800 */
[----:B------:R1:W-:Y:S01]  /*25db0*/  STL [R1+0x988], R208 ;  /* 0x000988d001007387 */ /* 0x0003e20000100800 */
[----:B------:R-:W-:-:S03]  /*25dc0*/  IMAD.MOV.U32 R205, RZ, RZ, R214 ;  /* 0x000000ffffcd7224 */ /* 0x000fc600078e00d6 */
[----:B------:R-:W3:Y:S04]  /*25dd0*/  LDL.LU R211, [R1+0x9b4] ;  /* 0x0009b40001d37983 */ /* 0x000ee80000300800 */
[----:B------:R4:W-:Y:S04]  /*25de0*/  STL [R1+0x984], R213 ;  /* 0x000984d501007387 */ /* 0x0009e80000100800 */
[----:B-1----:R-:W3:Y:S04]  /*25df0*/  LDL.LU R214, [R1+0x9b0] ;  /* 0x0009b00001d67983 */ /* 0x002ee80000300800 */
[----:B------:R1:W-:Y:S01]  /*25e00*/  LDGSTS.E [R2+0x480], desc[UR28][R204.64], P0 ;  /* 0x00480000cc027fae */ /* 0x0003e200081a101c */
[----:B----4-:R-:W-:-:S02]  /*25e10*/  IADD3 R215, P1, PT, R215, UR13, RZ ;  /* 0x0000000dd7d77c10 */ /* 0x010fc4000ff3e0ff */
[----:B------:R-:W-:Y:S01]  /*25e20*/  IADD3 R209, P2, PT, R209, UR13, RZ ;  /* 0x0000000dd1d17c10 */ /* 0x000fe2000ff5e0ff */
[----:B-1----:R-:W-:Y:S01]  /*25e30*/  IMAD.MOV.U32 R204, RZ, RZ, R208 ;  /* 0x000000ffffcc7224 */ /* 0x002fe200078e00d0 */
[----:B------:R-:W-:Y:S01]  /*25e40*/  IADD3.X R216, PT, PT, R216, UR7, RZ, P1, !PT ;  /* 0x00000007d8d87c10 */ /* 0x000fe20008ffe4ff */
[----:B------:R-:W4:Y:S01]  /*25e50*/  LDL.LU R208, [R1+0xa7c] ;  /* 0x000a7c0001d07983 */ /* 0x000f220000300800 */
[----:B------:R-:W-:-:S03]  /*25e60*/  MOV R205, R213 ;  /* 0x000000d500cd7202 */ /* 0x000fc60000000f00 */
[----:B------:R-:W4:Y:S04]  /*25e70*/  LDL.LU R213, [R1+0xa84] ;  /* 0x000a840001d57983 */ /* 0x000f280000300800 */
[----:B------:R-:W-:Y:S04]  /*25e80*/  STL [R1+0x994], R215 ;  /* 0x000994d701007387 */ /* 0x000fe80000100800 */
[----:B------:R1:W-:Y:S04]  /*25e90*/  STL [R1+0x98c], R216 ;  /* 0x00098cd801007387 */ /* 0x0003e80000100800 */
[----:B------:R-:W-:Y:S01]  /*25ea0*/  STL [R1+0x99c], R209 ;  /* 0x00099cd101007387 */ /* 0x000fe20000100800 */
[----:B------:R-:W-:-:S03]  /*25eb0*/  IADD3.X R212, PT, PT, R212, UR7, RZ, P2, !PT ;  /* 0x00000007d4d47c10 */ /* 0x000fc600097fe4ff */
[----:B------:R-:W4:Y:S04]  /*25ec0*/  LDL.LU R218, [R1+0xa78] ;  /* 0x000a780001da7983 */ /* 0x000f280000300800 */
[----:B------:R1:W-:Y:S04]  /*25ed0*/  STL [R1+0x998], R212 ;  /* 0x000998d401007387 */ /* 0x0003e80000100800 */
[----:B------:R-:W4:Y:S04]  /*25ee0*/  LDL.LU R217, [R1+0xa80] ;  /* 0x000a800001d97983 */ /* 0x000f280000300800 */
[----:B------:R1:W-:Y:S01]  /*25ef0*/  LDGSTS.E [R2+0x500], desc[UR28][R204.64], P0 ;  /* 0x00500000cc027fae */ /* 0x0003e200081a101c */
[----:B------:R-:W-:Y:S01]  /*25f00*/  IADD3 R219, P1, PT, R219, UR13, RZ ;  /* 0x0000000ddbdb7c10 */ /* 0x000fe2000ff3e0ff */
[----:B-1----:R-:W-:-:S02]  /*25f10*/  IMAD.MOV.U32 R204, RZ, RZ, R215 ;  /* 0x000000ffffcc7224 */ /* 0x002fc400078e00d7 */
[----:B------:R-:W-:Y:S02]  /*25f20*/  IMAD.MOV.U32 R205, RZ, RZ, R216 ;  /* 0x000000ffffcd7224 */ /* 0x000fe400078e00d8 */
[----:B------:R-:W4:Y:S04]  /*25f30*/  LDL.LU R216, [R1+0xa88] ;  /* 0x000a880001d87983 */ /* 0x000f280000300800 */
[----:B------:R-:W4:Y:S04]  /*25f40*/  LDL.LU R215, [R1+0xa8c] ;  /* 0x000a8c0001d77983 */ /* 0x000f280000300800 */
[----:B------:R1:W-:Y:S01]  /*25f50*/  LDGSTS.E [R2+0x580], desc[UR28][R204.64], P0 ;  /* 0x00580000cc027fae */ /* 0x0003e200081a101c */
[----:B------:R-:W-:Y:S01]  /*25f60*/  IADD3 R207, P2, PT, R207, UR13, RZ ;  /* 0x0000000dcfcf7c10 */ /* 0x000fe2000ff5e0ff */
[----:B-1----:R-:W-:Y:S01]  /*25f70*/  IMAD.MOV.U32 R205, RZ, RZ, R212 ;  /* 0x000000ffffcd7224 */ /* 0x002fe200078e00d4 */
[----:B------:R-:W-:Y:S01]  /*25f80*/  MOV R204, R209 ;  /* 0x000000d100cc7202 */ /* 0x000fe20000000f00 */
[----:B------:R-:W4:Y:S04]  /*25f90*/  LDL.LU R212, [R1+0xa90] ;  /* 0x000a900001d47983 */ /* 0x000f280000300800 */
[----:B------:R-:W4:Y:S04]  /*25fa0*/  LDL.LU R209, [R1+0xa94] ;  /* 0x000a940001d17983 */ /* 0x000f280000300800 */
[----:B------:R1:W-:Y:S01]  /*25fb0*/  LDGSTS.E [R2+0x600], desc[UR28][R204.64], P0 ;  /* 0x00600000cc027fae */ /* 0x0003e200081a101c */
[----:B------:R-:W-:-:S03]  /*25fc0*/  UISETP.GT.AND UP1, UPT, UR15, 0x5, UPT ;  /* 0x000000050f00788c */ /* 0x000fc6000bf24270 */
[----:B------:R-:W-:Y:S01]  /*25fd0*/  STL [R1+0x9a4], R219 ;  /* 0x0009a4db01007387 */ /* 0x000fe20000100800 */
[----:B-1----:R-:W-:Y:S01]  /*25fe0*/  IMAD.MOV.U32 R204, RZ, RZ, R219 ;  /* 0x000000ffffcc7224 */ /* 0x002fe200078e00db */
[----:B------:R-:W-:-:S04]  /*25ff0*/  USEL UR12, URZ, 0x4, !UP1 ;  /* 0x00000004ff0c7887 */ /* 0x000fc8000c800000 */
[----:B------:R-:W-:Y:S01]  /*26000*/  USEL UR12, UR12, URZ, !UP0 ;  /* 0x000000ff0c0c7287 */ /* 0x000fe2000c000000 */
[----:B--2---:R-:W-:-:S04]  /*26010*/  IADD3.X R220, PT, PT, R220, UR7, RZ, P1, !PT ;  /* 0x00000007dcdc7c10 */ /* 0x004fc80008ffe4ff */
[----:B------:R-:W-:Y:S02]  /*26020*/  MOV R205, R220 ;  /* 0x000000dc00cd7202 */ /* 0x000fe40000000f00 */
[----:B---3--:R-:W-:Y:S01]  /*26030*/  IADD3.X R210, PT, PT, R210, UR7, RZ, P2, !PT ;  /* 0x00000007d2d27c10 */ /* 0x008fe200097fe4ff */
[----:B------:R-:W-:Y:S04]  /*26040*/  STL [R1+0x9a0], R220 ;  /* 0x0009a0dc01007387 */ /* 0x000fe80000100800 */
[----:B------:R1:W-:Y:S04]  /*26050*/  LDGSTS.E [R2+0x680], desc[UR28][R204.64], P0 ;  /* 0x00680000cc027fae */ /* 0x0003e800081a101c */
[----:B------:R-:W-:Y:S04]  /*26060*/  STL [R1+0x9ac], R207 ;  /* 0x0009accf01007387 */ /* 0x000fe80000100800 */
[----:B------:R2:W-:Y:S01]  /*26070*/  STL [R1+0x9a8], R210 ;  /* 0x0009a8d201007387 */ /* 0x0005e20000100800 */
[----:B-1----:R-:W-:-:S02]  /*26080*/  IMAD.MOV.U32 R204, RZ, RZ, R207 ;  /* 0x000000ffffcc7224 */ /* 0x002fc400078e00cf */
[----:B------:R-:W-:Y:S02]  /*26090*/  IMAD.MOV.U32 R205, RZ, RZ, R210 ;  /* 0x000000ffffcd7224 */ /* 0x000fe400078e00d2 */
[----:B--2---:R-:W2:Y:S04]  /*260a0*/  LDL.LU R210, [R1+0xa9c] ;  /* 0x000a9c0001d27983 */ /* 0x004ea80000300800 */
[----:B------:R-:W3:Y:S04]  /*260b0*/  LDL.LU R207, [R1+0xaa4] ;  /* 0x000aa40001cf7983 */ /* 0x000ee80000300800 */
[----:B------:R1:W-:Y:S01]  /*260c0*/  LDGSTS.E [R2+0x700], desc[UR28][R204.64], P0 ;  /* 0x00700000cc027fae */ /* 0x0003e200081a101c */
[----:B------:R-:W-:-:S04]  /*260d0*/  IADD3 R211, P1, PT, R211, UR13, RZ ;  /* 0x0000000dd3d37c10 */ /* 0x000fc8000ff3e0ff */
[----:B------:R-:W-:Y:S01]  /*260e0*/  IADD3.X R214, PT, PT, R214, UR7, RZ, P1, !PT ;  /* 0x00000007d6d67c10 */ /* 0x000fe20008ffe4ff */
[----:B------:R-:W-:Y:S04]  /*260f0*/  STL [R1+0x9b4], R211 ;  /* 0x0009b4d301007387 */ /* 0x000fe80000100800 */
[----:B------:R4:W-:Y:S01]  /*26100*/  STL [R1+0x9b0], R214 ;  /* 0x0009b0d601007387 */ /* 0x0009e20000100800 */
[----:B-1----:R-:W-:Y:S01]  /*26110*/  IMAD.MOV.U32 R205, RZ, RZ, R214 ;  /* 0x000000ffffcd7224 */ /* 0x002fe200078e00d6 */
[----:B------:R-:W-:-:S05]  /*26120*/  MOV R204, R211 ;  /* 0x000000d300cc7202 */ /* 0x000fca0000000f00 */
[----:B------:R1:W-:Y:S04]  /*26130*/  LDGSTS.E [R2+0x780], desc[UR28][R204.64], P0 ;  /* 0x00780000cc027fae */ /* 0x0003e800081a101c */
[----:B----4-:R-:W4:Y:S01]  /*26140*/  LDL.LU R214, [R1+0xa98] ;  /* 0x000a980001d67983 */ /* 0x010f220000300800 */
[----:B------:R-:W-:-:S03]  /*26150*/  ISETP.NE.U32.AND P0, PT, RZ, UR12, PT ;  /* 0x0000000cff007c0c */ /* 0x000fc6000bf05070 */
[----:B------:R-:W4:Y:S01]  /*26160*/  LDL.LU R211, [R1+0xaa0] ;  /* 0x000aa00001d37983 */ /* 0x000f220000300800 */
[----:B------:R-:W-:Y:S02]  /*26170*/  IADD3 R208, P1, PT, R208, UR13, RZ ;  /* 0x0000000dd0d07c10 */ /* 0x000fe4000ff3e0ff */
[----:B------:R-:W-:-:S03]  /*26180*/  IADD3 R213, P2, PT, R213, UR13, RZ ;  /* 0x0000000dd5d57c10 */ /* 0x000fc6000ff5e0ff */
[----:B------:R1:W-:Y:S02]  /*26190*/  STL [R1+0xa7c], R208 ;  /* 0x000a7cd001007387 */ /* 0x0003e40000100800 */
[----:B-1----:R-:W-:Y:S01]  /*261a0*/  IMAD.MOV.U32 R204, RZ, RZ, R208 ;  /* 0x000000ffffcc7224 */ /* 0x002fe200078e00d0 */
[----:B------:R-:W-:-:S04]  /*261b0*/  IADD3.X R218, PT, PT, R218, UR7, RZ, P1, !PT ;  /* 0x00000007dada7c10 */ /* 0x000fc80008ffe4ff */
[----:B------:R-:W-:Y:S01]  /*261c0*/  MOV R205, R218 ;  /* 0x000000da00cd7202 */ /* 0x000fe20000000f00 */
[----:B------:R-:W-:Y:S01]  /*261d0*/  STL [R1+0xa78], R218 ;  /* 0x000a78da01007387 */ /* 0x000fe20000100800 */
[----:B------:R-:W-:-:S03]  /*261e0*/  IADD3.X R217, PT, PT, R217, UR7, RZ, P2, !PT ;  /* 0x00000007d9d97c10 */ /* 0x000fc600097fe4ff */
[----:B------:R1:W-:Y:S04]  /*261f0*/  STL [R1+0xa84], R213 ;  /* 0x000a84d501007387 */ /* 0x0003e80000100800 */
[----:B------:R-:W4:Y:S04]  /*26200*/  LDL.LU R208, [R1+0xaac] ;  /* 0x000aac0001d07983 */ /* 0x000f280000300800 */
[----:B------:R1:W-:Y:S04]  /*26210*/  LDGSTS.E [R2+0x1400], desc[UR28][R204.64], P0 ;  /* 0x01400000cc027fae */ /* 0x0003e800081a101c */
[----:B------:R-:W-:Y:S01]  /*26220*/  STL [R1+0xa80], R217 ;  /* 0x000a80d901007387 */ /* 0x000fe20000100800 */
[----:B-1----:R-:W-:-:S03]  /*26230*/  IMAD.MOV.U32 R204, RZ, RZ, R213 ;  /* 0x000000ffffcc7224 */ /* 0x002fc600078e00d5 */
[----:B------:R-:W4:Y:S01]  /*26240*/  LDL.LU R213, [R1+0xaa8] ;  /* 0x000aa80001d57983 */ /* 0x000f220000300800 */
[----:B------:R-:W-:Y:S01]  /*26250*/  IADD3 R215, P1, PT, R215, UR13, RZ ;  /* 0x0000000dd7d77c10 */ /* 0x000fe2000ff3e0ff */
[----:B------:R-:W-:-:S03]  /*26260*/  IMAD.MOV.U32 R205, RZ, RZ, R217 ;  /* 0x000000ffffcd7224 */ /* 0x000fc600078e00d9 */
[----:B------:R-:W-:Y:S01]  /*26270*/  IADD3.X R216, PT, PT, R216, UR7, RZ, P1, !PT ;  /* 0x00000007d8d87c10 */ /* 0x000fe20008ffe4ff */
[----:B------:R1:W-:Y:S04]  /*26280*/  STL [R1+0xa8c], R215 ;  /* 0x000a8cd701007387 */ /* 0x0003e80000100800 */
[----:B------:R1:W-:Y:S04]  /*26290*/  LDGSTS.E [R2+0x1480], desc[UR28][R204.64], P0 ;  /* 0x01480000cc027fae */ /* 0x0003e800081a101c */
[----:B------:R-:W-:Y:S01]  /*262a0*/  STL [R1+0xa88], R216 ;  /* 0x000a88d801007387 */ /* 0x000fe20000100800 */
[----:B------:R-:W-:-:S02]  /*262b0*/  IADD3 R209, P2, PT, R209, UR13, RZ ;  /* 0x0000000dd1d17c10 */ /* 0x000fc4000ff5e0ff */
[----:B-1----:R-:W-:Y:S02]  /*262c0*/  MOV R204, R215 ;  /* 0x000000d700cc7202 */ /* 0x002fe40000000f00 */
[----:B------:R-:W-:Y:S01]  /*262d0*/  IADD3.X R212, PT, PT, R212, UR7, RZ, P2, !PT ;  /* 0x00000007d4d47c10 */ /* 0x000fe200097fe4ff */
[----:B------:R-:W-:Y:S04]  /*262e0*/  STL [R1+0xa94], R209 ;  /* 0x000a94d101007387 */ /* 0x000fe80000100800 */
[----:B------:R-:W4:Y:S04]  /*262f0*/  LDL.LU R215, [R1+0xab4] ;  /* 0x000ab40001d77983 */ /* 0x000f280000300800 */
[----:B------:R1:W-:Y:S04]  /*26300*/  STL [R1+0xa90], R212 ;  /* 0x000a90d401007387 */ /* 0x0003e80000100800 */
[----:B------:R-:W4:Y:S01]  /*26310*/  LDL.LU R219, [R1+0xb7c] ;  /* 0x000b7c0001db7983 */ /* 0x000f220000300800 */
[----:B------:R-:W-:-:S03]  /*26320*/  IMAD.MOV.U32 R205, RZ, RZ, R216 ;  /* 0x000000ffffcd7224 */ /* 0x000fc600078e00d8 */
[----:B------:R-:W4:Y:S04]  /*26330*/  LDL.LU R218, [R1+0xab0] ;  /* 0x000ab00001da7983 */ /* 0x000f280000300800 */
[----:B------:R1:W-:Y:S04]  /*26340*/  LDGSTS.E [R2+0x1500], desc[UR28][R204.64], P0 ;  /* 0x01500000cc027fae */ /* 0x0003e800081a101c */
[----:B------:R-:W4:Y:S01]  /*26350*/  LDL.LU R220, [R1+0xb78] ;  /* 0x000b780001dc7983 */ /* 0x000f220000300800 */
[----:B-1----:R-:W-:Y:S01]  /*26360*/  MOV R205, R212 ;  /* 0x000000d400cd7202 */ /* 0x002fe20000000f00 */
[----:B------:R-:W-:-:S02]  /*26370*/  IMAD.MOV.U32 R204, RZ, RZ, R209 ;  /* 0x000000ffffcc7224 */ /* 0x000fc400078e00d1 */
[----:B------:R-:W4:Y:S04]  /*26380*/  LDL.LU R212, [R1+0xb84] ;  /* 0x000b840001d47983 */ /* 0x000f280000300800 */
[----:B------:R-:W4:Y:S04]  /*26390*/  LDL.LU R209, [R1+0xb8c] ;  /* 0x000b8c0001d17983 */ /* 0x000f280000300800 */
[----:B------:R1:W-:Y:S01]  /*263a0*/  LDGSTS.E [R2+0x1580], desc[UR28][R204.64], P0 ;  /* 0x01580000cc027fae */ /* 0x0003e200081a101c */
[----:B--2---:R-:W-:Y:S02]  /*263b0*/  IADD3 R210, P1, PT, R210, UR13, RZ ;  /* 0x0000000dd2d27c10 */ /* 0x004fe4000ff3e0ff */
[----:B---3--:R-:W-:-:S03]  /*263c0*/  IADD3 R207, P2, PT, R207, UR13, RZ ;  /* 0x0000000dcfcf7c10 */ /* 0x008fc6000ff5e0ff */
[----:B------:R2:W-:Y:S01]  /*263d0*/  STL [R1+0xa9c], R210 ;  /* 0x000a9cd201007387 */ /* 0x0005e20000100800 */
[----:B-1----:R-:W-:Y:S01]  /*263e0*/  IMAD.MOV.U32 R204, RZ, RZ, R210 ;  /* 0x000000ffffcc7224 */ /* 0x002fe200078e00d2 */
[----:B----4-:R-:W-:Y:S02]  /*263f0*/  IADD3.X R214, PT, PT, R214, UR7, RZ, P1, !PT ;  /* 0x00000007d6d67c10 */ /* 0x010fe40008ffe4ff */
[----:B------:R-:W-:-:S03]  /*26400*/  IADD3.X R211, PT, PT, R211, UR7, RZ, P2, !PT ;  /* 0x00000007d3d37c10 */ /* 0x000fc600097fe4ff */
[----:B------:R-:W-:Y:S04]  /*26410*/  STL [R1+0xa98], R214 ;  /* 0x000a98d601007387 */ /* 0x000fe80000100800 */
[----:B------:R-:W-:Y:S04]  /*26420*/  STL [R1+0xaa4], R207 ;  /* 0x000aa4cf01007387 */ /* 0x000fe80000100800 */
[----:B------:R-:W3:Y:S04]  /*26430*/  LDL.LU R216, [R1+0xb80] ;  /* 0x000b800001d87983 */ /* 0x000ee80000300800 */
[----:B------:R1:W-:Y:S04]  /*26440*/  STL [R1+0xaa0], R211 ;  /* 0x000aa0d301007387 */ /* 0x0003e80000100800 */
[----:B--2---:R-:W2:Y:S01]  /*26450*/  LDL.LU R210, [R1+0xb88] ;  /* 0x000b880001d27983 */ /* 0x004ea20000300800 */
[----:B------:R-:W-:-:S05]  /*26460*/  IMAD.MOV.U32 R205, RZ, RZ, R214 ;  /* 0x000000ffffcd7224 */ /* 0x000fca00078e00d6 */
[----:B------:R4:W-:Y:S01]  /*26470*/  LDGSTS.E [R2+0x1600], desc[UR28][R204.64], P0 ;  /* 0x01600000cc027fae */ /* 0x0009e200081a101c */
[----:B------:R-:W-:Y:S02]  /*26480*/  IADD3 R208, P1, PT, R208, UR13, RZ ;  /* 0x0000000dd0d07c10 */ /* 0x000fe4000ff3e0ff */
[----:B----4-:R-:W-:Y:S01]  /*26490*/  MOV R204, R207 ;  /* 0x000000cf00cc7202 */ /* 0x010fe20000000f00 */
[----:B------:R-:W-:Y:S02]  /*264a0*/  IMAD.MOV.U32 R205, RZ, RZ, R211 ;  /* 0x000000ffffcd7224 */ /* 0x000fe400078e00d3 */
[----:B-1----:R-:W4:Y:S04]  /*264b0*/  LDL.LU R211, [R1+0xb94] ;  /* 0x000b940001d37983 */ /* 0x002f280000300800 */
[----:B------:R-:W4:Y:S04]  /*264c0*/  LDL.LU R207, [R1+0xb9c] ;  /* 0x000b9c0001cf7983 */ /* 0x000f280000300800 */
[----:B------:R1:W-:Y:S01]  /*264d0*/  LDGSTS.E [R2+0x1680], desc[UR28][R204.64], P0 ;  /* 0x01680000cc027fae */ /* 0x0003e200081a101c */
[----:B------:R-:W-:-:S03]  /*264e0*/  IADD3.X R213, PT, PT, R213, UR7, RZ, P1, !PT ;  /* 0x00000007d5d57c10 */ /* 0x000fc60008ffe4ff */
[----:B------:R-:W-:Y:S04]  /*264f0*/  STL [R1+0xaac], R208 ;  /* 0x000aacd001007387 */ /* 0x000fe80000100800 */
[----:B------:R1:W-:Y:S02]  /*26500*/  STL [R1+0xaa8], R213 ;  /* 0x000aa8d501007387 */ /* 0x0003e40000100800 */
[----:B-1----:R-:W-:Y:S02]  /*26510*/  MOV R205, R213 ;  /* 0x000000d500cd7202 */ /* 0x002fe40000000f00 */
[----:B------:R-:W4:Y:S04]  /*26520*/  LDL.LU R213, [R1+0xb90] ;  /* 0x000b900001d57983 */ /* 0x000f280000300800 */
[----:B------:R-:W4:Y:S01]  /*26530*/  LDL.LU R217, [R1+0xb98] ;  /* 0x000b980001d97983 */ /* 0x000f220000300800 */
[----:B------:R-:W-:Y:S01]  /*26540*/  UISETP.GT.AND UP1, UPT, UR15, 0x9, UPT ;  /* 0x000000090f00788c */ /* 0x000fe2000bf24270 */
[----:B------:R-:W-:-:S02]  /*26550*/  IMAD.MOV.U32 R204, RZ, RZ, R208 ;  /* 0x000000ffffcc7224 */ /* 0x000fc400078e00d0 */
[----:B------:R-:W4:Y:S01]  /*26560*/  LDL.LU R214, [R1+0xba4] ;  /* 0x000ba40001d67983 */ /* 0x000f220000300800 */
[----:B------:R-:W-:-:S03]  /*26570*/  USEL UR12, URZ, 0x4, !UP1 ;  /* 0x00000004ff0c7887 */ /* 0x000fc6000c800000 */
[----:B------:R1:W-:Y:S01]  /*26580*/  LDGSTS.E [R2+0x1700], desc[UR28][R204.64], P0 ;  /* 0x01700000cc027fae */ /* 0x0003e200081a101c */
[----:B------:R-:W-:Y:S01]  /*26590*/  IADD3 R215, P2, PT, R215, UR13, RZ ;  /* 0x0000000dd7d77c10 */ /* 0x000fe2000ff5e0ff */
[----:B------:R-:W-:Y:S02]  /*265a0*/  USEL UR12, UR12, URZ, !UP0 ;  /* 0x000000ff0c0c7287 */ /* 0x000fe4000c000000 */
[----:B------:R-:W4:Y:S02]  /*265b0*/  LDL.LU R208, [R1+0xbac] ;  /* 0x000bac0001d07983 */ /* 0x000f240000300800 */
[----:B-1----:R-:W-:Y:S01]  /*265c0*/  IMAD.MOV.U32 R204, RZ, RZ, R215 ;  /* 0x000000ffffcc7224 */ /* 0x002fe200078e00d7 */
[----:B------:R-:W-:Y:S02]  /*265d0*/  IADD3 R219, P3, PT, R219, UR13, RZ ;  /* 0x0000000ddbdb7c10 */ /* 0x000fe4000ff7e0ff */
[----:B------:R-:W-:Y:S01]  /*265e0*/  IADD3.X R218, PT, PT, R218, UR7, RZ, P2, !PT ;  /* 0x00000007dada7c10 */ /* 0x000fe200097fe4ff */
[----:B------:R-:W-:Y:S01]  /*265f0*/  STL [R1+0xab4], R215 ;  /* 0x000ab4d701007387 */ /* 0x000fe20000100800 */
[----:B------:R-:W-:-:S03]  /*26600*/  ISETP.NE.U32.AND P1, PT, RZ, UR12, PT ;  /* 0x0000000cff007c0c */ /* 0x000fc6000bf25070 */
[----:B------:R-:W-:Y:S01]  /*26610*/  IMAD.MOV.U32 R205, RZ, RZ, R218 ;  /* 0x000000ffffcd7224 */ /* 0x000fe200078e00da */
[----:B------:R1:W-:Y:S01]  /*26620*/  STL [R1+0xab0], R218 ;  /* 0x000ab0da01007387 */ /* 0x0003e20000100800 */
[----:B------:R-:W-:-:S03]  /*26630*/  IADD3.X R220, PT, PT, R220, UR7, RZ, P3, !PT ;  /* 0x00000007dcdc7c10 */ /* 0x000fc60009ffe4ff */
[----:B------:R-:W-:Y:S04]  /*26640*/  STL [R1+0xb7c], R219 ;  /* 0x000b7cdb01007387 */ /* 0x000fe80000100800 */
[----:B------:R1:W-:Y:S04]  /*26650*/  LDGSTS.E [R2+0x1780], desc[UR28][R204.64], P0 ;  /* 0x01780000cc027fae */ /* 0x0003e800081a101c */
[----:B-1----:R-:W4:Y:S01]  /*26660*/  LDL.LU R218, [R1+0xba0] ;  /* 0x000ba00001da7983 */ /* 0x002f220000300800 */
[----:B------:R-:W-:Y:S02]  /*26670*/  IADD3 R212, P0, PT, R212, UR13, RZ ;  /* 0x0000000dd4d47c10 */ /* 0x000fe4000ff1e0ff */
[----:B------:R-:W-:Y:S01]  /*26680*/  IADD3 R209, P2, PT, R209, UR13, RZ ;  /* 0x0000000dd1d17c10 */ /* 0x000fe2000ff5e0ff */
[----:B------:R-:W-:Y:S01]  /*26690*/  STL [R1+0xb78], R220 ;  /* 0x000b78dc01007387 */ /* 0x000fe20000100800 */
[----:B------:R-:W-:Y:S01]  /*266a0*/  MOV R204, R219 ;  /* 0x000000db00cc7202 */ /* 0x000fe20000000f00 */
[----:B------:R-:W-:-:S02]  /*266b0*/  IMAD.MOV.U32 R205, RZ, RZ, R220 ;  /* 0x000000ffffcd7224 */ /* 0x000fc400078e00dc */
[----:B------:R-:W4:Y:S04]  /*266c0*/  LDL.LU R215, [R1+0xba8] ;  /* 0x000ba80001d77983 */ /* 0x000f280000300800 */
[----:B------:R1:W-:Y:S04]  /*266d0*/  STL [R1+0xb84], R212 ;  /* 0x000b84d401007387 */ /* 0x0003e80000100800 */
[----:B------:R1:W-:Y:S02]  /*266e0*/  LDGSTS.E [R2+0x2400], desc[UR28][R204.64], P1 ;  /* 0x02400000cc027fae */ /* 0x0003e400089a101c */
[----:B-1----:R-:W-:Y:S01]  /*266f0*/  IMAD.MOV.U32 R204, RZ, RZ, R212 ;  /* 0x000000ffffcc7224 */ /* 0x002fe200078e00d4 */
[----:B---3--:R-:W-:-:S05]  /*26700*/  IADD3.X R216, PT, PT, R216, UR7, RZ, P0, !PT ;  /* 0x00000007d8d87c10 */ /* 0x008fca00087fe4ff */
[----:B------:R1:W-:Y:S01]  /*26710*/  STL [R1+0xb80], R216 ;  /* 0x000b80d801007387 */ /* 0x0003e20000100800 */
[----:B--2---:R-:W-:-:S03]  /*26720*/  IADD3.X R210, PT, PT, R210, UR7, RZ, P2, !PT ;  /* 0x00000007d2d27c10 */ /* 0x004fc600097fe4ff */
[----:B------:R-:W-:Y:S01]  /*26730*/  STL [R1+0xb8c], R209 ;  /* 0x000b8cd101007387 */ /* 0x000fe20000100800 */
[----:B------:R-:W-:-:S03]  /*26740*/  MOV R205, R216 ;  /* 0x000000d800cd7202 */ /* 0x000fc60000000f00 */
[----:B------:R-:W2:Y:S04]  /*26750*/  LDL.LU R212, [R1+0xbb4] ;  /* 0x000bb40001d47983 */ /* 0x000ea80000300800 */
[----:B------:R3:W-:Y:S04]  /*26760*/  STL [R1+0xb88], R210 ;  /* 0x000b88d201007387 */ /* 0x0007e80000100800 */
[----:B-1----:R-:W2:Y:S04]  /*26770*/  LDL.LU R216, [R1+0xbb0] ;  /* 0x000bb00001d87983 */ /* 0x002ea80000300800 */
[----:B------:R1:W-:Y:S01]  /*26780*/  LDGSTS.E [R2+0x2480], desc[UR28][R204.64], P1 ;  /* 0x02480000cc027fae */ /* 0x0003e200089a101c */
[----:B----4-:R-:W-:-:S02]  /*26790*/  IADD3 R211, P0, PT, R211, UR13, RZ ;  /* 0x0000000dd3d37c10 */ /* 0x010fc4000ff1e0ff */
[----:B------:R-:W-:Y:S01]  /*267a0*/  IADD3 R207, P2, PT, R207, UR13, RZ ;  /* 0x0000000dcfcf7c10 */ /* 0x000fe2000ff5e0ff */
[----:B-1----:R-:W-:Y:S02]  /*267b0*/  IMAD.MOV.U32 R204, RZ, RZ, R209 ;  /* 0x000000ffffcc7224 */ /* 0x002fe400078e00d1 */
[----:B------:R-:W-:Y:S02]  /*267c0*/  IMAD.MOV.U32 R205, RZ, RZ, R210 ;  /* 0x000000ffffcd7224 */ /* 0x000fe400078e00d2 */
[----:B---3--:R-:W3:Y:S04]  /*267d0*/  LDL.LU R210, [R1+0xc7c] ;  /* 0x000c7c0001d27983 */ /* 0x008ee80000300800 */
[----:B------:R-:W4:Y:S04]  /*267e0*/  LDL.LU R209, [R1+0xc84] ;  /* 0x000c840001d17983 */ /* 0x000f280000300800 */
[----:B------:R-:W-:Y:S04]  /*267f0*/  STL [R1+0xb94], R211 ;  /* 0x000b94d301007387 */ /* 0x000fe80000100800 */
[----:B------:R1:W-:Y:S01]  /*26800*/  LDGSTS.E [R2+0x2500], desc[UR28][R204.64], P1 ;  /* 0x02500000cc027fae */ /* 0x0003e200089a101c */
[----:B------:R-:W-:-:S02]  /*26810*/  IADD3.X R213, PT, PT, R213, UR7, RZ, P0, !PT ;  /* 0x00000007d5d57c10 */ /* 0x000fc400087fe4ff */
[----:B------:R-:W-:-:S03]  /*26820*/  IADD3.X R217, PT, PT, R217, UR7, RZ, P2, !PT ;  /* 0x00000007d9d97c10 */ /* 0x000fc600097fe4ff */
[----:B------:R1:W-:Y:S02]  /*26830*/  STL [R1+0xb90], R213 ;  /* 0x000b90d501007387 */ /* 0x0003e40000100800 */
[----:B-1----:R-:W-:Y:S02]  /*26840*/  IMAD.MOV.U32 R205, RZ, RZ, R213 ;  /* 0x000000ffffcd7224 */ /* 0x002fe400078e00d5 */
[----:B------:R-:W-:Y:S01]  /*26850*/  STL [R1+0xb9c], R207 ;  /* 0x000b9ccf01007387 */ /* 0x000fe20000100800 */
[----:B------:R-:W-:-:S03]  /*26860*/  MOV R204, R211 ;  /* 0x000000d300cc7202 */ /* 0x000fc60000000f00 */
[----:B------:R-:W4:Y:S04]  /*26870*/  LDL.LU R213, [R1+0xc78] ;  /* 0x000c780001d57983 */ /* 0x000f280000300800 */
[----:B------:R1:W-:Y:S04]  /*26880*/  STL [R1+0xb98], R217 ;  /* 0x000b98d901007387 */ /* 0x0003e80000100800 */
[----:B------:R-:W4:Y:S01]  /*26890*/  LDL.LU R211, [R1+0xc80] ;  /* 0x000c800001d37983 */ /* 0x000f220000300800 */
[----:B------:R-:W-:-:S03]  /*268a0*/  IADD3 R214, P0, PT, R214, UR13, RZ ;  /* 0x0000000dd6d67c10 */ /* 0x000fc6000ff1e0ff */
[----:B------:R1:W-:Y:S01]  /*268b0*/  LDGSTS.E [R2+0x2580], desc[UR28][R204.64], P1 ;  /* 0x02580000cc027fae */ /* 0x0003e200089a101c */
[----:B------:R-:W-:Y:S01]  /*268c0*/  IADD3 R208, P2, PT, R208, UR13, RZ ;  /* 0x0000000dd0d07c10 */ /* 0x000fe2000ff5e0ff */
[----:B-1----:R-:W-:Y:S01]  /*268d0*/  IMAD.MOV.U32 R204, RZ, RZ, R207 ;  /* 0x000000ffffcc7224 */ /* 0x002fe200078e00cf */
[----:B------:R-:W-:Y:S02]  /*268e0*/  MOV R205, R217 ;  /* 0x000000d900cd7202 */ /* 0x000fe40000000f00 */
[----:B------:R-:W4:Y:S04]  /*268f0*/  LDL.LU R217, [R1+0xc8c] ;  /* 0x000c8c0001d97983 */ /* 0x000f280000300800 */
[----:B------:R-:W4:Y:S01]  /*26900*/  LDL.LU R207, [R1+0xc94] ;  /* 0x000c940001cf7983 */ /* 0x000f220000300800 */
[----:B------:R-:W-:-:S03]  /*26910*/  IADD3.X R218, PT, PT, R218, UR7, RZ, P0, !PT ;  /* 0x00000007dada7c10 */ /* 0x000fc600087fe4ff */
[----:B------:R-:W-:Y:S04]  /*26920*/  STL [R1+0xba4], R214 ;  /* 0x000ba4d601007387 */ /* 0x000fe80000100800 */
[----:B------:R1:W-:Y:S04]  /*26930*/  LDGSTS.E [R2+0x2600], desc[UR28][R204.64], P1 ;  /* 0x02600000cc027fae */ /* 0x0003e800089a101c */
[----:B------:R1:W-:Y:S04]  /*26940*/  STL [R1+0xba0], R218 ;  /* 0x000ba0da01007387 */ /* 0x0003e80000100800 */
[----:B------:R-:W-:Y:S01]  /*26950*/  STL [R1+0xbac], R208 ;  /* 0x000bacd001007387 */ /* 0x000fe20000100800 */
[----:B-1----:R-:W-:-:S03]  /*26960*/  IMAD.MOV.U32 R205, RZ, RZ, R218 ;  /* 0x000000ffffcd7224 */ /* 0x002fc600078e00da */
[----:B------:R-:W4:Y:S01]  /*26970*/  LDL.LU R218, [R1+0xc88] ;  /* 0x000c880001da7983 */ /* 0x000f220000300800 */
[----:B------:R-:W-:Y:S01]  /*26980*/  IMAD.MOV.U32 R204, RZ, RZ, R214 ;  /* 0x000000ffffcc7224 */ /* 0x000fe200078e00d6 */
[----:B------:R-:W-:-:S04]  /*26990*/  IADD3.X R215, PT, PT, R215, UR7, RZ, P2, !PT ;  /* 0x00000007d7d77c10 */ /* 0x000fc800097fe4ff */
[----:B------:R1:W-:Y:S04]  /*269a0*/  LDGSTS.E [R2+0x2680], desc[UR28][R204.64], P1 ;  /* 0x02680000cc027fae */ /* 0x0003e800089a101c */
[----:B------:R1:W-:Y:S04]  /*269b0*/  STL [R1+0xba8], R215 ;  /* 0x000ba8d701007387 */ /* 0x0003e80000100800 */
[----:B------:R-:W4:Y:S01]  /*269c0*/  LDL.LU R214, [R1+0xc90] ;  /* 0x000c900001d67983 */ /* 0x000f220000300800 */
[----:B-1----:R-:W-:Y:S01]  /*269d0*/  MOV R204, R208 ;  /* 0x000000d000cc7202 */ /* 0x002fe20000000f00 */
[----:B------:R-:W-:-:S02]  /*269e0*/  IMAD.MOV.U32 R205, RZ, RZ, R215 ;  /* 0x000000ffffcd7224 */ /* 0x000fc400078e00d7 */
[----:B------:R-:W4:Y:S04]  /*269f0*/  LDL.LU R215, [R1+0xc9c] ;  /* 0x000c9c0001d77983 */ /* 0x000f280000300800 */
[----:B------:R-:W4:Y:S04]  /*26a00*/  LDL.LU R208, [R1+0xca4] ;  /* 0x000ca40001d07983 */ /* 0x000f280000300800 */
[----:B------:R1:W-:Y:S01]  /*26a10*/  LDGSTS.E [R2+0x2700], desc[UR28][R204.64], P1 ;  /* 0x02700000cc027fae */ /* 0x0003e200089a101c */
[----:B--2---:R-:W-:-:S04]  /*26a20*/  IADD3 R212, P0, PT, R212, UR13, RZ ;  /* 0x0000000dd4d47c10 */ /* 0x004fc8000ff1e0ff */
[----:B------:R-:W-:Y:S01]  /*26a30*/  IADD3.X R216, PT, PT, R216, UR7, RZ, P0, !PT ;  /* 0x00000007d8d87c10 */ /* 0x000fe200087fe4ff */
[----:B------:R-:W-:Y:S03]  /*26a40*/  STL [R1+0xbb4], R212 ;  /* 0x000bb4d401007387 */ /* 0x000fe60000100800 */
[----:B-1----:R-:W-:Y:S01]  /*26a50*/  MOV R205, R216 ;  /* 0x000000d800cd7202 */ /* 0x002fe20000000f00 */
[----:B------:R1:W-:Y:S01]  /*26a60*/  STL [R1+0xbb0], R216 ;  /* 0x000bb0d801007387 */ /* 0x0003e20000100800 */
[----:B------:R-:W-:-:S05]  /*26a70*/  IMAD.MOV.U32 R204, RZ, RZ, R212 ;  /* 0x000000ffffcc7224 */ /* 0x000fca00078e00d4 */
[----:B------:R2:W-:Y:S04]  /*26a80*/  LDGSTS.E [R2+0x2780], desc[UR28][R204.64], P1 ;  /* 0x02780000cc027fae */ /* 0x0005e800089a101c */
[----:B-1----:R-:W4:Y:S04]  /*26a90*/  LDL.LU R216, [R1+0xc98] ;  /* 0x000c980001d87983 */ /* 0x002f280000300800 */
[----:B------:R-:W4:Y:S01]  /*26aa0*/  LDL.LU R212, [R1+0xca0] ;  /* 0x000ca00001d47983 */ /* 0x000f220000300800 */
[----:B---3--:R-:W-:Y:S02]  /*26ab0*/  IADD3 R210, P1, PT, R210, UR13, RZ ;  /* 0x0000000dd2d27c10 */ /* 0x008fe4000ff3e0ff */
[----:B----4-:R-:W-:-:S03]  /*26ac0*/  IADD3 R209, P2, PT, R209, UR13, RZ ;  /* 0x0000000dd1d17c10 */ /* 0x010fc6000ff5e0ff */
[----:B------:R1:W-:Y:S01]  /*26ad0*/  STL [R1+0xc7c], R210 ;  /* 0x000c7cd201007387 */ /* 0x0003e20000100800 */
[----:B--2---:R-:W-:Y:S01]  /*26ae0*/  IMAD.MOV.U32 R204, RZ, RZ, R210 ;  /* 0x000000ffffcc7224 */ /* 0x004fe200078e00d2 */
[----:B------:R-:W-:-:S05]  /*26af0*/  IADD3.X R213, PT, PT, R213, UR7, RZ, P1, !PT ;  /* 0x00000007d5d57c10 */ /* 0x000fca0008ffe4ff */
[----:B------:R2:W-:Y:S01]  /*26b00*/  STL [R1+0xc78], R213 ;  /* 0x000c78d501007387 */ /* 0x0005e20000100800 */
[----:B------:R-:W-:-:S03]  /*26b10*/  IADD3.X R211, PT, PT, R211, UR7, RZ, P2, !PT ;  /* 0x00000007d3d37c10 */ /* 0x000fc600097fe4ff */
[----:B------:R3:W-:Y:S01]  /*26b20*/  STL [R1+0xc84], R209 ;  /* 0x000c84d101007387 */ /* 0x0007e20000100800 */
[----:B------:R-:W-:-:S03]  /*26b30*/  IMAD.MOV.U32 R205, RZ, RZ, R213 ;  /* 0x000000ffffcd7224 */ /* 0x000fc600078e00d5 */
[----:B-1----:R-:W4:Y:S04]  /*26b40*/  LDL.LU R210, [R1+0xcac] ;  /* 0x000cac0001d27983 */ /* 0x002f280000300800 */
[----:B------:R1:W-:Y:S04]  /*26b50*/  STL [R1+0xc80], R211 ;  /* 0x000c80d301007387 */ /* 0x0003e80000100800 */
[----:B--2---:R-:W2:Y:S01]  /*26b60*/  LDL.LU R213, [R1+0xca8] ;  /* 0x000ca80001d57983 */ /* 0x004ea20000300800 */
[----:B------:R-:W-:-:S04]  /*26b70*/  UISETP.GT.AND UP1, UPT, UR15, 0xd, UPT ;  /* 0x0000000d0f00788c */ /* 0x000fc8000bf24270 */
[----:B------:R-:W-:-:S04]  /*26b80*/  USEL UR12, URZ, 0x4, !UP1 ;  /* 0x00000004ff0c7887 */ /* 0x000fc8000c800000 */
[----:B------:R-:W-:-:S06]  /*26b90*/  USEL UR12, UR12, URZ, !UP0 ;  /* 0x000000ff0c0c7287 */ /* 0x000fcc000c000000 */
[----:B------:R-:W-:Y:S02]  /*26ba0*/  ISETP.NE.U32.AND P0, PT, RZ, UR12, PT ;  /* 0x0000000cff007c0c */ /* 0x000fe4000bf05070 */
[----:B------:R-:W-:Y:S02]  /*26bb0*/  IADD3 R217, P1, PT, R217, UR13, RZ ;  /* 0x0000000dd9d97c10 */ /* 0x000fe4000ff3e0ff */
[----:B------:R-:W-:-:S09]  /*26bc0*/  IADD3 R207, P2, PT, R207, UR13, RZ ;  /* 0x0000000dcfcf7c10 */ /* 0x000fd2000ff5e0ff */
[----:B------:R1:W-:Y:S01]  /*26bd0*/  LDGSTS.E [R2+0x3400], desc[UR28][R204.64], P0 ;  /* 0x03400000cc027fae */ /* 0x0003e200081a101c */
[----:B------:R-:W-:Y:S02]  /*26be0*/  IADD3.X R218, PT, PT, R218, UR7, RZ, P1, !PT ;  /* 0x00000007dada7c10 */ /* 0x000fe40008ffe4ff */
[----:B-1----:R-:W-:Y:S01]  /*26bf0*/  MOV R204, R209 ;  /* 0x000000d100cc7202 */ /* 0x002fe20000000f00 */
[----:B------:R-:W-:Y:S01]  /*26c00*/  IMAD.MOV.U32 R205, RZ, RZ, R211 ;  /* 0x000000ffffcd7224 */ /* 0x000fe200078e00d3 */
[----:B---3--:R-:W3:Y:S04]  /*26c10*/  LDL.LU R209, [R1+0xcb4] ;  /* 0x000cb40001d17983 */ /* 0x008ee80000300800 */
[----:B------:R-:W3:Y:S04]  /*26c20*/  LDL.LU R211, [R1+0xd7c] ;  /* 0x000d7c0001d37983 */ /* 0x000ee80000300800 */
[----:B------:R-:W-:Y:S04]  /*26c30*/  STL [R1+0xc8c], R217 ;  /* 0x000c8cd901007387 */ /* 0x000fe80000100800 */
[----:B------:R1:W-:Y:S04]  /*26c40*/  LDGSTS.E [R2+0x3480], desc[UR28][R204.64], P0 ;  /* 0x03480000cc027fae */ /* 0x0003e800081a101c */
[----:B------:R1:W-:Y:S01]  /*26c50*/  STL [R1+0xc88], R218 ;  /* 0x000c88da01007387 */ /* 0x0003e20000100800 */
[----:B------:R-:W-:-:S03]  /*26c60*/  IADD3.X R214, PT, PT, R214, UR7, RZ, P2, !PT ;  /* 0x00000007d6d67c10 */ /* 0x000fc600097fe4ff */
[----:B------:R-:W-:Y:S01]  /*26c70*/  STL [R1+0xc94], R207 ;  /* 0x000c94cf01007387 */ /* 0x000fe20000100800 */
[----:B-1----:R-:W-:-:S03]  /*26c80*/  MOV R205, R218 ;  /* 0x000000da00cd7202 */ /* 0x002fc60000000f00 */
[----:B------:R-:W3:Y:S01]  /*26c90*/  LDL.LU R218, [R1+0xcb0] ;  /* 0x000cb00001da7983 */ /* 0x000ee20000300800 */
[----:B------:R-:W-:Y:S01]  /*26ca0*/  IMAD.MOV.U32 R204, RZ, RZ, R217 ;  /* 0x000000ffffcc7224 */ /* 0x000fe200078e00d9 */
[----:B------:R-:W-:Y:S02]  /*26cb0*/  IADD3 R215, P1, PT, R215, UR13, RZ ;  /* 0x0000000dd7d77c10 */ /* 0x000fe4000ff3e0ff */
[----:B------:R1:W-:Y:S01]  /*26cc0*/  STL [R1+0xc90], R214 ;  /* 0x000c90d601007387 */ /* 0x0003e20000100800 */
[----:B------:R-:W-:-:S03]  /*26cd0*/  IADD3 R208, P2, PT, R208, UR13, RZ ;  /* 0x0000000dd0d07c10 */ /* 0x000fc6000ff5e0ff */
[----:B------:R1:W-:Y:S04]  /*26ce0*/  LDGSTS.E [R2+0x3500], desc[UR28][R204.64], P0 ;  /* 0x03500000cc027fae */ /* 0x0003e800081a101c */
[----:B------:R-:W3:Y:S01]  /*26cf0*/  LDL.LU R217, [R1+0xd78] ;  /* 0x000d780001d97983 */ /* 0x000ee20000300800 */
[----:B-1----:R-:W-:Y:S02]  /*26d00*/  IMAD.MOV.U32 R204, RZ, RZ, R207 ;  /* 0x000000ffffcc7224 */ /* 0x002fe400078e00cf */
[----:B------:R-:W-:Y:S02]  /*26d10*/  IMAD.MOV.U32 R205, RZ, RZ, R214 ;  /* 0x000000ffffcd7224 */ /* 0x000fe400078e00d6 */
[----:B------:R-:W3:Y:S04]  /*26d20*/  LDL.LU R214, [R1+0xd84] ;  /* 0x000d840001d67983 */ /* 0x000ee80000300800 */
[----:B------:R-:W3:Y:S04]  /*26d30*/  LDL.LU R207, [R1+0xd8c] ;  /* 0x000d8c0001cf7983 */ /* 0x000ee80000300800 */
[----:B------:R-:W-:Y:S04]  /*26d40*/  STL [R1+0xc9c], R215 ;  /* 0x000c9cd701007387 */ /* 0x000fe80000100800 */
[----:B------:R1:W-:Y:S02]  /*26d50*/  LDGSTS.E [R2+0x3580], desc[UR28][R204.64], P0 ;  /* 0x03580000cc027fae */ /* 0x0003e400081a101c */
[----:B-1----:R-:W-:-:S02]  /*26d60*/  MOV R204, R215 ;  /* 0x000000d700cc7202 */ /* 0x002fc40000000f00 */
[----:B------:R-:W-:-:S05]  /*26d70*/  IADD3.X R216, PT, PT, R216, UR7, RZ, P1, !PT ;  /* 0x00000007d8d87c10 */ /* 0x000fca0008ffe4ff */
[----:B------:R1:W-:Y:S01]  /*26d80*/  STL [R1+0xc98], R216 ;  /* 0x000c98d801007387 */ /* 0x0003e20000100800 */
[----:B------:R-:W-:Y:S01]  /*26d90*/  IMAD.MOV.U32 R205, RZ, RZ, R216 ;  /* 0x000000ffffcd7224 */ /* 0x000fe200078e00d8 */
[----:B------:R-:W-:Y:S02]  /*26da0*/  IADD3.X R212, PT, PT, R212, UR7, RZ, P2, !PT ;  /* 0x00000007d4d47c10 */ /* 0x000fe400097fe4ff */
[----:B------:R-:W-:Y:S04]  /*26db0*/  STL [R1+0xca4], R208 ;  /* 0x000ca4d001007387 */ /* 0x000fe80000100800 */
[----:B------:R1:W-:Y:S04]  /*26dc0*/  LDGSTS.E [R2+0x3600], desc[UR28][R204.64], P0 ;  /* 0x03600000cc027fae */ /* 0x0003e800081a101c */
[----:B-1----:R-:W3:Y:S04]  /*26dd0*/  LDL.LU R216, [R1+0xd80] ;  /* 0x000d800001d87983 */ /* 0x002ee80000300800 */
[----:B------:R1:W-:Y:S04]  /*26de0*/  STL [R1+0xca0], R212 ;  /* 0x000ca0d401007387 */ /* 0x0003e80000100800 */
[----:B------:R-:W3:Y:S01]  /*26df0*/  LDL.LU R215, [R1+0xd88] ;  /* 0x000d880001d77983 */ /* 0x000ee20000300800 */
[----:B------:R-:W-:Y:S01]  /*26e00*/  IMAD.MOV.U32 R204, RZ, RZ, R208 ;  /* 0x000000ffffcc7224 */ /* 0x000fe200078e00d0 */
[----:B------:R-:W-:-:S02]  /*26e10*/  MOV R205, R212 ;  /* 0x000000d400cd7202 */ /* 0x000fc40000000f00 */
[----:B-1----:R-:W3:Y:S04]  /*26e20*/  LDL.LU R212, [R1+0xd94] ;  /* 0x000d940001d47983 */ /* 0x002ee80000300800 */
[----:B------:R-:W3:Y:S04]  /*26e30*/  LDL.LU R208, [R1+0xd9c] ;  /* 0x000d9c0001d07983 */ /* 0x000ee80000300800 */
[----:B------:R1:W-:Y:S01]  /*26e40*/  LDGSTS.E [R2+0x3680], desc[UR28][R204.64], P0 ;  /* 0x03680000cc027fae */ /* 0x0003e200081a101c */
[----:B----4-:R-:W-:-:S04]  /*26e50*/  IADD3 R210, P1, PT, R210, UR13, RZ ;  /* 0x0000000dd2d27c10 */ /* 0x010fc8000ff3e0ff */
[----:B--2---:R-:W-:Y:S01]  /*26e60*/  IADD3.X R213, PT, PT, R213, UR7, RZ, P1, !PT ;  /* 0x00000007d5d57c10 */ /* 0x004fe20008ffe4ff */
[----:B------:R-:W-:Y:S04]  /*26e70*/  STL [R1+0xcac], R210 ;  /* 0x000cacd201007387 */ /* 0x000fe80000100800 */
[----:B------:R2:W-:Y:S01]  /*26e80*/  STL [R1+0xca8], R213 ;  /* 0x000ca8d501007387 */ /* 0x0005e20000100800 */
[----:B-1----:R-:W-:Y:S02]  /*26e90*/  IMAD.MOV.U32 R205, RZ, RZ, R213 ;  /* 0x000000ffffcd7224 */ /* 0x002fe400078e00d5 */
[----:B------:R-:W-:Y:S01]  /*26ea0*/  IMAD.MOV.U32 R204, RZ, RZ, R210 ;  /* 0x000000ffffcc7224 */ /* 0x000fe200078e00d2 */
[----:B------:R-:W-:Y:S01]  /*26eb0*/  UISETP.GT.AND UP1, UPT, UR15, 0x11, UPT ;  /* 0x000000110f00788c */ /* 0x000fe2000bf24270 */
[----:B--2---:R-:W2:Y:S04]  /*26ec0*/  LDL.LU R213, [R1+0xd90] ;  /* 0x000d900001d57983 */ /* 0x004ea80000300800 */
[----:B------:R-:W4:Y:S01]  /*26ed0*/  LDL.LU R210, [R1+0xd98] ;  /* 0x000d980001d27983 */ /* 0x000f220000300800 */
[----:B------:R-:W-:-:S03]  /*26ee0*/  USEL UR12, URZ, 0x4, !UP1 ;  /* 0x00000004ff0c7887 */ /* 0x000fc6000c800000 */
[----:B------:R1:W-:Y:S01]  /*26ef0*/  LDGSTS.E [R2+0x3700], desc[UR28][R204.64], P0 ;  /* 0x03700000cc027fae */ /* 0x0003e200081a101c */
[----:B------:R-:W-:-:S06]  /*26f00*/  USEL UR12, UR12, URZ, !UP0 ;  /* 0x000000ff0c0c7287 */ /* 0x000fcc000c000000 */
[----:B------:R-:W-:Y:S02]  /*26f10*/  ISETP.NE.U32.AND P1, PT, RZ, UR12, PT ;  /* 0x0000000cff007c0c */ /* 0x000fe4000bf25070 */
[----:B---3--:R-:W-:Y:S02]  /*26f20*/  IADD3 R209, P2, PT, R209, UR13, RZ ;  /* 0x0000000dd1d17c10 */ /* 0x008fe4000ff5e0ff */
[----:B------:R-:W-:Y:S02]  /*26f30*/  IADD3 R211, P3, PT, R211, UR13, RZ ;  /* 0x0000000dd3d37c10 */ /* 0x000fe4000ff7e0ff */
[----:B-1----:R-:W-:Y:S01]  /*26f40*/  MOV R204, R209 ;  /* 0x000000d100cc7202 */ /* 0x002fe20000000f00 */
[----:B------:R1:W-:Y:S01]  /*26f50*/  STL [R1+0xcb4], R209 ;  /* 0x000cb4d101007387 */ /* 0x0003e20000100800 */
[----:B------:R-:W-:-:S05]  /*26f60*/  IADD3.X R218, PT, PT, R218, UR7, RZ, P2, !PT ;  /* 0x00000007dada7c10 */ /* 0x000fca00097fe4ff */
[----:B------:R-:W-:Y:S01]  /*26f70*/  IMAD.MOV.U32 R205, RZ, RZ, R218 ;  /* 0x000000ffffcd7224 */ /* 0x000fe200078e00da */
[----:B------:R-:W-:Y:S04]  /*26f80*/  STL [R1+0xcb0], R218 ;  /* 0x000cb0da01007387 */ /* 0x000fe80000100800 */
[----:B------:R3:W-:Y:S01]  /*26f90*/  STL [R1+0xd7c], R211 ;  /* 0x000d7cd301007387 */ /* 0x0007e20000100800 */
[----:B------:R-:W-:-:S03]  /*26fa0*/  IADD3.X R217, PT, PT, R217, UR7, RZ, P3, !PT ;  /* 0x00000007d9d97c10 */ /* 0x000fc60009ffe4ff */
[----:B------:R1:W-:Y:S04]  /*26fb0*/  LDGSTS.E [R2+0x3780], desc[UR28][R204.64], P0 ;  /* 0x03780000cc027fae */ /* 0x0003e800081a101c */
[----:B------:R-:W4:Y:S04]  /*26fc0*/  LDL.LU R219, [R1+0xda4] ;  /* 0x000da40001db7983 */ /* 0x000f280000300800 */
[----:B------:R-:W-:Y:S01]  /*26fd0*/  STL [R1+0xd78], R217 ;  /* 0x000d78d901007387 */ /* 0x000fe20000100800 */
[----:B------:R-:W-:-:S03]  /*26fe0*/  IADD3 R214, P0, PT, R214, UR13, RZ ;  /* 0x0000000dd6d67c10 */ /* 0x000fc6000ff1e0ff */
[----:B-1----:R-:W4:Y:S01]  /*26ff0*/  LDL.LU R209, [R1+0xdac] ;  /* 0x000dac0001d17983 */ /* 0x002f220000300800 */
[----:B------:R-:W-:Y:S01]  /*27000*/  IMAD.MOV.U32 R204, RZ, RZ, R211 ;  /* 0x000000ffffcc7224 */ /* 0x000fe200078e00d3 */
[----:B------:R-:W-:Y:S02]  /*27010*/  MOV R205, R217 ;  /* 0x000000d900cd7202 */ /* 0x000fe40000000f00 */
[----:B------:R-:W4:Y:S01]  /*27020*/  LDL.LU R220, [R1+0xda0] ;  /* 0x000da00001dc7983 */ /* 0x000f220000300800 */
[----:B------:R-:W-:-:S03]  /*27030*/  IADD3 R207, P2, PT, R207, UR13, RZ ;  /* 0x0000000dcfcf7c10 */ /* 0x000fc6000ff5e0ff */
[----:B---3--:R-:W3:Y:S04]  /*27040*/  LDL.LU R211, [R1+0xda8] ;  /* 0x000da80001d37983 */ /* 0x008ee80000300800 */
[----:B------:R1:W-:Y:S04]  /*27050*/  LDGSTS.E [R2+0x4400], desc[UR28][R204.64], P1 ;  /* 0x04400000cc027fae */ /* 0x0003e800089a101c */
[----:B------:R1:W-:Y:S02]  /*27060*/  STL [R1+0xd84], R214 ;  /* 0x000d84d601007387 */ /* 0x0003e40000100800 */
[----:B-1----:R-:W-:Y:S01]  /*27070*/  IMAD.MOV.U32 R204, RZ, RZ, R214 ;  /* 0x000000ffffcc7224 */ /* 0x002fe200078e00d6 */
[----:B------:R-:W-:-:S05]  /*27080*/  IADD3.X R216, PT, PT, R216, UR7, RZ, P0, !PT ;  /* 0x00000007d8d87c10 */ /* 0x000fca00087fe4ff */
[----:B------:R-:W-:Y:S01]  /*27090*/  IMAD.MOV.U32 R205, RZ, RZ, R216 ;  /* 0x000000ffffcd7224 */ /* 0x000fe200078e00d8 */
[----:B------:R-:W-:Y:S01]  /*270a0*/  STL [R1+0xd80], R216 ;  /* 0x000d80d801007387 */ /* 0x000fe20000100800 */
[----:B------:R-:W-:-:S03]  /*270b0*/  IADD3.X R215, PT, PT, R215, UR7, RZ, P2, !PT ;  /* 0x00000007d7d77c10 */ /* 0x000fc600097fe4ff */
[----:B------:R-:W-:Y:S04]  /*270c0*/  STL [R1+0xd8c], R207 ;  /* 0x000d8ccf01007387 */ /* 0x000fe80000100800 */
[----:B------:R-:W3:Y:S04]  /*270d0*/  LDL.LU R214, [R1+0xdb4] ;  /* 0x000db40001d67983 */ /* 0x000ee80000300800 */
[----:B------:R1:W-:Y:S04]  /*270e0*/  LDGSTS.E [R2+0x4480], desc[UR28][R204.64], P1 ;  /* 0x04480000cc027fae */ /* 0x0003e800089a101c */
[----:B------:R1:W-:Y:S02]  /*270f0*/  STL [R1+0xd88], R215 ;  /* 0x000d88d701007387 */ /* 0x0003e40000100800 */
[----:B-1----:R-:W-:-:S02]  /*27100*/  IMAD.MOV.U32 R205, RZ, RZ, R215 ;  /* 0x000000ffffcd7224 */ /* 0x002fc400078e00d7 */
[----:B------:R-:W3:Y:S01]  /*27110*/  LDL.LU R215, [R1+0xdb0] ;  /* 0x000db00001d77983 */ /* 0x000ee20000300800 */
[----:B------:R-:W-:Y:S02]  /*27120*/  IADD3 R212, P0, PT, R212, UR13, RZ ;  /* 0x0000000dd4d47c10 */ /* 0x000fe4000ff1e0ff */
[----:B------:R-:W-:Y:S01]  /*27130*/  IADD3 R208, P2, PT, R208, UR13, RZ ;  /* 0x0000000dd0d07c10 */ /* 0x000fe2000ff5e0ff */
[----:B------:R-:W3:Y:S01]  /*27140*/  LDL.LU R217, [R1+0xe7c] ;  /* 0x000e7c0001d97983 */ /* 0x000ee20000300800 */
[----:B------:R-:W-:-:S03]  /*27150*/  MOV R204, R207 ;  /* 0x000000cf00cc7202 */ /* 0x000fc60000000f00 */
[----:B------:R-:W3:Y:S04]  /*27160*/  LDL.LU R207, [R1+0xe84] ;  /* 0x000e840001cf7983 */ /* 0x000ee80000300800 */
[----:B------:R1:W-:Y:S04]  /*27170*/  STL [R1+0xd94], R212 ;  /* 0x000d94d401007387 */ /* 0x0003e80000100800 */
[----:B------:R1:W-:Y:S01]  /*27180*/  LDGSTS.E [R2+0x4500], desc[UR28][R204.64], P1 ;  /* 0x04500000cc027fae */ /* 0x0003e200089a101c */
[----:B--2---:R-:W-:-:S05]  /*27190*/  IADD3.X R213, PT, PT, R213, UR7, RZ, P0, !PT ;  /* 0x00000007d5d57c10 */ /* 0x004fca00087fe4ff */
[----:B------:R-:W-:Y:S01]  /*271a0*/  STL [R1+0xd90], R213 ;  /* 0x000d90d501007387 */ /* 0x000fe20000100800 */
[----:B----4-:R-:W-:Y:S01]  /*271b0*/  IADD3.X R210, PT, PT, R210, UR7, RZ, P2, !PT ;  /* 0x00000007d2d27c10 */ /* 0x010fe200097fe4ff */
[----:B-1----:R-:W-:Y:S02]  /*271c0*/  IMAD.MOV.U32 R204, RZ, RZ, R212 ;  /* 0x000000ffffcc7224 */ /* 0x002fe400078e00d4 */
[----:B------:R-:W-:Y:S01]  /*271d0*/  STL [R1+0xd9c], R208 ;  /* 0x000d9cd001007387 */ /* 0x000fe20000100800 */
[----:B------:R-:W-:-:S03]  /*271e0*/  MOV R205, R213 ;  /* 0x000000d500cd7202 */ /* 0x000fc60000000f00 */
[----:B------:R-:W2:Y:S04]  /*271f0*/  LDL.LU R218, [R1+0xe78] ;  /* 0x000e780001da7983 */ /* 0x000ea80000300800 */
[----:B------:R1:W-:Y:S04]  /*27200*/  STL [R1+0xd98], R210 ;  /* 0x000d98d201007387 */ /* 0x0003e80000100800 */
[----:B------:R-:W4:Y:S04]  /*27210*/  LDL.LU R212, [R1+0xe80] ;  /* 0x000e800001d47983 */ /* 0x000f280000300800 */
[----:B------:R1:W-:Y:S04]  /*27220*/  LDGSTS.E [R2+0x4580], desc[UR28][R204.64], P1 ;  /* 0x04580000cc027fae */ /* 0x0003e800089a101c */
[----:B------:R-:W4:Y:S01]  /*27230*/  LDL.LU R216, [R1+0xe88] ;  /* 0x000e880001d87983 */ /* 0x000f220000300800 */
[----:B-1----:R-:W-:-:S03]  /*27240*/  IMAD.MOV.U32 R205, RZ, RZ, R210 ;  /* 0x000000ffffcd7224 */ /* 0x002fc600078e00d2 */
[----:B------:R-:W4:Y:S01]  /*27250*/  LDL.LU R210, [R1+0xe8c] ;  /* 0x000e8c0001d27983 */ /* 0x000f220000300800 */
[----:B------:R-:W-:-:S03]  /*27260*/  IMAD.MOV.U32 R204, RZ, RZ, R208 ;  /* 0x000000ffffcc7224 */ /* 0x000fc600078e00d0 */
[----:B------:R-:W4:Y:S04]  /*27270*/  LDL.LU R213, [R1+0xe90] ;  /* 0x000e900001d57983 */ /* 0x000f280000300800 */
[----:B------:R-:W4:Y:S04]  /*27280*/  LDL.LU R208, [R1+0xe94] ;  /* 0x000e940001d07983 */ /* 0x000f280000300800 */
[----:B------:R1:W-:Y:S01]  /*27290*/  LDGSTS.E [R2+0x4600], desc[UR28][R204.64], P1 ;  /* 0x04600000cc027fae */ /* 0x0003e200089a101c */
[----:B------:R-:W-:Y:S01]  /*272a0*/  UISETP.GT.AND UP1, UPT, UR15, 0x15, UPT ;  /* 0x000000150f00788c */ /* 0x000fe2000bf24270 */
[----:B------:R-:W-:-:S04]  /*272b0*/  IADD3 R219, P0, PT, R219, UR13, RZ ;  /* 0x0000000ddbdb7c10 */ /* 0x000fc8000ff1e0ff */
[----:B-1----:R-:W-:Y:S02]  /*272c0*/  MOV R204, R219 ;  /* 0x000000db00cc7202 */ /* 0x002fe40000000f00 */
[----:B------:R-:W-:Y:S02]  /*272d0*/  IADD3 R209, P2, PT, R209, UR13, RZ ;  /* 0x0000000dd1d17c10 */ /* 0x000fe4000ff5e0ff */
[----:B------:R-:W-:-:S05]  /*272e0*/  IADD3.X R220, PT, PT, R220, UR7, RZ, P0, !PT ;  /* 0x00000007dcdc7c10 */ /* 0x000fca00087fe4ff */
[----:B------:R-:W-:Y:S01]  /*272f0*/  IMAD.MOV.U32 R205, RZ, RZ, R220 ;  /* 0x000000ffffcd7224 */ /* 0x000fe200078e00dc */
[----:B---3--:R-:W-:Y:S01]  /*27300*/  IADD3.X R211, PT, PT, R211, UR7, RZ, P2, !PT ;  /* 0x00000007d3d37c10 */ /* 0x008fe200097fe4ff */
[----:B------:R-:W-:Y:S04]  /*27310*/  STL [R1+0xda4], R219 ;  /* 0x000da4db01007387 */ /* 0x000fe80000100800 */
[----:B------:R1:W-:Y:S04]  /*27320*/  LDGSTS.E [R2+0x4680], desc[UR28][R204.64], P1 ;  /* 0x04680000cc027fae */ /* 0x0003e800089a101c */
[----:B------:R-:W-:Y:S04]  /*27330*/  STL [R1+0xda0], R220 ;  /* 0x000da0dc01007387 */ /* 0x000fe80000100800 */
[----:B------:R3:W-:Y:S01]  /*27340*/  STL [R1+0xdac], R209 ;  /* 0x000dacd101007387 */ /* 0x0007e20000100800 */
[----:B-1----:R-:W-:Y:S01]  /*27350*/  IMAD.MOV.U32 R204, RZ, RZ, R209 ;  /* 0x000000ffffcc7224 */ /* 0x002fe200078e00d1 */
[----:B------:R-:W-:-:S02]  /*27360*/  MOV R205, R211 ;  /* 0x000000d300cd7202 */ /* 0x000fc40000000f00 */
[----:B------:R1:W-:Y:S01]  /*27370*/  STL [R1+0xda8], R211 ;  /* 0x000da8d301007387 */ /* 0x0003e20000100800 */
[----:B------:R-:W-:-:S03]  /*27380*/  USEL UR12, URZ, 0x4, !UP1 ;  /* 0x00000004ff0c7887 */ /* 0x000fc6000c800000 */
[----:B---3--:R-:W3:Y:S04]  /*27390*/  LDL.LU R209, [R1+0xe9c] ;  /* 0x000e9c0001d17983 */ /* 0x008ee80000300800 */
[----:B------:R1:W-:Y:S04]  /*273a0*/  LDGSTS.E [R2+0x4700], desc[UR28][R204.64], P1 ;  /* 0x04700000cc027fae */ /* 0x0003e800089a101c */
[----:B-1----:R-:W3:Y:S01]  /*273b0*/  LDL.LU R211, [R1+0xea4] ;  /* 0x000ea40001d37983 */ /* 0x002ee20000300800 */
[----:B------:R-:W-:Y:S01]  /*273c0*/  USEL UR12, UR12, URZ, !UP0 ;  /* 0x000000ff0c0c7287 */ /* 0x000fe2000c000000 */
[----:B------:R-:W-:-:S05]  /*273d0*/  IADD3 R214, P0, PT, R214, UR13, RZ ;  /* 0x0000000dd6d67c10 */ /* 0x000fca000ff1e0ff */
[----:B------:R-:W-:Y:S01]  /*273e0*/  STL [R1+0xdb4], R214 ;  /* 0x000db4d601007387 */ /* 0x000fe20000100800 */
[----:B------:R-:W-:Y:S01]  /*273f0*/  IMAD.MOV.U32 R204, RZ, RZ, R214 ;  /* 0x000000ffffcc7224 */ /* 0x000fe200078e00d6 */
[----:B------:R-:W-:-:S05]  /*27400*/  IADD3.X R215, PT, PT, R215, UR7, RZ, P0, !PT ;  /* 0x00000007d7d77c10 */ /* 0x000fca00087fe4ff */
[----:B------:R1:W-:Y:S01]  /*27410*/  STL [R1+0xdb0], R215 ;  /* 0x000db0d701007387 */ /* 0x0003e20000100800 */
[----:B------:R-:W-:Y:S01]  /*27420*/  IMAD.MOV.U32 R205, RZ, RZ, R215 ;  /* 0x000000ffffcd7224 */ /* 0x000fe200078e00d7 */
[----:B------:R-:W-:-:S04]  /*27430*/  ISETP.NE.U32.AND P0, PT, RZ, UR12, PT ;  /* 0x0000000cff007c0c */ /* 0x000fc8000bf05070 */
[----:B------:R1:W-:Y:S04]  /*27440*/  LDGSTS.E [R2+0x4780], desc[UR28][R204.64], P1 ;  /* 0x04780000cc027fae */ /* 0x0003e800089a101c */
[----:B-1----:R-:W3:Y:S01]  /*27450*/  LDL.LU R215, [R1+0xe98] ;  /* 0x000e980001d77983 */ /* 0x002ee20000300800 */
[----:B------:R-:W-:-:S03]  /*27460*/  IADD3 R217, P1, PT, R217, UR13, RZ ;  /* 0x0000000dd9d97c10 */ /* 0x000fc6000ff3e0ff */
[----:B------:R-:W3:Y:S01]  /*27470*/  LDL.LU R214, [R1+0xea0] ;  /* 0x000ea00001d67983 */ /* 0x000ee20000300800 */
[----:B------:R-:W-:Y:S02]  /*27480*/  IADD3 R207, P2, PT, R207, UR13, RZ ;  /* 0x0000000dcfcf7c10 */ /* 0x000fe4000ff5e0ff */
[----:B------:R-:W-:Y:S01]  /*27490*/  MOV R204, R217 ;  /* 0x000000d900cc7202 */ /* 0x000fe20000000f00 */
[----:B------:R-:W-:Y:S01]  /*274a0*/  STL [R1+0xe7c], R217 ;  /* 0x000e7cd901007387 */ /* 0x000fe20000100800 */
[----:B--2---:R-:W-:-:S05]  /*274b0*/  IADD3.X R218, PT, PT, R218, UR7, RZ, P1, !PT ;  /* 0x00000007dada7c10 */ /* 0x004fca0008ffe4ff */
[----:B------:R-:W-:Y:S01]  /*274c0*/  IMAD.MOV.U32 R205, RZ, RZ, R218 ;  /* 0x000000ffffcd7224 */ /* 0x000fe200078e00da */
[----:B----4-:R-:W-:Y:S01]  /*274d0*/  IADD3.X R212, PT, PT, R212, UR7, RZ, P2, !PT ;  /* 0x00000007d4d47c10 */ /* 0x010fe200097fe4ff */
        /* <DEDUP_REMOVED lines=8> */
[----:B--2---:R-:W2:Y:S01]  /*27560*/  LDL.LU R212, [R1+0xea8] ;  /* 0x000ea80001d47983 */ /* 0x004ea20000300800 */
[----:B------:R-:W-:-:S03]  /*27570*/  IADD3 R208, P2, PT, R208, UR13, RZ ;  /* 0x0000000dd0d07c10 */ /* 0x000fc6000ff5e0ff */
[----:B------:R-:W4:Y:S01]  /*27580*/  LDL.LU R207, [R1+0xeac] ;  /* 0x000eac0001cf7983 */ /* 0x000f220000300800 */
[----:B------:R-:W-:-:S03]  /*27590*/  IADD3.X R213, PT, PT, R213, UR7, RZ, P2, !PT ;  /* 0x00000007d5d57c10 */ /* 0x000fc600097fe4ff */
[----:B------:R1:W-:Y:S04]  /*275a0*/  LDGSTS.E [R2+0x5480], desc[UR28][R204.64], P0 ;  /* 0x05480000cc027fae */ /* 0x0003e800081a101c */
[----:B------:R1:W-:Y:S04]  /*275b0*/  STL [R1+0xe8c], R210 ;  /* 0x000e8cd201007387 */ /* 0x0003e80000100800 */
[----:B------:R-:W-:Y:S01]  /*275c0*/  STL [R1+0xe88], R216 ;  /* 0x000e88d801007387 */ /* 0x000fe20000100800 */
        /* <DEDUP_REMOVED lines=8> */
[----:B------:R-:W2:Y:S04]  /*27650*/  LDL.LU R213, [R1+0xeb0] ;  /* 0x000eb00001d57983 */ /* 0x000ea80000300800 */
[----:B------:R-:W2:Y:S01]  /*27660*/  LDL.LU R220, [R1+0xf78] ;  /* 0x000f780001dc7983 */ /* 0x000ea20000300800 */
[----:B------:R-:W-:-:S03]  /*27670*/  MOV R204, R208 ;  /* 0x000000d000cc7202 */ /* 0x000fc60000000f00 */
[----:B------:R-:W2:Y:S04]  /*27680*/  LDL.LU R217, [R1+0xf84] ;  /* 0x000f840001d97983 */ /* 0x000ea80000300800 */
[----:B------:R-:W2:Y:S04]  /*27690*/  LDL.LU R208, [R1+0xf8c] ;  /* 0x000f8c0001d07983 */ /* 0x000ea80000300800 */
[----:B------:R1:W-:Y:S01]  /*276a0*/  LDGSTS.E [R2+0x5580], desc[UR28][R204.64], P0 ;  /* 0x05580000cc027fae */ /* 0x0003e200081a101c */
[----:B---3--:R-:W-:-:S05]  /*276b0*/  IADD3 R209, P1, PT, R209, UR13, RZ ;  /* 0x0000000dd1d17c10 */ /* 0x008fca000ff3e0ff */
[----:B------:R3:W-:Y:S01]  /*276c0*/  STL [R1+0xe9c], R209 ;  /* 0x000e9cd101007387 */ /* 0x0007e20000100800 */
[----:B------:R-:W-:Y:S01]  /*276d0*/  IADD3 R211, P2, PT, R211, UR13, RZ ;  /* 0x0000000dd3d37c10 */ /* 0x000fe2000ff5e0ff */
[----:B-1----:R-:W-:Y:S01]  /*276e0*/  IMAD.MOV.U32 R204, RZ, RZ, R209 ;  /* 0x000000ffffcc7224 */ /* 0x002fe200078e00d1 */
[----:B------:R-:W-:-:S05]  /*276f0*/  IADD3.X R215, PT, PT, R215, UR7, RZ, P1, !PT ;  /* 0x00000007d7d77c10 */ /* 0x000fca0008ffe4ff */
[----:B------:R1:W-:Y:S01]  /*27700*/  STL [R1+0xe98], R215 ;  /* 0x000e98d701007387 */ /* 0x0003e20000100800 */
[----:B------:R-:W-:-:S03]  /*27710*/  IADD3.X R214, PT, PT, R214, UR7, RZ, P2, !PT ;  /* 0x00000007d6d67c10 */ /* 0x000fc600097fe4ff */
[----:B------:R-:W-:Y:S04]  /*27720*/  STL [R1+0xea4], R211 ;  /* 0x000ea4d301007387 */ /* 0x000fe80000100800 */
[----:B------:R-:W2:Y:S04]  /*27730*/  LDL.LU R218, [R1+0xf80] ;  /* 0x000f800001da7983 */ /* 0x000ea80000300800 */
[----:B------:R1:W-:Y:S01]  /*27740*/  STL [R1+0xea0], R214 ;  /* 0x000ea0d601007387 */ /* 0x0003e20000100800 */
[----:B------:R-:W-:-:S03]  /*27750*/  MOV R205, R215 ;  /* 0x000000d700cd7202 */ /* 0x000fc60000000f00 */
[----:B---3--:R-:W3:Y:S04]  /*27760*/  LDL.LU R209, [R1+0xf88] ;  /* 0x000f880001d17983 */ /* 0x008ee80000300800 */
[----:B------:R1:W-:Y:S04]  /*27770*/  LDGSTS.E [R2+0x5600], desc[UR28][R204.64], P0 ;  /* 0x05600000cc027fae */ /* 0x0003e800081a101c */
[----:B------:R-:W3:Y:S04]  /*27780*/  LDL.LU R216, [R1+0xf90] ;  /* 0x000f900001d87983 */ /* 0x000ee80000300800 */
[----:B-1----:R-:W3:Y:S01]  /*27790*/  LDL.LU R215, [R1+0xf94] ;  /* 0x000f940001d77983 */ /* 0x002ee20000300800 */
[----:B------:R-:W-:-:S02]  /*277a0*/  IMAD.MOV.U32 R205, RZ, RZ, R214 ;  /* 0x000000ffffcd7224 */ /* 0x000fc400078e00d6 */
[----:B------:R-:W-:Y:S01]  /*277b0*/  IMAD.MOV.U32 R204, RZ, RZ, R211 ;  /* 0x000000ffffcc7224 */ /* 0x000fe200078e00d3 */
[----:B------:R-:W3:Y:S04]  /*277c0*/  LDL.LU R214, [R1+0xf98] ;  /* 0x000f980001d67983 */ /* 0x000ee80000300800 */
[----:B------:R-:W3:Y:S04]  /*277d0*/  LDL.LU R211, [R1+0xf9c] ;  /* 0x000f9c0001d37983 */ /* 0x000ee80000300800 */
[----:B------:R1:W-:Y:S01]  /*277e0*/  LDGSTS.E [R2+0x5680], desc[UR28][R204.64], P0 ;  /* 0x05680000cc027fae */ /* 0x0003e200081a101c */
[----:B----4-:R-:W-:-:S04]  /*277f0*/  IADD3 R207, P1, PT, R207, UR13, RZ ;  /* 0x0000000dcfcf7c10 */ /* 0x010fc8000ff3e0ff */
[----:B--2---:R-:W-:Y:S01]  /*27800*/  IADD3.X R212, PT, PT, R212, UR7, RZ, P1, !PT ;  /* 0x00000007d4d47c10 */ /* 0x004fe20008ffe4ff */
        /* <DEDUP_REMOVED lines=11> */
[----:B--2---:R-:W-:Y:S01]  /*278c0*/  MOV R205, R213 ;  /* 0x000000d500cd7202 */ /* 0x004fe20000000f00 */
[----:B------:R1:W-:Y:S01]  /*278d0*/  STL [R1+0xeb0], R213 ;  /* 0x000eb0d501007387 */ /* 0x0003e20000100800 */
[----:B------:R-:W-:-:S03]  /*278e0*/  IADD3.X R220, PT, PT, R220, UR7, RZ, P3, !PT ;  /* 0x00000007dcdc7c10 */ /* 0x000fc60009ffe4ff */
[----:B------:R-:W-:Y:S04]  /*278f0*/  STL [R1+0xf7c], R219 ;  /* 0x000f7cdb01007387 */ /* 0x000fe80000100800 */
[----:B-1----:R-:W2:Y:S01]  /*27900*/  LDL.LU R213, [R1+0xfa0] ;  /* 0x000fa00001d57983 */ /* 0x002ea20000300800 */
[----:B------:R-:W-:-:S03]  /*27910*/  IMAD.MOV.U32 R204, RZ, RZ, R210 ;  /* 0x000000ffffcc7224 */ /* 0x000fc600078e00d2 */
[----:B------:R-:W-:Y:S04]  /*27920*/  STL [R1+0xf78], R220 ;  /* 0x000f78dc01007387 */ /* 0x000fe80000100800 */
[----:B------:R-:W2:Y:S01]  /*27930*/  LDL.LU R210, [R1+0xfa8] ;  /* 0x000fa80001d27983 */ /* 0x000ea20000300800 */
[----:B------:R-:W-:-:S03]  /*27940*/  UISETP.GT.AND UP1, UPT, UR15, 0x19, UPT ;  /* 0x000000190f00788c */ /* 0x000fc6000bf24270 */
[----:B------:R1:W-:Y:S01]  /*27950*/  LDGSTS.E [R2+0x5780], desc[UR28][R204.64], P0 ;  /* 0x05780000cc027fae */ /* 0x0003e200081a101c */
[----:B------:R-:W-:-:S04]  /*27960*/  USEL UR12, URZ, 0x4, !UP1 ;  /* 0x00000004ff0c7887 */ /* 0x000fc8000c800000 */
[----:B------:R-:W-:Y:S01]  /*27970*/  USEL UR12, UR12, URZ, !UP0 ;  /* 0x000000ff0c0c7287 */ /* 0x000fe2000c000000 */
[----:B------:R-:W-:-:S05]  /*27980*/  IADD3 R217, P0, PT, R217, UR13, RZ ;  /* 0x0000000dd9d97c10 */ /* 0x000fca000ff1e0ff */
[----:B------:R-:W-:Y:S01]  /*27990*/  ISETP.NE.U32.AND P1, PT, RZ, UR12, PT ;  /* 0x0000000cff007c0c */ /* 0x000fe2000bf25070 */
[----:B-1----:R-:W-:Y:S02]  /*279a0*/  IMAD.MOV.U32 R204, RZ, RZ, R219 ;  /* 0x000000ffffcc7224 */ /* 0x002fe400078e00db */
[----:B------:R-:W-:Y:S01]  /*279b0*/  IMAD.MOV.U32 R205, RZ, RZ, R220 ;  /* 0x000000ffffcd7224 */ /* 0x000fe200078e00dc */
[----:B------:R-:W-:Y:S01]  /*279c0*/  IADD3 R208, P2, PT, R208, UR13, RZ ;  /* 0x0000000dd0d07c10 */ /* 0x000fe2000ff5e0ff */
[----:B------:R-:W-:Y:S08]  /*279d0*/  STL [R1+0xf84], R217 ;  /* 0x000f84d901007387 */ /* 0x000ff00000100800 */
[----:B------:R1:W-:Y:S02]  /*279e0*/  LDGSTS.E [R2+0x6400], desc[UR28][R204.64], P1 ;  /* 0x06400000cc027fae */ /* 0x0003e400089a101c */
[----:B-1----:R-:W-:-:S02]  /*279f0*/  MOV R204, R217 ;  /* 0x000000d900cc7202 */ /* 0x002fc40000000f00 */
[----:B------:R-:W-:-:S05]  /*27a00*/  IADD3.X R218, PT, PT, R218, UR7, RZ, P0, !PT ;  /* 0x00000007dada7c10 */ /* 0x000fca00087fe4ff */
[----:B------:R-:W-:Y:S01]  /*27a10*/  IMAD.MOV.U32 R205, RZ, RZ, R218 ;  /* 0x000000ffffcd7224 */ /* 0x000fe200078e00da */
[----:B---3--:R-:W-:Y:S01]  /*27a20*/  IADD3.X R209, PT, PT, R209, UR7, RZ, P2, !PT ;  /* 0x00000007d1d17c10 */ /* 0x008fe200097fe4ff */
[----:B------:R-:W-:Y:S04]  /*27a30*/  STL [R1+0xf80], R218 ;  /* 0x000f80da01007387 */ /* 0x000fe80000100800 */
[----:B------:R-:W-:Y:S04]  /*27a40*/  STL [R1+0xf8c], R208 ;  /* 0x000f8cd001007387 */ /* 0x000fe80000100800 */
[----:B------:R1:W-:Y:S04]  /*27a50*/  LDGSTS.E [R2+0x6480], desc[UR28][R204.64], P1 ;  /* 0x06480000cc027fae */ /* 0x0003e800089a101c */
[----:B------:R3:W-:Y:S01]  /*27a60*/  STL [R1+0xf88], R209 ;  /* 0x000f88d101007387 */ /* 0x0007e20000100800 */
[----:B------:R-:W-:-:S02]  /*27a70*/  IADD3 R215, P0, PT, R215, UR13, RZ ;  /* 0x0000000dd7d77c10 */ /* 0x000fc4000ff1e0ff */
[----:B-1----:R-:W-:Y:S01]  /*27a80*/  MOV R205, R209 ;  /* 0x000000d100cd7202 */ /* 0x002fe20000000f00 */
[----:B------:R-:W-:Y:S01]  /*27a90*/  IMAD.MOV.U32 R204, RZ, RZ, R208 ;  /* 0x000000ffffcc7224 */ /* 0x000fe200078e00d0 */
[----:B---3--:R-:W3:Y:S04]  /*27aa0*/  LDL.LU R209, [R1+0xfb0] ;  /* 0x000fb00001d17983 */ /* 0x008ee80000300800 */
[----:B------:R-:W3:Y:S01]  /*27ab0*/  LDL.LU R208, [R1+0xfb4] ;  /* 0x000fb40001d07983 */ /* 0x000ee20000300800 */
[----:B------:R-:W-:Y:S02]  /*27ac0*/  IADD3 R211, P2, PT, R211, UR13, RZ ;  /* 0x0000000dd3d37c10 */ /* 0x000fe4000ff5e0ff */
[----:B------:R-:W-:Y:S01]  /*27ad0*/  IADD3.X R216, PT, PT, R216, UR7, RZ, P0, !PT ;  /* 0x00000007d8d87c10 */ /* 0x000fe200087fe4ff */
[----:B------:R1:W-:Y:S01]  /*27ae0*/  LDGSTS.E [R2+0x6500], desc[UR28][R204.64], P1 ;  /* 0x06500000cc027fae */ /* 0x0003e200089a101c */
[----:B------:R-:W-:-:S03]  /*27af0*/  IADD3.X R214, PT, PT, R214, UR7, RZ, P2, !PT ;  /* 0x00000007d6d67c10 */ /* 0x000fc600097fe4ff */
[----:B------:R-:W-:Y:S04]  /*27b00*/  STL [R1+0xf94], R215 ;  /* 0x000f94d701007387 */ /* 0x000fe80000100800 */
[----:B------:R-:W-:Y:S04]  /*27b10*/  STL [R1+0xf90], R216 ;  /* 0x000f90d801007387 */ /* 0x000fe80000100800 */
[----:B------:R4:W-:Y:S04]  /*27b20*/  STL [R1+0xf9c], R211 ;  /* 0x000f9cd301007387 */ /* 0x0009e80000100800 */
[----:B------:R-:W-:Y:S04]  /*27b30*/  STL [R1+0xf98], R214 ;  /* 0x000f98d601007387 */ /* 0x000fe80000100800 */
[----:B------:R-:W3:Y:S01]  /*27b40*/  LDL.LU R223, [R1+0x1078] ;  /* 0x0010780001df7983 */ /* 0x000ee20000300800 */
[----:B-1----:R-:W-:-:S03]  /*27b50*/  IMAD.MOV.U32 R204, RZ, RZ, R215 ;  /* 0x000000ffffcc7224 */ /* 0x002fc600078e00d7 */
[----:B------:R-:W3:Y:S01]  /*27b60*/  LDL.LU R222, [R1+0x107c] ;  /* 0x00107c0001de7983 */ /* 0x000ee20000300800 */
[----:B------:R-:W-:Y:S01]  /*27b70*/  IMAD.MOV.U32 R205, RZ, RZ, R216 ;  /* 0x000000ffffcd7224 */ /* 0x000fe200078e00d8 */
[----:B----4-:R-:W-:Y:S02]  /*27b80*/  IADD3 R212, P0, PT, R212, UR13, RZ ;  /* 0x0000000dd4d47c10 */ /* 0x010fe4000ff1e0ff */
[----:B------:R-:W4:Y:S04]  /*27b90*/  LDL.LU R220, [R1+0x1080] ;  /* 0x0010800001dc7983 */ /* 0x000f280000300800 */
[----:B------:R-:W4:Y:S01]  /*27ba0*/  LDL.LU R219, [R1+0x1084] ;  /* 0x0010840001db7983 */ /* 0x000f220000300800 */
[----:B------:R-:W-:-:S03]  /*27bb0*/  IADD3 R207, P2, PT, R207, UR13, RZ ;  /* 0x0000000dcfcf7c10 */ /* 0x000fc6000ff5e0ff */
[----:B------:R1:W-:Y:S04]  /*27bc0*/  LDGSTS.E [R2+0x6580], desc[UR28][R204.64], P1 ;  /* 0x06580000cc027fae */ /* 0x0003e800089a101c */
[----:B------:R-:W4:Y:S01]  /*27bd0*/  LDL.LU R217, [R1+0x108c] ;  /* 0x00108c0001d97983 */ /* 0x000f220000300800 */
[----:B-1----:R-:W-:Y:S01]  /*27be0*/  MOV R204, R211 ;  /* 0x000000d300cc7202 */ /* 0x002fe20000000f00 */
[----:B------:R-:W-:Y:S02]  /*27bf0*/  IMAD.MOV.U32 R205, RZ, RZ, R214 ;  /* 0x000000ffffcd7224 */ /* 0x000fe400078e00d6 */
[----:B------:R-:W4:Y:S04]  /*27c00*/  LDL.LU R211, [R1+0x1094] ;  /* 0x0010940001d37983 */ /* 0x000f280000300800 */
[----:B------:R-:W-:Y:S04]  /*27c10*/  STL [R1+0xfa4], R212 ;  /* 0x000fa4d401007387 */ /* 0x000fe80000100800 */
[----:B------:R1:W-:Y:S01]  /*27c20*/  LDGSTS.E [R2+0x6600], desc[UR28][R204.64], P1 ;  /* 0x06600000cc027fae */ /* 0x0003e200089a101c */
[----:B--2---:R-:W-:-:S05]  /*27c30*/  IADD3.X R213, PT, PT, R213, UR7, RZ, P0, !PT ;  /* 0x00000007d5d57c10 */ /* 0x004fca00087fe4ff */
[----:B------:R-:W-:Y:S01]  /*27c40*/  STL [R1+0xfa0], R213 ;  /* 0x000fa0d501007387 */ /* 0x000fe20000100800 */
[----:B-1----:R-:W-:Y:S01]  /*27c50*/  IMAD.MOV.U32 R204, RZ, RZ, R212 ;  /* 0x000000ffffcc7224 */ /* 0x002fe200078e00d4 */
[----:B------:R-:W-:Y:S02]  /*27c60*/  IADD3.X R210, PT, PT, R210, UR7, RZ, P2, !PT ;  /* 0x00000007d2d27c10 */ /* 0x000fe400097fe4ff */
[----:B------:R-:W-:Y:S01]  /*27c70*/  STL [R1+0xfac], R207 ;  /* 0x000faccf01007387 */ /* 0x000fe20000100800 */
[----:B------:R-:W-:-:S03]  /*27c80*/  MOV R205, R213 ;  /* 0x000000d500cd7202 */ /* 0x000fc60000000f00 */
[----:B------:R-:W2:Y:S04]  /*27c90*/  LDL.LU R218, [R1+0x1088] ;  /* 0x0010880001da7983 */ /* 0x000ea80000300800 */
[----:B------:R1:W-:Y:S04]  /*27ca0*/  STL [R1+0xfa8], R210 ;  /* 0x000fa8d201007387 */ /* 0x0003e80000100800 */
[----:B------:R1:W-:Y:S04]  /*27cb0*/  LDGSTS.E [R2+0x6680], desc[UR28][R204.64], P1 ;  /* 0x06680000cc027fae */ /* 0x0003e800089a101c */
[----:B------:R-:W2:Y:S01]  /*27cc0*/  LDL.LU R216, [R1+0x1090] ;  /* 0x0010900001d87983 */ /* 0x000ea20000300800 */
[----:B-1----:R-:W-:-:S02]  /*27cd0*/  IMAD.MOV.U32 R205, RZ, RZ, R210 ;  /* 0x000000ffffcd7224 */ /* 0x002fc400078e00d2 */
[----:B------:R-:W-:Y:S01]  /*27ce0*/  IMAD.MOV.U32 R204, RZ, RZ, R207 ;  /* 0x000000ffffcc7224 */ /* 0x000fe200078e00cf */
[----:B------:R-:W2:Y:S04]  /*27cf0*/  LDL.LU R210, [R1+0x1098] ;  /* 0x0010980001d27983 */ /* 0x000ea80000300800 */
[----:B------:R-:W2:Y:S04]  /*27d00*/  LDL.LU R207, [R1+0x109c] ;  /* 0x00109c0001cf7983 */ /* 0x000ea80000300800 */
[----:B------:R-:W2:Y:S04]  /*27d10*/  LDL.LU R214, [R1+0x10a0] ;  /* 0x0010a00001d67983 */ /* 0x000ea80000300800 */
[----:B------:R-:W2:Y:S01]  /*27d20*/  LDL.LU R213, [R1+0x10a4] ;  /* 0x0010a40001d57983 */ /* 0x000ea20000300800 */
[----:B------:R-:W-:-:S03]  /*27d30*/  UISETP.GT.AND UP1, UPT, UR15, 0x1d, UPT ;  /* 0x0000001d0f00788c */ /* 0x000fc6000bf24270 */
[----:B------:R1:W-:Y:S01]  /*27d40*/  LDGSTS.E [R2+0x6700], desc[UR28][R204.64], P1 ;  /* 0x06700000cc027fae */ /* 0x0003e200089a101c */
[----:B------:R-:W-:-:S04]  /*27d50*/  USEL UR12, URZ, 0x4, !UP1 ;  /* 0x00000004ff0c7887 */ /* 0x000fc8000c800000 */
[----:B------:R-:W-:Y:S01]  /*27d60*/  USEL UR12, UR12, URZ, !UP0 ;  /* 0x000000ff0c0c7287 */ /* 0x000fe2000c000000 */
[----:B---3--:R-:W-:-:S04]  /*27d70*/  IADD3 R208, P0, PT, R208, UR13, RZ ;  /* 0x0000000dd0d07c10 */ /* 0x008fc8000ff1e0ff */
[----:B------:R-:W-:Y:S01]  /*27d80*/  IADD3.X R209, PT, PT, R209, UR7, RZ, P0, !PT ;  /* 0x00000007d1d17c10 */ /* 0x000fe200087fe4ff */
[----:B------:R3:W-:Y:S01]  /*27d90*/  STL [R1+0xfb4], R208 ;  /* 0x000fb4d001007387 */ /* 0x0007e20000100800 */
[----:B-1----:R-:W-:-:S03]  /*27da0*/  MOV R204, R208 ;  /* 0x000000d000cc7202 */ /* 0x002fc60000000f00 */
[----:B------:R-:W-:Y:S01]  /*27db0*/  IMAD.MOV.U32 R205, RZ, RZ, R209 ;  /* 0x000000ffffcd7224 */ /* 0x000fe200078e00d1 */
[----:B------:R1:W-:Y:S01]  /*27dc0*/  STL [R1+0xfb0], R209 ;  /* 0x000fb0d101007387 */ /* 0x0003e20000100800 */
[----:B------:R-:W-:-:S03]  /*27dd0*/  ISETP.NE.U32.AND P0, PT, RZ, UR12, PT ;  /* 0x0000000cff007c0c */ /* 0x000fc6000bf05070 */
[----:B------:R-:W2:Y:S04]  /*27de0*/  LDL.LU R215, [R1+0x10a8] ;  /* 0x0010a80001d77983 */ /* 0x000ea80000300800 */
[----:B---3--:R-:W3:Y:S04]  /*27df0*/  LDL.LU R208, [R1+0x10ac] ;  /* 0x0010ac0001d07983 */ /* 0x008ee80000300800 */
[----:B------:R4:W-:Y:S04]  /*27e00*/  LDGSTS.E [R2+0x6780], desc[UR28][R204.64], P1 ;  /* 0x06780000cc027fae */ /* 0x0009e800089a101c */
[----:B------:R-:W3:Y:S01]  /*27e10*/  LDL.LU R212, [R1+0x10b0] ;  /* 0x0010b00001d47983 */ /* 0x000ee20000300800 */
[----:B------:R-:W-:-:S03]  /*27e20*/  IADD3 R222, P1, PT, R222, UR13, RZ ;  /* 0x0000000ddede7c10 */ /* 0x000fc6000ff3e0ff */
[----:B-1----:R-:W3:Y:S01]  /*27e30*/  LDL.LU R209, [R1+0x10b4] ;  /* 0x0010b40001d17983 */ /* 0x002ee20000300800 */
[----:B------:R-:W-:Y:S02]  /*27e40*/  IADD3.X R223, PT, PT, R223, UR7, RZ, P1, !PT ;  /* 0x00000007dfdf7c10 */ /* 0x000fe40008ffe4ff */
[----:B----4-:R-:W-:Y:S01]  /*27e50*/  IADD3 R219, P2, PT, R219, UR13, RZ ;  /* 0x0000000ddbdb7c10 */ /* 0x010fe2000ff5e0ff */
[----:B------:R-:W-:Y:S01]  /*27e60*/  IMAD.MOV.U32 R204, RZ, RZ, R222 ;  /* 0x000000ffffcc7224 */ /* 0x000fe200078e00de */
[----:B------:R-:W-:Y:S02]  /*27e70*/  MOV R205, R223 ;  /* 0x000000df00cd7202 */ /* 0x000fe40000000f00 */
[----:B------:R-:W-:-:S03]  /*27e80*/  IADD3.X R220, PT, PT, R220, UR7, RZ, P2, !PT ;  /* 0x00000007dcdc7c10 */ /* 0x000fc600097fe4ff */
[----:B------:R1:W-:Y:S01]  /*27e90*/  LDGSTS.E [R2+0x7400], desc[UR28][R204.64], P0 ;  /* 0x07400000cc027fae */ /* 0x0003e200081a101c */
[----:B------:R-:W-:-:S03]  /*27ea0*/  IADD3 R217, P1, PT, R217, UR13, RZ ;  /* 0x0000000dd9d97c10 */ /* 0x000fc6000ff3e0ff */
[----:B------:R-:W-:Y:S01]  /*27eb0*/  STL [R1+0x107c], R222 ;  /* 0x00107cde01007387 */ /* 0x000fe20000100800 */
[----:B-1----:R-:W-:Y:S02]  /*27ec0*/  IMAD.MOV.U32 R204, RZ, RZ, R219 ;  /* 0x000000ffffcc7224 */ /* 0x002fe400078e00db */
[----:B------:R-:W-:Y:S01]  /*27ed0*/  IMAD.MOV.U32 R205, RZ, RZ, R220 ;  /* 0x000000ffffcd7224 */ /* 0x000fe200078e00dc */
[----:B------:R-:W-:Y:S01]  /*27ee0*/  IADD3 R211, P2, PT, R211, UR13, RZ ;  /* 0x0000000dd3d37c10 */ /* 0x000fe2000ff5e0ff */
[----:B------:R-:W-:Y:S04]  /*27ef0*/  STL [R1+0x1078], R223 ;  /* 0x001078df01007387 */ /* 0x000fe80000100800 */
[----:B------:R1:W-:Y:S04]  /*27f00*/  LDGSTS.E [R2+0x7480], desc[UR28][R204.64], P0 ;  /* 0x07480000cc027fae */ /* 0x0003e800081a101c */
[----:B------:R-:W-:Y:S04]  /*27f10*/  STL [R1+0x1084], R219 ;  /* 0x001084db01007387 */ /* 0x000fe80000100800 */
[----:B------:R-:W-:Y:S01]  /*27f20*/  STL [R1+0x1080], R220 ;  /* 0x001080dc01007387 */ /* 0x000fe20000100800 */
[----:B-1----:R-:W-:-:S02]  /*27f30*/  MOV R204, R217 ;  /* 0x000000d900cc7202 */ /* 0x002fc40000000f00 */
[----:B--2---:R-:W-:Y:S01]  /*27f40*/  IADD3.X R218, PT, PT, R218, UR7, RZ, P1, !PT ;  /* 0x00000007dada7c10 */ /* 0x004fe20008ffe4ff */
[----:B------:R1:W-:Y:S04]  /*27f50*/  STL [R1+0x108c], R217 ;  /* 0x00108cd901007387 */ /* 0x0003e80000100800 */
        /* <DEDUP_REMOVED lines=9> */
[----:B------:R-:W-:-:S03]  /*27ff0*/  IADD3 R207, P1, PT, R207, UR13, RZ ;  /* 0x0000000dcfcf7c10 */ /* 0x000fc6000ff3e0ff */
[----:B----4-:R-:W4:Y:S01]  /*28000*/  LDL.LU R211, [R1+0x9bc] ;  /* 0x0009bc0001d37983 */ /* 0x010f220000300800 */
        /* <DEDUP_REMOVED lines=16> */
[----:B------:R-:W2:Y:S04]  /*28110*/  LDL.LU R213, [R1+0x9c8] ;  /* 0x0009c80001d57983 */ /* 0x000ea80000300800 */
[----:B------:R1:W-:Y:S01]  /*28120*/  LDGSTS.E [R2+0x7680], desc[UR28][R204.64], P0 ;  /* 0x07680000cc027fae */ /* 0x0003e200081a101c */
[----:B------:R-:W-:-:S04]  /*28130*/  UISETP.GT.AND UP1, UPT, UR15, 0x2, UPT ;  /* 0x000000020f00788c */ /* 0x000fc8000bf24270 */
[----:B------:R-:W-:-:S04]  /*28140*/  USEL UR12, URZ, 0x4, !UP1 ;  /* 0x00000004ff0c7887 */ /* 0x000fc8000c800000 */
[----:B------:R-:W-:Y:S01]  /*28150*/  USEL UR12, UR12, URZ, !UP0 ;  /* 0x000000ff0c0c7287 */ /* 0x000fe2000c000000 */
[----:B---3--:R-:W-:-:S04]  /*28160*/  IADD3 R208, P1, PT, R208, UR13, RZ ;  /* 0x0000000dd0d07c10 */ /* 0x008fc8000ff3e0ff */
[----:B------:R-:W-:Y:S01]  /*28170*/  IADD3.X R215, PT, PT, R215, UR7, RZ, P1, !PT ;  /* 0x00000007d7d77c10 */ /* 0x000fe20008ffe4ff */
[----:B------:R-:W-:Y:S01]  /*28180*/  STL [R1+0x10ac], R208 ;  /* 0x0010acd001007387 */ /* 0x000fe20000100800 */
[----:B------:R-:W-:-:S03]  /*28190*/  IADD3 R209, P2, PT, R209, UR13, RZ ;  /* 0x0000000dd1d17c10 */ /* 0x000fc6000ff5e0ff */
[----:B------:R3:W-:Y:S01]  /*281a0*/  STL [R1+0x10a8], R215 ;  /* 0x0010a8d701007387 */ /* 0x0007e20000100800 */
[----:B-1----:R-:W-:Y:S02]  /*281b0*/  MOV R205, R215 ;  /* 0x000000d700cd7202 */ /* 0x002fe40000000f00 */
[----:B------:R-:W-:Y:S01]  /*281c0*/  IADD3.X R212, PT, PT, R212, UR7, RZ, P2, !PT ;  /* 0x00000007d4d47c10 */ /* 0x000fe200097fe4ff */
[----:B------:R-:W-:Y:S01]  /*281d0*/  STL [R1+0x10b4], R209 ;  /* 0x0010b4d101007387 */ /* 0x000fe20000100800 */
[----:B------:R-:W-:-:S03]  /*281e0*/  IMAD.MOV.U32 R204, RZ, RZ, R208 ;  /* 0x000000ffffcc7224 */ /* 0x000fc600078e00d0 */
[----:B---3--:R-:W3:Y:S04]  /*281f0*/  LDL.LU R215, [R1+0x9d4] ;  /* 0x0009d40001d77983 */ /* 0x008ee80000300800 */
[----:B------:R1:W-:Y:S04]  /*28200*/  STL [R1+0x10b0], R212 ;  /* 0x0010b0d401007387 */ /* 0x0003e80000100800 */
[----:B------:R-:W3:Y:S04]  /*28210*/  LDL.LU R208, [R1+0x9dc] ;  /* 0x0009dc0001d07983 */ /* 0x000ee80000300800 */
[----:B------:R-:W3:Y:S04]  /*28220*/  LDL.LU R216, [R1+0x9d0] ;  /* 0x0009d00001d87983 */ /* 0x000ee80000300800 */
[----:B------:R1:W-:Y:S02]  /*28230*/  LDGSTS.E [R2+0x7700], desc[UR28][R204.64], P0 ;  /* 0x07700000cc027fae */ /* 0x0003e400081a101c */
[----:B-1----:R-:W-:-:S02]  /*28240*/  IMAD.MOV.U32 R205, RZ, RZ, R212 ;  /* 0x000000ffffcd7224 */ /* 0x002fc400078e00d4 */
[----:B------:R-:W3:Y:S01]  /*28250*/  LDL.LU R212, [R1+0x9d8] ;  /* 0x0009d80001d47983 */ /* 0x000ee20000300800 */
[----:B------:R-:W-:-:S03]  /*28260*/  IMAD.MOV.U32 R204, RZ, RZ, R209 ;  /* 0x000000ffffcc7224 */ /* 0x000fc600078e00d1 */
[----:B------:R-:W3:Y:S04]  /*28270*/  LDL.LU R219, [R1+0x9e4] ;  /* 0x0009e40001db7983 */ /* 0x000ee80000300800 */
[----:B------:R1:W-:Y:S01]  /*28280*/  LDGSTS.E [R2+0x7780], desc[UR28][R204.64], P0 ;  /* 0x07780000cc027fae */ /* 0x0003e200081a101c */
[----:B------:R-:W-:-:S03]  /*28290*/  ISETP.NE.U32.AND P0, PT, RZ, UR12, PT ;  /* 0x0000000cff007c0c */ /* 0x000fc6000bf05070 */
[----:B------:R-:W3:Y:S01]  /*282a0*/  LDL.LU R209, [R1+0x9ec] ;  /* 0x0009ec0001d17983 */ /* 0x000ee20000300800 */
[----:B-1----:R-:W-:-:S04]  /*282b0*/  LOP3.LUT R2, R206, 0x40, RZ, 0x3c, !PT ;  /* 0x00000040ce027812 */ /* 0x002fc800078e3cff */
[----:B------:R-:W-:Y:S02]  /*282c0*/  IADD3 R2, PT, PT, R2, UR16, RZ ;  /* 0x0000001002027c10 */ /* 0x000fe4000fffe0ff */
[----:B----4-:R-:W-:-:S04]  /*282d0*/  IADD3 R211, P1, PT, R211, UR13, RZ ;  /* 0x0000000dd3d37c10 */ /* 0x010fc8000ff3e0ff */
[----:B--2---:R-:W-:Y:S01]  /*282e0*/  IADD3.X R217, PT, PT, R217, UR7, RZ, P1, !PT ;  /* 0x00000007d9d97c10 */ /* 0x004fe20008ffe4ff */
[----:B------:R1:W-:Y:S01]  /*282f0*/  STL [R1+0x9bc], R211 ;  /* 0x0009bcd301007387 */ /* 0x0003e20000100800 */
[----:B------:R-:W-:-:S03]  /*28300*/  IMAD.MOV.U32 R204, RZ, RZ, R211 ;  /* 0x000000ffffcc7224 */ /* 0x000fc600078e00d3 */
[----:B------:R-:W-:Y:S01]  /*28310*/  STL [R1+0x9b8], R217 ;  /* 0x0009b8d901007387 */ /* 0x000fe20000100800 */
[----:B------:R-:W-:-:S03]  /*28320*/  IMAD.MOV.U32 R205, RZ, RZ, R217 ;  /* 0x000000ffffcd7224 */ /* 0x000fc600078e00d9 */
[----:B------:R-:W2:Y:S04]  /*28330*/  LDL.LU R220, [R1+0x9e0] ;  /* 0x0009e00001dc7983 */ /* 0x000ea80000300800 */
[----:B-1----:R-:W4:Y:S04]  /*28340*/  LDL.LU R211, [R1+0x9e8] ;  /* 0x0009e80001d37983 */ /* 0x002f280000300800 */
        /* <DEDUP_REMOVED lines=10> */
[----:B------:R-:W4:Y:S04]  /*283f0*/  LDL.LU R210, [R1+0x9f4] ;  /* 0x0009f40001d27983 */ /* 0x000f280000300800 */
[----:B------:R1:W-:Y:S04]  /*28400*/  STL [R1+0x9c8], R213 ;  /* 0x0009c8d501007387 */ /* 0x0003e80000100800 */
[----:B-1----:R-:W4:Y:S04]  /*28410*/  LDL.LU R214, [R1+0x9f0] ;  /* 0x0009f00001d67983 */ /* 0x002f280000300800 */
[----:B------:R1:W-:Y:S02]  /*28420*/  LDGSTS.E [R2+0x880], desc[UR28][R204.64], P0 ;  /* 0x00880000cc027fae */ /* 0x0003e400081a101c */
[----:B-1----:R-:W-:Y:S01]  /*28430*/  IMAD.MOV.U32 R204, RZ, RZ, R207 ;  /* 0x000000ffffcc7224 */ /* 0x002fe200078e00cf */
[----:B------:R-:W-:Y:S01]  /*28440*/  MOV R205, R213 ;  /* 0x000000d500cd7202 */ /* 0x000fe20000000f00 */
[----:B------:R-:W4:Y:S04]  /*28450*/  LDL.LU R207, [R1+0xabc] ;  /* 0x000abc0001cf7983 */ /* 0x000f280000300800 */
[----:B------:R-:W4:Y:S04]  /*28460*/  LDL.LU R213, [R1+0xac4] ;  /* 0x000ac40001d57983 */ /* 0x000f280000300800 */
[----:B------:R1:W-:Y:S01]  /*28470*/  LDGSTS.E [R2+0x900], desc[UR28][R204.64], P0 ;  /* 0x00900000cc027fae */ /* 0x0003e200081a101c */
[----:B---3--:R-:W-:-:S05]  /*28480*/  IADD3 R215, P1, PT, R215, UR13, RZ ;  /* 0x0000000dd7d77c10 */ /* 0x008fca000ff3e0ff */
[----:B------:R-:W-:Y:S01]  /*28490*/  STL [R1+0x9d4], R215 ;  /* 0x0009d4d701007387 */ /* 0x000fe20000100800 */
[----:B------:R-:W-:Y:S02]  /*284a0*/  IADD3 R208, P2, PT, R208, UR13, RZ ;  /* 0x0000000dd0d07c10 */ /* 0x000fe4000ff5e0ff */
[----:B------:R-:W-:-:S05]  /*284b0*/  IADD3.X R216, PT, PT, R216, UR7, RZ, P1, !PT ;  /* 0x00000007d8d87c10 */ /* 0x000fca0008ffe4ff */
[----:B------:R3:W-:Y:S04]  /*284c0*/  STL [R1+0x9d0], R216 ;  /* 0x0009d0d801007387 */ /* 0x0007e80000100800 */
[----:B------:R-:W-:Y:S04]  /*284d0*/  STL [R1+0x9dc], R208 ;  /* 0x0009dcd001007387 */ /* 0x000fe80000100800 */
[----:B------:R-:W4:Y:S01]  /*284e0*/  LDL.LU R218, [R1+0xab8] ;  /* 0x000ab80001da7983 */ /* 0x000f220000300800 */
[----:B------:R-:W-:-:S05]  /*284f0*/  IADD3.X R212, PT, PT, R212, UR7, RZ, P2, !PT ;  /* 0x00000007d4d47c10 */ /* 0x000fca00097fe4ff */
[----:B------:R3:W-:Y:S04]  /*28500*/  STL [R1+0x9d8], R212 ;  /* 0x0009d8d401007387 */ /* 0x0007e80000100800 */
[----:B------:R-:W4:Y:S01]  /*28510*/  LDL.LU R217, [R1+0xac0] ;  /* 0x000ac00001d97983 */ /* 0x000f220000300800 */
[----:B-1----:R-:W-:Y:S02]  /*28520*/  IMAD.MOV.U32 R204, RZ, RZ, R215 ;  /* 0x000000ffffcc7224 */ /* 0x002fe400078e00d7 */
        /* <DEDUP_REMOVED lines=8> */
[----:B------:R-:W3:Y:S04]  /*285b0*/  LDL.LU R212, [R1+0xad0] ;  /* 0x000ad00001d47983 */ /* 0x000ee80000300800 */
[----:B------:R-:W3:Y:S04]  /*285c0*/  LDL.LU R208, [R1+0xad4] ;  /* 0x000ad40001d07983 */ /* 0x000ee80000300800 */
[----:B------:R1:W-:Y:S01]  /*285d0*/  LDGSTS.E [R2+0xa00], desc[UR28][R204.64], P0 ;  /* 0x00a00000cc027fae */ /* 0x0003e200081a101c */
[----:B--2---:R-:W-:-:S02]  /*285e0*/  IADD3.X R220, PT, PT, R220, UR7, RZ, P1, !PT ;  /* 0x00000007dcdc7c10 */ /* 0x004fc40008ffe4ff */
[----:B----4-:R-:W-:Y:S01]  /*285f0*/  IADD3.X R211, PT, PT, R211, UR7, RZ, P2, !PT ;  /* 0x00000007d3d37c10 */ /* 0x010fe200097fe4ff */
[----:B-1----:R-:W-:Y:S01]  /*28600*/  IMAD.MOV.U32 R204, RZ, RZ, R219 ;  /* 0x000000ffffcc7224 */ /* 0x002fe200078e00db */
[----:B------:R-:W-:Y:S01]  /*28610*/  MOV R205, R220 ;  /* 0x000000dc00cd7202 */ /* 0x000fe20000000f00 */
[----:B------:R-:W-:Y:S04]  /*28620*/  STL [R1+0x9e4], R219 ;  /* 0x0009e4db01007387 */ /* 0x000fe80000100800 */
[----:B------:R1:W-:Y:S04]  /*28630*/  LDGSTS.E [R2+0xa80], desc[UR28][R204.64], P0 ;  /* 0x00a80000cc027fae */ /* 0x0003e800081a101c */
[----:B------:R-:W-:Y:S04]  /*28640*/  STL [R1+0x9e0], R220 ;  /* 0x0009e0dc01007387 */ /* 0x000fe80000100800 */
[----:B------:R-:W-:Y:S01]  /*28650*/  STL [R1+0x9ec], R209 ;  /* 0x0009ecd101007387 */ /* 0x000fe20000100800 */
[----:B-1----:R-:W-:-:S02]  /*28660*/  IMAD.MOV.U32 R204, RZ, RZ, R209 ;  /* 0x000000ffffcc7224 */ /* 0x002fc400078e00d1 */
[----:B------:R-:W-:Y:S01]  /*28670*/  IMAD.MOV.U32 R205, RZ, RZ, R211 ;  /* 0x000000ffffcd7224 */ /* 0x000fe200078e00d3 */
[----:B------:R1:W-:Y:S04]  /*28680*/  STL [R1+0x9e8], R211 ;  /* 0x0009e8d301007387 */ /* 0x0003e80000100800 */
[----:B------:R2:W-:Y:S04]  /*28690*/  LDGSTS.E [R2+0xb00], desc[UR28][R204.64], P0 ;  /* 0x00b00000cc027fae */ /* 0x0005e800081a101c */
[----:B-1----:R-:W4:Y:S04]  /*286a0*/  LDL.LU R211, [R1+0xadc] ;  /* 0x000adc0001d37983 */ /* 0x002f280000300800 */
[----:B------:R-:W4:Y:S01]  /*286b0*/  LDL.LU R209, [R1+0xae4] ;  /* 0x000ae40001d17983 */ /* 0x000f220000300800 */
[----:B------:R-:W-:-:S04]  /*286c0*/  IADD3 R210, P1, PT, R210, UR13, RZ ;  /* 0x0000000dd2d27c10 */ /* 0x000fc8000ff3e0ff */
[----:B------:R-:W-:Y:S01]  /*286d0*/  IADD3.X R214, PT, PT, R214, UR7, RZ, P1, !PT ;  /* 0x00000007d6d67c10 */ /* 0x000fe20008ffe4ff */
[----:B------:R-:W-:Y:S04]  /*286e0*/  STL [R1+0x9f4], R210 ;  /* 0x0009f4d201007387 */ /* 0x000fe80000100800 */
[----:B------:R1:W-:Y:S01]  /*286f0*/  STL [R1+0x9f0], R214 ;  /* 0x0009f0d601007387 */ /* 0x0003e20000100800 */
[----:B--2---:R-:W-:Y:S01]  /*28700*/  IMAD.MOV.U32 R205, RZ, RZ, R214 ;  /* 0x000000ffffcd7224 */ /* 0x004fe200078e00d6 */
[----:B------:R-:W-:Y:S01]  /*28710*/  MOV R204, R210 ;  /* 0x000000d200cc7202 */ /* 0x000fe20000000f00 */
[----:B------:R-:W-:Y:S01]  /*28720*/  UISETP.GT.AND UP1, UPT, UR15, 0x6, UPT ;  /* 0x000000060f00788c */ /* 0x000fe2000bf24270 */
[----:B-1----:R-:W2:Y:S04]  /*28730*/  LDL.LU R214, [R1+0xad8] ;  /* 0x000ad80001d67983 */ /* 0x002ea80000300800 */
[----:B------:R-:W2:Y:S01]  /*28740*/  LDL.LU R210, [R1+0xae0] ;  /* 0x000ae00001d27983 */ /* 0x000ea20000300800 */
[----:B------:R-:W-:Y:S01]  /*28750*/  USEL UR12, URZ, 0x4, !UP1 ;  /* 0x00000004ff0c7887 */ /* 0x000fe2000c800000 */
[----:B------:R-:W-:-:S02]  /*28760*/  IADD3 R207, P1, PT, R207, UR13, RZ ;  /* 0x0000000dcfcf7c10 */ /* 0x000fc4000ff3e0ff */
[----:B------:R1:W-:Y:S01]  /*28770*/  LDGSTS.E [R2+0xb80], desc[UR28][R204.64], P0 ;  /* 0x00b80000cc027fae */ /* 0x0003e200081a101c */
[----:B------:R-:W-:Y:S01]  /*28780*/  USEL UR12, UR12, URZ, !UP0 ;  /* 0x000000ff0c0c7287 */ /* 0x000fe2000c000000 */
[----:B------:R-:W-:-:S05]  /*28790*/  IADD3 R213, P2, PT, R213, UR13, RZ ;  /* 0x0000000dd5d57c10 */ /* 0x000fca000ff5e0ff */
[----:B------:R-:W-:Y:S01]  /*287a0*/  ISETP.NE.U32.AND P0, PT, RZ, UR12, PT ;  /* 0x0000000cff007c0c */ /* 0x000fe2000bf05070 */
[----:B------:R1:W-:Y:S02]  /*287b0*/  STL [R1+0xabc], R207 ;  /* 0x000abccf01007387 */ /* 0x0003e40000100800 */
[----:B-1----:R-:W-:Y:S01]  /*287c0*/  IMAD.MOV.U32 R204, RZ, RZ, R207 ;  /* 0x000000ffffcc7224 */ /* 0x002fe200078e00cf */
[----:B------:R-:W-:-:S04]  /*287d0*/  IADD3.X R218, PT, PT, R218, UR7, RZ, P1, !PT ;  /* 0x00000007dada7c10 */ /* 0x000fc80008ffe4ff */
[----:B------:R-:W-:Y:S01]  /*287e0*/  MOV R205, R218 ;  /* 0x000000da00cd7202 */ /* 0x000fe20000000f00 */
[----:B------:R-:W-:Y:S04]  /*287f0*/  STL [R1+0xab8], R218 ;  /* 0x000ab8da01007387 */ /* 0x000fe80000100800 */
[----:B------:R1:W-:Y:S04]  /*28800*/  STL [R1+0xac4], R213 ;  /* 0x000ac4d501007387 */ /* 0x0003e80000100800 */
[----:B------:R-:W2:Y:S01]  /*28810*/  LDL.LU R207, [R1+0xaec] ;  /* 0x000aec0001cf7983 */ /* 0x000ea20000300800 */
[----:B------:R-:W-:-:S03]  /*28820*/  IADD3.X R217, PT, PT, R217, UR7, RZ, P2, !PT ;  /* 0x00000007d9d97c10 */ /* 0x000fc600097fe4ff */
[----:B------:R1:W-:Y:S04]  /*28830*/  LDGSTS.E [R2+0x1800], desc[UR28][R204.64], P0 ;  /* 0x01800000cc027fae */ /* 0x0003e800081a101c */
[----:B------:R-:W-:Y:S01]  /*28840*/  STL [R1+0xac0], R217 ;  /* 0x000ac0d901007387 */ /* 0x000fe20000100800 */
[----:B---3--:R-:W-:Y:S01]  /*28850*/  IADD3 R215, P1, PT, R215, UR13, RZ ;  /* 0x0000000dd7d77c10 */ /* 0x008fe2000ff3e0ff */
[----:B-1----:R-:W-:Y:S02]  /*28860*/  IMAD.MOV.U32 R204, RZ, RZ, R213 ;  /* 0x000000ffffcc7224 */ /* 0x002fe400078e00d5 */
[----:B------:R-:W3:Y:S01]  /*28870*/  LDL.LU R213, [R1+0xae8] ;  /* 0x000ae80001d57983 */ /* 0x000ee20000300800 */
[----:B------:R-:W-:Y:S01]  /*28880*/  IMAD.MOV.U32 R205, RZ, RZ, R217 ;  /* 0x000000ffffcd7224 */ /* 0x000fe200078e00d9 */
[----:B------:R-:W-:-:S02]  /*28890*/  IADD3.X R216, PT, PT, R216, UR7, RZ, P1, !PT ;  /* 0x00000007d8d87c10 */ /* 0x000fc40008ffe4ff */
[----:B------:R1:W-:Y:S04]  /*288a0*/  STL [R1+0xacc], R215 ;  /* 0x000accd701007387 */ /* 0x0003e80000100800 */
[----:B------:R1:W-:Y:S01]  /*288b0*/  LDGSTS.E [R2+0x1880], desc[UR28][R204.64], P0 ;  /* 0x01880000cc027fae */ /* 0x0003e200081a101c */
[----:B------:R-:W-:-:S03]  /*288c0*/  IADD3 R208, P2, PT, R208, UR13, RZ ;  /* 0x0000000dd0d07c10 */ /* 0x000fc6000ff5e0ff */
[----:B------:R-:W-:Y:S01]  /*288d0*/  STL [R1+0xac8], R216 ;  /* 0x000ac8d801007387 */ /* 0x000fe20000100800 */
[----:B------:R-:W-:-:S03]  /*288e0*/  IADD3.X R212, PT, PT, R212, UR7, RZ, P2, !PT ;  /* 0x00000007d4d47c10 */ /* 0x000fc600097fe4ff */
[----:B------:R-:W-:Y:S01]  /*288f0*/  STL [R1+0xad4], R208 ;  /* 0x000ad4d001007387 */ /* 0x000fe20000100800 */
[----:B-1----:R-:W-:-:S03]  /*28900*/  MOV R204, R215 ;  /* 0x000000d700cc7202 */ /* 0x002fc60000000f00 */
[----:B------:R-:W3:Y:S04]  /*28910*/  LDL.LU R215, [R1+0xaf4] ;  /* 0x000af40001d77983 */ /* 0x000ee80000300800 */
[----:B------:R1:W-:Y:S04]  /*28920*/  STL [R1+0xad0], R212 ;  /* 0x000ad0d401007387 */ /* 0x0003e80000100800 */
[----:B------:R-:W3:Y:S01]  /*28930*/  LDL.LU R219, [R1+0xbbc] ;  /* 0x000bbc0001db7983 */ /* 0x000ee20000300800 */
[----:B------:R-:W-:-:S03]  /*28940*/  IMAD.MOV.U32 R205, RZ, RZ, R216 ;  /* 0x000000ffffcd7224 */ /* 0x000fc600078e00d8 */
[----:B------:R-:W3:Y:S04]  /*28950*/  LDL.LU R218, [R1+0xaf0] ;  /* 0x000af00001da7983 */ /* 0x000ee80000300800 */
[----:B------:R1:W-:Y:S04]  /*28960*/  LDGSTS.E [R2+0x1900], desc[UR28][R204.64], P0 ;  /* 0x01900000cc027fae */ /* 0x0003e800081a101c */
[----:B------:R-:W3:Y:S01]  /*28970*/  LDL.LU R220, [R1+0xbb8] ;  /* 0x000bb80001dc7983 */ /* 0x000ee20000300800 */
[----:B-1----:R-:W-:Y:S01]  /*28980*/  MOV R205, R212 ;  /* 0x000000d400cd7202 */ /* 0x002fe20000000f00 */
[----:B------:R-:W-:-:S02]  /*28990*/  IMAD.MOV.U32 R204, RZ, RZ, R208 ;  /* 0x000000ffffcc7224 */ /* 0x000fc400078e00d0 */
[----:B------:R-:W3:Y:S04]  /*289a0*/  LDL.LU R212, [R1+0xbc4] ;  /* 0x000bc40001d47983 */ /* 0x000ee80000300800 */
[----:B------:R-:W3:Y:S01]  /*289b0*/  LDL.LU R208, [R1+0xbcc] ;  /* 0x000bcc0001d07983 */ /* 0x000ee20000300800 */
[----:B----4-:R-:W-:-:S03]  /*289c0*/  IADD3 R211, P1, PT, R211, UR13, RZ ;  /* 0x0000000dd3d37c10 */ /* 0x010fc6000ff3e0ff */
[----:B------:R1:W-:Y:S01]  /*289d0*/  LDGSTS.E [R2+0x1980], desc[UR28][R204.64], P0 ;  /* 0x01980000cc027fae */ /* 0x0003e200081a101c */
[----:B------:R-:W-:-:S03]  /*289e0*/  IADD3 R209, P2, PT, R209, UR13, RZ ;  /* 0x0000000dd1d17c10 */ /* 0x000fc6000ff5e0ff */
[----:B------:R4:W-:Y:S01]  /*289f0*/  STL [R1+0xadc], R211 ;  /* 0x000adcd301007387 */ /* 0x0009e20000100800 */
[----:B-1----:R-:W-:Y:S01]  /*28a00*/  IMAD.MOV.U32 R204, RZ, RZ, R211 ;  /* 0x000000ffffcc7224 */ /* 0x002fe200078e00d3 */
[----:B--2---:R-:W-:Y:S02]  /*28a10*/  IADD3.X R214, PT, PT, R214, UR7, RZ, P1, !PT ;  /* 0x00000007d6d67c10 */ /* 0x004fe40008ffe4ff */
[----:B------:R-:W-:-:S03]  /*28a20*/  IADD3.X R210, PT, PT, R210, UR7, RZ, P2, !PT ;  /* 0x00000007d2d27c10 */ /* 0x000fc600097fe4ff */
[----:B------:R-:W-:Y:S04]  /*28a30*/  STL [R1+0xad8], R214 ;  /* 0x000ad8d601007387 */ /* 0x000fe80000100800 */
[----:B------:R1:W-:Y:S04]  /*28a40*/  STL [R1+0xae4], R209 ;  /* 0x000ae4d101007387 */ /* 0x0003e80000100800 */
[----:B------:R-:W2:Y:S04]  /*28a50*/  LDL.LU R216, [R1+0xbc0] ;  /* 0x000bc00001d87983 */ /* 0x000ea80000300800 */
[----:B------:R1:W-:Y:S04]  /*28a60*/  STL [R1+0xae0], R210 ;  /* 0x000ae0d201007387 */ /* 0x0003e80000100800 */
[----:B----4-:R-:W4:Y:S01]  /*28a70*/  LDL.LU R211, [R1+0xbc8] ;  /* 0x000bc80001d37983 */ /* 0x010f220000300800 */
[----:B------:R-:W-:-:S05]  /*28a80*/  IMAD.MOV.U32 R205, RZ, RZ, R214 ;  /* 0x000000ffffcd7224 */ /* 0x000fca00078e00d6 */
[----:B------:R1:W-:Y:S01]  /*28a90*/  LDGSTS.E [R2+0x1a00], desc[UR28][R204.64], P0 ;  /* 0x01a00000cc027fae */ /* 0x0003e200081a101c */
[----:B------:R-:W-:Y:S01]  /*28aa0*/  UISETP.GT.AND UP1, UPT, UR15, 0xa, UPT ;  /* 0x0000000a0f00788c */ /* 0x000fe2000bf24270 */
[----:B-1----:R-:W-:Y:S01]  /*28ab0*/  MOV R204, R209 ;  /* 0x000000d100cc7202 */ /* 0x002fe20000000f00 */
[----:B------:R-:W-:Y:S01]  /*28ac0*/  IMAD.MOV.U32 R205, RZ, RZ, R210 ;  /* 0x000000ffffcd7224 */ /* 0x000fe200078e00d2 */
[----:B------:R-:W4:Y:S04]  /*28ad0*/  LDL.LU R209, [R1+0xbd4] ;  /* 0x000bd40001d17983 */ /* 0x000f280000300800 */
[----:B------:R-:W4:Y:S04]  /*28ae0*/  LDL.LU R210, [R1+0xbdc] ;  /* 0x000bdc0001d27983 */ /* 0x000f280000300800 */
[----:B------:R1:W-:Y:S01]  /*28af0*/  LDGSTS.E [R2+0x1a80], desc[UR28][R204.64], P0 ;  /* 0x01a80000cc027fae */ /* 0x0003e200081a101c */
[----:B------:R-:W-:-:S04]  /*28b00*/  USEL UR12, URZ, 0x4, !UP1 ;  /* 0x00000004ff0c7887 */ /* 0x000fc8000c800000 */
[----:B------:R-:W-:Y:S01]  /*28b10*/  USEL UR12, UR12, URZ, !UP0 ;  /* 0x000000ff0c0c7287 */ /* 0x000fe2000c000000 */
[----:B------:R-:W-:-:S05]  /*28b20*/  IADD3 R207, P1, PT, R207, UR13, RZ ;  /* 0x0000000dcfcf7c10 */ /* 0x000fca000ff3e0ff */
[----:B------:R-:W-:Y:S01]  /*28b30*/  STL [R1+0xaec], R207 ;  /* 0x000aeccf01007387 */ /* 0x000fe20000100800 */
[----:B---3--:R-:W-:-:S04]  /*28b40*/  IADD3.X R213, PT, PT, R213, UR7, RZ, P1, !PT ;  /* 0x00000007d5d57c10 */ /* 0x008fc80008ffe4ff */
[----:B-1----:R-:W-:Y:S01]  /*28b50*/  MOV R205, R213 ;  /* 0x000000d500cd7202 */ /* 0x002fe20000000f00 */
[----:B------:R1:W-:Y:S04]  /*28b60*/  STL [R1+0xae8], R213 ;  /* 0x000ae8d501007387 */ /* 0x0003e80000100800 */
[----:B-1----:R-:W3:Y:S04]  /*28b70*/  LDL.LU R213, [R1+0xbd0] ;  /* 0x000bd00001d57983 */ /* 0x002ee80000300800 */
[----:B------:R-:W3:Y:S01]  /*28b80*/  LDL.LU R217, [R1+0xbd8] ;  /* 0x000bd80001d97983 */ /* 0x000ee20000300800 */
[----:B------:R-:W-:Y:S01]  /*28b90*/  IMAD.MOV.U32 R204, RZ, RZ, R207 ;  /* 0x000000ffffcc7224 */ /* 0x000fe200078e00cf */
[----:B------:R-:W-:-:S02]  /*28ba0*/  IADD3 R215, P2, PT, R215, UR13, RZ ;  /* 0x0000000dd7d77c10 */ /* 0x000fc4000ff5e0ff */
[----:B------:R-:W3:Y:S01]  /*28bb0*/  LDL.LU R214, [R1+0xbe4] ;  /* 0x000be40001d67983 */ /* 0x000ee20000300800 */
[----:B------:R-:W-:-:S03]  /*28bc0*/  ISETP.NE.U32.AND P1, PT, RZ, UR12, PT ;  /* 0x0000000cff007c0c */ /* 0x000fc6000bf25070 */
[----:B------:R1:W-:Y:S01]  /*28bd0*/  LDGSTS.E [R2+0x1b00], desc[UR28][R204.64], P0 ;  /* 0x01b00000cc027fae */ /* 0x0003e200081a101c */
[----:B------:R-:W-:-:S03]  /*28be0*/  IADD3 R219, P3, PT, R219, UR13, RZ ;  /* 0x0000000ddbdb7c10 */ /* 0x000fc6000ff7e0ff */
[----:B------:R-:W3:Y:S01]  /*28bf0*/  LDL.LU R207, [R1+0xbec] ;  /* 0x000bec0001cf7983 */ /* 0x000ee20000300800 */
[----:B------:R-:W-:-:S03]  /*28c00*/  IADD3.X R218, PT, PT, R218, UR7, RZ, P2, !PT ;  /* 0x00000007dada7c10 */ /* 0x000fc600097fe4ff */
[----:B------:R-:W-:Y:S01]  /*28c10*/  STL [R1+0xaf4], R215 ;  /* 0x000af4d701007387 */ /* 0x000fe20000100800 */
[----:B-1----:R-:W-:Y:S02]  /*28c20*/  IMAD.MOV.U32 R204, RZ, RZ, R215 ;  /* 0x000000ffffcc7224 */ /* 0x002fe400078e00d7 */
[----:B------:R-:W-:Y:S01]  /*28c30*/  IMAD.MOV.U32 R205, RZ, RZ, R218 ;  /* 0x000000ffffcd7224 */ /* 0x000fe200078e00da */
[----:B------:R1:W-:Y:S01]  /*28c40*/  STL [R1+0xaf0], R218 ;  /* 0x000af0da01007387 */ /* 0x0003e20000100800 */
[----:B------:R-:W-:-:S03]  /*28c50*/  IADD3.X R220, PT, PT, R220, UR7, RZ, P3, !PT ;  /* 0x00000007dcdc7c10 */ /* 0x000fc60009ffe4ff */
[----:B------:R-:W-:Y:S04]  /*28c60*/  STL [R1+0xbbc], R219 ;  /* 0x000bbcdb01007387 */ /* 0x000fe80000100800 */
[----:B------:R1:W-:Y:S01]  /*28c70*/  LDGSTS.E [R2+0x1b80], desc[UR28][R204.64], P0 ;  /* 0x01b80000cc027fae */ /* 0x0003e200081a101c */
[----:B------:R-:W-:-:S03]  /*28c80*/  IADD3 R212, P0, PT, R212, UR13, RZ ;  /* 0x0000000dd4d47c10 */ /* 0x000fc6000ff1e0ff */
[----:B-1----:R-:W3:Y:S01]  /*28c90*/  LDL.LU R218, [R1+0xbe0] ;  /* 0x000be00001da7983 */ /* 0x002ee20000300800 */
[----:B------:R-:W-:-:S03]  /*28ca0*/  IADD3 R208, P2, PT, R208, UR13, RZ ;  /* 0x0000000dd0d07c10 */ /* 0x000fc6000ff5e0ff */
[----:B------:R-:W-:Y:S01]  /*28cb0*/  STL [R1+0xbb8], R220 ;  /* 0x000bb8dc01007387 */ /* 0x000fe20000100800 */
[----:B------:R-:W-:Y:S01]  /*28cc0*/  MOV R204, R219 ;  /* 0x000000db00cc7202 */ /* 0x000fe20000000f00 */
[----:B------:R-:W-:Y:S02]  /*28cd0*/  IMAD.MOV.U32 R205, RZ, RZ, R220 ;  /* 0x000000ffffcd7224 */ /* 0x000fe400078e00dc */
[----:B------:R-:W3:Y:S04]  /*28ce0*/  LDL.LU R215, [R1+0xbe8] ;  /* 0x000be80001d77983 */ /* 0x000ee80000300800 */
[----:B------:R1:W-:Y:S04]  /*28cf0*/  STL [R1+0xbc4], R212 ;  /* 0x000bc4d401007387 */ /* 0x0003e80000100800 */
[----:B------:R1:W-:Y:S02]  /*28d00*/  LDGSTS.E [R2+0x2800], desc[UR28][R204.64], P1 ;  /* 0x02800000cc027fae */ /* 0x0003e400089a101c */
[----:B-1----:R-:W-:Y:S01]  /*28d10*/  IMAD.MOV.U32 R204, RZ, RZ, R212 ;  /* 0x000000ffffcc7224 */ /* 0x002fe200078e00d4 */
[----:B--2---:R-:W-:-:S05]  /*28d20*/  IADD3.X R216, PT, PT, R216, UR7, RZ, P0, !PT ;  /* 0x00000007d8d87c10 */ /* 0x004fca00087fe4ff */
[----:B------:R1:W-:Y:S01]  /*28d30*/  STL [R1+0xbc0], R216 ;  /* 0x000bc0d801007387 */ /* 0x0003e20000100800 */
[----:B----4-:R-:W-:-:S03]  /*28d40*/  IADD3.X R211, PT, PT, R211, UR7, RZ, P2, !PT ;  /* 0x00000007d3d37c10 */ /* 0x010fc600097fe4ff */
        /* <DEDUP_REMOVED lines=10> */
[----:B----4-:R-:W4:Y:S04]  /*28df0*/  LDL.LU R211, [R1+0xcbc] ;  /* 0x000cbc0001d37983 */ /* 0x010f280000300800 */
[----:B------:R-:W4:Y:S04]  /*28e00*/  LDL.LU R208, [R1+0xcc4] ;  /* 0x000cc40001d07983 */ /* 0x000f280000300800 */
        /* <DEDUP_REMOVED lines=8> */
[----:B------:R-:W-:-:S03]  /*28e90*/  IADD3 R214, P0, PT, R214, UR13, RZ ;  /* 0x0000000dd6d67c10 */ /* 0x000fc6000ff1e0ff */
        /* <DEDUP_REMOVED lines=17> */
[----:B------:R-:W-:-:S04]  /*28fb0*/  IADD3.X R215, PT, PT, R215, UR7, RZ, P2, !PT ;  /* 0x00000007d7d77c10 */ /* 0x000fc800097fe4ff */
[----:B------:R1:W-:Y:S04]  /*28fc0*/  LDGSTS.E [R2+0x2a80], desc[UR28][R204.64], P1 ;  /* 0x02a80000cc027fae */ /* 0x0003e800089a101c */
[----:B------:R1:W-:Y:S04]  /*28fd0*/  STL [R1+0xbe8], R215 ;  /* 0x000be8d701007387 */ /* 0x0003e80000100800 */
[----:B------:R-:W3:Y:S01]  /*28fe0*/  LDL.LU R214, [R1+0xcd0] ;  /* 0x000cd00001d67983 */ /* 0x000ee20000300800 */
[----:B-1----:R-:W-:Y:S01]  /*28ff0*/  MOV R204, R207 ;  /* 0x000000cf00cc7202 */ /* 0x002fe20000000f00 */
[----:B------:R-:W-:-:S02]  /*29000*/  IMAD.MOV.U32 R205, RZ, RZ, R215 ;  /* 0x000000ffffcd7224 */ /* 0x000fc400078e00d7 */
[----:B------:R-:W3:Y:S04]  /*29010*/  LDL.LU R215, [R1+0xcdc] ;  /* 0x000cdc0001d77983 */ /* 0x000ee80000300800 */
[----:B------:R-:W3:Y:S04]  /*29020*/  LDL.LU R207, [R1+0xce4] ;  /* 0x000ce40001cf7983 */ /* 0x000ee80000300800 */
[----:B------:R1:W-:Y:S01]  /*29030*/  LDGSTS.E [R2+0x2b00], desc[UR28][R204.64], P1 ;  /* 0x02b00000cc027fae */ /* 0x0003e200089a101c */
[----:B--2---:R-:W-:-:S04]  /*29040*/  IADD3 R212, P0, PT, R212, UR13, RZ ;  /* 0x0000000dd4d47c10 */ /* 0x004fc8000ff1e0ff */
[----:B------:R-:W-:Y:S01]  /*29050*/  IADD3.X R216, PT, PT, R216, UR7, RZ, P0, !PT ;  /* 0x00000007d8d87c10 */ /* 0x000fe200087fe4ff */
[----:B------:R-:W-:Y:S03]  /*29060*/  STL [R1+0xbf4], R212 ;  /* 0x000bf4d401007387 */ /* 0x000fe60000100800 */
[----:B-1----:R-:W-:Y:S01]  /*29070*/  MOV R205, R216 ;  /* 0x000000d800cd7202 */ /* 0x002fe20000000f00 */
[----:B------:R1:W-:Y:S01]  /*29080*/  STL [R1+0xbf0], R216 ;  /* 0x000bf0d801007387 */ /* 0x0003e20000100800 */
[----:B------:R-:W-:Y:S01]  /*29090*/  IMAD.MOV.U32 R204, RZ, RZ, R212 ;  /* 0x000000ffffcc7224 */ /* 0x000fe200078e00d4 */
[----:B------:R-:W-:-:S04]  /*290a0*/  UISETP.GT.AND UP1, UPT, UR15, 0xe, UPT ;  /* 0x0000000e0f00788c */ /* 0x000fc8000bf24270 */
[----:B------:R2:W-:Y:S04]  /*290b0*/  LDGSTS.E [R2+0x2b80], desc[UR28][R204.64], P1 ;  /* 0x02b80000cc027fae */ /* 0x0005e800089a101c */
[----:B-1----:R-:W3:Y:S04]  /*290c0*/  LDL.LU R216, [R1+0xcd8] ;  /* 0x000cd80001d87983 */ /* 0x002ee80000300800 */
[----:B------:R-:W3:Y:S01]  /*290d0*/  LDL.LU R212, [R1+0xce0] ;  /* 0x000ce00001d47983 */ /* 0x000ee20000300800 */
[----:B----4-:R-:W-:Y:S01]  /*290e0*/  IADD3 R211, P1, PT, R211, UR13, RZ ;  /* 0x0000000dd3d37c10 */ /* 0x010fe2000ff3e0ff */
[----:B------:R-:W-:Y:S01]  /*290f0*/  USEL UR12, URZ, 0x4, !UP1 ;  /* 0x00000004ff0c7887 */ /* 0x000fe2000c800000 */
[----:B------:R-:W-:-:S03]  /*29100*/  IADD3 R208, P2, PT, R208, UR13, RZ ;  /* 0x0000000dd0d07c10 */ /* 0x000fc6000ff5e0ff */
[----:B------:R-:W-:Y:S01]  /*29110*/  USEL UR12, UR12, URZ, !UP0 ;  /* 0x000000ff0c0c7287 */ /* 0x000fe2000c000000 */
[----:B------:R1:W-:Y:S01]  /*29120*/  STL [R1+0xcbc], R211 ;  /* 0x000cbcd301007387 */ /* 0x0003e20000100800 */
[----:B--2---:R-:W-:-:S04]  /*29130*/  IMAD.MOV.U32 R204, RZ, RZ, R211 ;  /* 0x000000ffffcc7224 */ /* 0x004fc800078e00d3 */
[----:B------:R-:W-:Y:S02]  /*29140*/  ISETP.NE.U32.AND P0, PT, RZ, UR12, PT ;  /* 0x0000000cff007c0c */ /* 0x000fe4000bf05070 */
[----:B------:R-:W-:-:S05]  /*29150*/  IADD3.X R213, PT, PT, R213, UR7, RZ, P1, !PT ;  /* 0x00000007d5d57c10 */ /* 0x000fca0008ffe4ff */
[----:B------:R2:W-:Y:S01]  /*29160*/  STL [R1+0xcb8], R213 ;  /* 0x000cb8d501007387 */ /* 0x0005e20000100800 */
[----:B------:R-:W-:-:S03]  /*29170*/  IADD3.X R209, PT, PT, R209, UR7, RZ, P2, !PT ;  /* 0x00000007d1d17c10 */ /* 0x000fc600097fe4ff */
[----:B------:R4:W-:Y:S01]  /*29180*/  STL [R1+0xcc4], R208 ;  /* 0x000cc4d001007387 */ /* 0x0009e20000100800 */
[----:B------:R-:W-:-:S03]  /*29190*/  IMAD.MOV.U32 R205, RZ, RZ, R213 ;  /* 0x000000ffffcd7224 */ /* 0x000fc600078e00d5 */
[----:B-1----:R-:W3:Y:S04]  /*291a0*/  LDL.LU R211, [R1+0xcec] ;  /* 0x000cec0001d37983 */ /* 0x002ee80000300800 */
[----:B------:R1:W-:Y:S04]  /*291b0*/  STL [R1+0xcc0], R209 ;  /* 0x000cc0d101007387 */ /* 0x0003e80000100800 */
[----:B--2---:R-:W2:Y:S01]  /*291c0*/  LDL.LU R213, [R1+0xce8] ;  /* 0x000ce80001d57983 */ /* 0x004ea20000300800 */
[----:B---3--:R-:W-:-:S03]  /*291d0*/  IADD3 R217, P1, PT, R217, UR13, RZ ;  /* 0x0000000dd9d97c10 */ /* 0x008fc6000ff3e0ff */
[----:B------:R3:W-:Y:S01]  /*291e0*/  LDGSTS.E [R2+0x3800], desc[UR28][R204.64], P0 ;  /* 0x03800000cc027fae */ /* 0x0007e200081a101c */
[----:B------:R-:W-:Y:S02]  /*291f0*/  IADD3 R210, P2, PT, R210, UR13, RZ ;  /* 0x0000000dd2d27c10 */ /* 0x000fe4000ff5e0ff */
[----:B---3--:R-:W-:Y:S01]  /*29200*/  MOV R204, R208 ;  /* 0x000000d000cc7202 */ /* 0x008fe20000000f00 */
[----:B------:R-:W-:Y:S01]  /*29210*/  IMAD.MOV.U32 R205, RZ, RZ, R209 ;  /* 0x000000ffffcd7224 */ /* 0x000fe200078e00d1 */
[----:B----4-:R-:W3:Y:S01]  /*29220*/  LDL.LU R208, [R1+0xcf4] ;  /* 0x000cf40001d07983 */ /* 0x010ee20000300800 */
[----:B------:R-:W-:-:S03]  /*29230*/  IADD3.X R218, PT, PT, R218, UR7, RZ, P1, !PT ;  /* 0x00000007dada7c10 */ /* 0x000fc60008ffe4ff */
[----:B-1----:R-:W4:Y:S04]  /*29240*/  LDL.LU R209, [R1+0xdbc] ;  /* 0x000dbc0001d17983 */ /* 0x002f280000300800 */
        /* <DEDUP_REMOVED lines=8> */
[----:B------:R-:W-:Y:S02]  /*292d0*/  IADD3 R215, P1, PT, R215, UR13, RZ ;  /* 0x0000000dd7d77c10 */ /* 0x000fe4000ff3e0ff */
[----:B------:R1:W-:Y:S01]  /*292e0*/  STL [R1+0xcd0], R214 ;  /* 0x000cd0d601007387 */ /* 0x0003e20000100800 */
[----:B------:R-:W-:-:S03]  /*292f0*/  IADD3 R207, P2, PT, R207, UR13, RZ ;  /* 0x0000000dcfcf7c10 */ /* 0x000fc6000ff5e0ff */
[----:B------:R1:W-:Y:S04]  /*29300*/  LDGSTS.E [R2+0x3900], desc[UR28][R204.64], P0 ;  /* 0x03900000cc027fae */ /* 0x0003e800081a101c */
[----:B------:R-:W4:Y:S01]  /*29310*/  LDL.LU R217, [R1+0xdb8] ;  /* 0x000db80001d97983 */ /* 0x000f220000300800 */
[----:B-1----:R-:W-:Y:S02]  /*29320*/  IMAD.MOV.U32 R204, RZ, RZ, R210 ;  /* 0x000000ffffcc7224 */ /* 0x002fe400078e00d2 */
[----:B------:R-:W-:Y:S02]  /*29330*/  IMAD.MOV.U32 R205, RZ, RZ, R214 ;  /* 0x000000ffffcd7224 */ /* 0x000fe400078e00d6 */
[----:B------:R-:W4:Y:S04]  /*29340*/  LDL.LU R214, [R1+0xdc4] ;  /* 0x000dc40001d67983 */ /* 0x000f280000300800 */
[----:B------:R-:W4:Y:S04]  /*29350*/  LDL.LU R210, [R1+0xdcc] ;  /* 0x000dcc0001d27983 */ /* 0x000f280000300800 */
[----:B------:R-:W-:Y:S04]  /*29360*/  STL [R1+0xcdc], R215 ;  /* 0x000cdcd701007387 */ /* 0x000fe80000100800 */
[----:B------:R1:W-:Y:S01]  /*29370*/  LDGSTS.E [R2+0x3980], desc[UR28][R204.64], P0 ;  /* 0x03980000cc027fae */ /* 0x0003e200081a101c */
[----:B------:R-:W-:-:S05]  /*29380*/  IADD3.X R216, PT, PT, R216, UR7, RZ, P1, !PT ;  /* 0x00000007d8d87c10 */ /* 0x000fca0008ffe4ff */
[----:B------:R1:W-:Y:S02]  /*29390*/  STL [R1+0xcd8], R216 ;  /* 0x000cd8d801007387 */ /* 0x0003e40000100800 */
[----:B-1----:R-:W-:Y:S01]  /*293a0*/  IMAD.MOV.U32 R205, RZ, RZ, R216 ;  /* 0x000000ffffcd7224 */ /* 0x002fe200078e00d8 */
[----:B------:R-:W-:Y:S01]  /*293b0*/  IADD3.X R212, PT, PT, R212, UR7, RZ, P2, !PT ;  /* 0x00000007d4d47c10 */ /* 0x000fe200097fe4ff */
[----:B------:R-:W-:Y:S01]  /*293c0*/  STL [R1+0xce4], R207 ;  /* 0x000ce4cf01007387 */ /* 0x000fe20000100800 */
[----:B------:R-:W-:-:S03]  /*293d0*/  MOV R204, R215 ;  /* 0x000000d700cc7202 */ /* 0x000fc60000000f00 */
[----:B------:R-:W4:Y:S04]  /*293e0*/  LDL.LU R216, [R1+0xdc0] ;  /* 0x000dc00001d87983 */ /* 0x000f280000300800 */
[----:B------:R1:W-:Y:S04]  /*293f0*/  STL [R1+0xce0], R212 ;  /* 0x000ce0d401007387 */ /* 0x0003e80000100800 */
[----:B------:R-:W4:Y:S04]  /*29400*/  LDL.LU R215, [R1+0xdc8] ;  /* 0x000dc80001d77983 */ /* 0x000f280000300800 */
[----:B------:R1:W-:Y:S01]  /*29410*/  LDGSTS.E [R2+0x3a00], desc[UR28][R204.64], P0 ;  /* 0x03a00000cc027fae */ /* 0x0003e200081a101c */
[----:B------:R-:W-:Y:S01]  /*29420*/  UISETP.GT.AND UP1, UPT, UR15, 0x12, UPT ;  /* 0x000000120f00788c */ /* 0x000fe2000bf24270 */
[----:B-1----:R-:W-:Y:S01]  /*29430*/  IMAD.MOV.U32 R204, RZ, RZ, R207 ;  /* 0x000000ffffcc7224 */ /* 0x002fe200078e00cf */
[----:B------:R-:W-:-:S02]  /*29440*/  MOV R205, R212 ;  /* 0x000000d400cd7202 */ /* 0x000fc40000000f00 */
[----:B------:R-:W4:Y:S04]  /*29450*/  LDL.LU R212, [R1+0xdd4] ;  /* 0x000dd40001d47983 */ /* 0x000f280000300800 */
[----:B------:R-:W4:Y:S04]  /*29460*/  LDL.LU R207, [R1+0xddc] ;  /* 0x000ddc0001cf7983 */ /* 0x000f280000300800 */
[----:B------:R1:W-:Y:S01]  /*29470*/  LDGSTS.E [R2+0x3a80], desc[UR28][R204.64], P0 ;  /* 0x03a80000cc027fae */ /* 0x0003e200081a101c */
[----:B------:R-:W-:-:S04]  /*29480*/  USEL UR12, URZ, 0x4, !UP1 ;  /* 0x00000004ff0c7887 */ /* 0x000fc8000c800000 */
[----:B------:R-:W-:Y:S01]  /*29490*/  USEL UR12, UR12, URZ, !UP0 ;  /* 0x000000ff0c0c7287 */ /* 0x000fe2000c000000 */
[----:B------:R-:W-:-:S04]  /*294a0*/  IADD3 R211, P1, PT, R211, UR13, RZ ;  /* 0x0000000dd3d37c10 */ /* 0x000fc8000ff3e0ff */
[----:B--2---:R-:W-:Y:S01]  /*294b0*/  IADD3.X R213, PT, PT, R213, UR7, RZ, P1, !PT ;  /* 0x00000007d5d57c10 */ /* 0x004fe20008ffe4ff */
[----:B------:R-:W-:Y:S04]  /*294c0*/  STL [R1+0xcec], R211 ;  /* 0x000cecd301007387 */ /* 0x000fe80000100800 */
[----:B------:R2:W-:Y:S01]  /*294d0*/  STL [R1+0xce8], R213 ;  /* 0x000ce8d501007387 */ /* 0x0005e20000100800 */
[----:B-1----:R-:W-:Y:S02]  /*294e0*/  IMAD.MOV.U32 R205, RZ, RZ, R213 ;  /* 0x000000ffffcd7224 */ /* 0x002fe400078e00d5 */
[----:B------:R-:W-:Y:S01]  /*294f0*/  IMAD.MOV.U32 R204, RZ, RZ, R211 ;  /* 0x000000ffffcc7224 */ /* 0x000fe200078e00d3 */
[----:B---3--:R-:W-:Y:S01]  /*29500*/  IADD3 R208, P2, PT, R208, UR13, RZ ;  /* 0x0000000dd0d07c10 */ /* 0x008fe2000ff5e0ff */
[----:B--2---:R-:W2:Y:S04]  /*29510*/  LDL.LU R213, [R1+0xdd0] ;  /* 0x000dd00001d57983 */ /* 0x004ea80000300800 */
        /* <DEDUP_REMOVED lines=14> */
[----:B------:R-:W-:-:S03]  /*29600*/  IADD3 R214, P0, PT, R214, UR13, RZ ;  /* 0x0000000dd6d67c10 */ /* 0x000fc6000ff1e0ff */
[----:B----4-:R-:W4:Y:S01]  /*29610*/  LDL.LU R208, [R1+0xdec] ;  /* 0x000dec0001d07983 */ /* 0x010f220000300800 */
[----:B-1----:R-:W-:Y:S01]  /*29620*/  IMAD.MOV.U32 R204, RZ, RZ, R209 ;  /* 0x000000ffffcc7224 */ /* 0x002fe200078e00d1 */
[----:B------:R-:W-:Y:S02]  /*29630*/  MOV R205, R217 ;  /* 0x000000d900cd7202 */ /* 0x000fe40000000f00 */
[----:B------:R-:W4:Y:S01]  /*29640*/  LDL.LU R220, [R1+0xde0] ;  /* 0x000de00001dc7983 */ /* 0x000f220000300800 */
[----:B------:R-:W-:-:S03]  /*29650*/  IADD3 R210, P2, PT, R210, UR13, RZ ;  /* 0x0000000dd2d27c10 */ /* 0x000fc6000ff5e0ff */
[----:B------:R-:W4:Y:S04]  /*29660*/  LDL.LU R209, [R1+0xde8] ;  /* 0x000de80001d17983 */ /* 0x000f280000300800 */
        /* <DEDUP_REMOVED lines=21> */
[----:B--2---:R-:W-:-:S05]  /*297c0*/  IADD3.X R213, PT, PT, R213, UR7, RZ, P0, !PT ;  /* 0x00000007d5d57c10 */ /* 0x004fca00087fe4ff */
[----:B------:R-:W-:Y:S01]  /*297d0*/  STL [R1+0xdd0], R213 ;  /* 0x000dd0d501007387 */ /* 0x000fe20000100800 */
[----:B---3--:R-:W-:-:S03]  /*297e0*/  IADD3.X R211, PT, PT, R211, UR7, RZ, P2, !PT ;  /* 0x00000007d3d37c10 */ /* 0x008fc600097fe4ff */
[----:B------:R-:W-:Y:S01]  /*297f0*/  STL [R1+0xddc], R207 ;  /* 0x000ddccf01007387 */ /* 0x000fe20000100800 */
[----:B------:R-:W-:-:S03]  /*29800*/  MOV R205, R213 ;  /* 0x000000d500cd7202 */ /* 0x000fc60000000f00 */
[----:B------:R-:W2:Y:S04]  /*29810*/  LDL.LU R218, [R1+0xeb8] ;  /* 0x000eb80001da7983 */ /* 0x000ea80000300800 */
[----:B------:R1:W-:Y:S04]  /*29820*/  STL [R1+0xdd8], R211 ;  /* 0x000dd8d301007387 */ /* 0x0003e80000100800 */
[----:B------:R-:W3:Y:S04]  /*29830*/  LDL.LU R212, [R1+0xec0] ;  /* 0x000ec00001d47983 */ /* 0x000ee80000300800 */
[----:B------:R1:W-:Y:S04]  /*29840*/  LDGSTS.E [R2+0x4980], desc[UR28][R204.64], P1 ;  /* 0x04980000cc027fae */ /* 0x0003e800089a101c */
[----:B------:R-:W3:Y:S01]  /*29850*/  LDL.LU R216, [R1+0xec8] ;  /* 0x000ec80001d87983 */ /* 0x000ee20000300800 */
[----:B-1----:R-:W-:-:S03]  /*29860*/  IMAD.MOV.U32 R205, RZ, RZ, R211 ;  /* 0x000000ffffcd7224 */ /* 0x002fc600078e00d3 */
[----:B------:R-:W3:Y:S01]  /*29870*/  LDL.LU R211, [R1+0xecc] ;  /* 0x000ecc0001d37983 */ /* 0x000ee20000300800 */
[----:B------:R-:W-:-:S03]  /*29880*/  IMAD.MOV.U32 R204, RZ, RZ, R207 ;  /* 0x000000ffffcc7224 */ /* 0x000fc600078e00cf */
[----:B------:R-:W3:Y:S01]  /*29890*/  LDL.LU R213, [R1+0xed0] ;  /* 0x000ed00001d57983 */ /* 0x000ee20000300800 */
[----:B------:R-:W-:-:S03]  /*298a0*/  IADD3 R219, P0, PT, R219, UR13, RZ ;  /* 0x0000000ddbdb7c10 */ /* 0x000fc6000ff1e0ff */
[----:B------:R-:W3:Y:S01]  /*298b0*/  LDL.LU R207, [R1+0xed4] ;  /* 0x000ed40001cf7983 */ /* 0x000ee20000300800 */
[----:B----4-:R-:W-:-:S03]  /*298c0*/  IADD3 R208, P2, PT, R208, UR13, RZ ;  /* 0x0000000dd0d07c10 */ /* 0x010fc6000ff5e0ff */
[----:B------:R1:W-:Y:S01]  /*298d0*/  LDGSTS.E [R2+0x4a00], desc[UR28][R204.64], P1 ;  /* 0x04a00000cc027fae */ /* 0x0003e200089a101c */
[----:B------:R-:W-:-:S03]  /*298e0*/  IADD3.X R220, PT, PT, R220, UR7, RZ, P0, !PT ;  /* 0x00000007dcdc7c10 */ /* 0x000fc600087fe4ff */
        /* <DEDUP_REMOVED lines=10> */
[----:B----4-:R-:W4:Y:S04]  /*29990*/  LDL.LU R208, [R1+0xedc] ;  /* 0x000edc0001d07983 */ /* 0x010f280000300800 */
[----:B------:R-:W4:Y:S04]  /*299a0*/  LDL.LU R209, [R1+0xee4] ;  /* 0x000ee40001d17983 */ /* 0x000f280000300800 */
[----:B------:R1:W-:Y:S01]  /*299b0*/  LDGSTS.E [R2+0x4b00], desc[UR28][R204.64], P1 ;  /* 0x04b00000cc027fae */ /* 0x0003e200089a101c */
[----:B------:R-:W-:-:S05]  /*299c0*/  IADD3 R214, P0, PT, R214, UR13, RZ ;  /* 0x0000000dd6d67c10 */ /* 0x000fca000ff1e0ff */
[----:B------:R-:W-:Y:S01]  /*299d0*/  STL [R1+0xdf4], R214 ;  /* 0x000df4d601007387 */ /* 0x000fe20000100800 */
[----:B-1----:R-:W-:Y:S01]  /*299e0*/  IMAD.MOV.U32 R204, RZ, RZ, R214 ;  /* 0x000000ffffcc7224 */ /* 0x002fe200078e00d6 */
[----:B------:R-:W-:-:S05]  /*299f0*/  IADD3.X R215, PT, PT, R215, UR7, RZ, P0, !PT ;  /* 0x00000007d7d77c10 */ /* 0x000fca00087fe4ff */
[----:B------:R1:W-:Y:S01]  /*29a00*/  STL [R1+0xdf0], R215 ;  /* 0x000df0d701007387 */ /* 0x0003e20000100800 */
[----:B------:R-:W-:Y:S01]  /*29a10*/  IMAD.MOV.U32 R205, RZ, RZ, R215 ;  /* 0x000000ffffcd7224 */ /* 0x000fe200078e00d7 */
[----:B------:R-:W-:Y:S02]  /*29a20*/  UISETP.GT.AND UP1, UPT, UR15, 0x16, UPT ;  /* 0x000000160f00788c */ /* 0x000fe4000bf24270 */
[----:B-1----:R-:W4:Y:S04]  /*29a30*/  LDL.LU R215, [R1+0xed8] ;  /* 0x000ed80001d77983 */ /* 0x002f280000300800 */
        /* <DEDUP_REMOVED lines=9> */
[----:B--2---:R-:W-:-:S05]  /*29ad0*/  IADD3.X R218, PT, PT, R218, UR7, RZ, P1, !PT ;  /* 0x00000007dada7c10 */ /* 0x004fca0008ffe4ff */
[----:B------:R-:W-:Y:S01]  /*29ae0*/  IMAD.MOV.U32 R205, RZ, RZ, R218 ;  /* 0x000000ffffcd7224 */ /* 0x000fe200078e00da */
[----:B---3--:R-:W-:Y:S01]  /*29af0*/  IADD3.X R212, PT, PT, R212, UR7, RZ, P2, !PT ;  /* 0x00000007d4d47c10 */ /* 0x008fe200097fe4ff */
        /* <DEDUP_REMOVED lines=24> */
[----:B----4-:R-:W-:-:S03]  /*29c80*/  IADD3 R208, P1, PT, R208, UR13, RZ ;  /* 0x0000000dd0d07c10 */ /* 0x010fc6000ff3e0ff */
[----:B------:R-:W4:Y:S01]  /*29c90*/  LDL.LU R220, [R1+0xfb8] ;  /* 0x000fb80001dc7983 */ /* 0x000f220000300800 */
[----:B------:R-:W-:Y:S02]  /*29ca0*/  IADD3 R209, P2, PT, R209, UR13, RZ ;  /* 0x0000000dd1d17c10 */ /* 0x000fe4000ff5e0ff */
        /* <DEDUP_REMOVED lines=26> */
[----:B--2---:R-:W-:Y:S01]  /*29e50*/  IADD3.X R212, PT, PT, R212, UR7, RZ, P1, !PT ;  /* 0x00000007d4d47c10 */ /* 0x004fe20008ffe4ff */
[----:B------:R-:W-:Y:S01]  /*29e60*/  STL [R1+0xeec], R210 ;  /* 0x000eecd201007387 */ /* 0x000fe20000100800 */
[----:B-1----:R-:W-:-:S03]  /*29e70*/  MOV R204, R210 ;  /* 0x000000d200cc7202 */ /* 0x002fc60000000f00 */
[----:B------:R-:W-:Y:S01]  /*29e80*/  IMAD.MOV.U32 R205, RZ, RZ, R212 ;  /* 0x000000ffffcd7224 */ /* 0x000fe200078e00d4 */
[----:B------:R1:W-:Y:S04]  /*29e90*/  STL [R1+0xee8], R212 ;  /* 0x000ee8d401007387 */ /* 0x0003e80000100800 */
[----:B------:R2:W-:Y:S04]  /*29ea0*/  LDGSTS.E [R2+0x5b00], desc[UR28][R204.64], P0 ;  /* 0x05b00000cc027fae */ /* 0x0005e800081a101c */
[----:B-1----:R-:W3:Y:S01]  /*29eb0*/  LDL.LU R212, [R1+0xfe4] ;  /* 0x000fe40001d47983 */ /* 0x002ee20000300800 */
[----:B------:R-:W-:-:S03]  /*29ec0*/  IADD3 R211, P2, PT, R211, UR13, RZ ;  /* 0x0000000dd3d37c10 */ /* 0x000fc6000ff5e0ff */
[----:B------:R-:W3:Y:S04]  /*29ed0*/  LDL.LU R210, [R1+0xfec] ;  /* 0x000fec0001d27983 */ /* 0x000ee80000300800 */
[----:B------:R-:W-:Y:S01]  /*29ee0*/  STL [R1+0xef4], R211 ;  /* 0x000ef4d301007387 */ /* 0x000fe20000100800 */
[----:B------:R-:W-:Y:S02]  /*29ef0*/  IADD3 R219, P3, PT, R219, UR13, RZ ;  /* 0x0000000ddbdb7c10 */ /* 0x000fe4000ff7e0ff */
[----:B------:R-:W-:-:S04]  /*29f00*/  IADD3.X R213, PT, PT, R213, UR7, RZ, P2, !PT ;  /* 0x00000007d5d57c10 */ /* 0x000fc800097fe4ff */
[----:B--2---:R-:W-:Y:S01]  /*29f10*/  MOV R205, R213 ;  /* 0x000000d500cd7202 */ /* 0x004fe20000000f00 */
[----:B------:R1:W-:Y:S01]  /*29f20*/  STL [R1+0xef0], R213 ;  /* 0x000ef0d501007387 */ /* 0x0003e20000100800 */
[----:B----4-:R-:W-:-:S03]  /*29f30*/  IADD3.X R220, PT, PT, R220, UR7, RZ, P3, !PT ;  /* 0x00000007dcdc7c10 */ /* 0x010fc60009ffe4ff */
[----:B------:R-:W-:Y:S01]  /*29f40*/  STL [R1+0xfbc], R219 ;  /* 0x000fbcdb01007387 */ /* 0x000fe20000100800 */
[----:B------:R-:W-:Y:S01]  /*29f50*/  IMAD.MOV.U32 R204, RZ, RZ, R211 ;  /* 0x000000ffffcc7224 */ /* 0x000fe200078e00d3 */
[----:B------:R-:W-:Y:S02]  /*29f60*/  ISETP.NE.U32.AND P1, PT, RZ, UR12, PT ;  /* 0x0000000cff007c0c */ /* 0x000fe4000bf25070 */
[----:B-1----:R-:W2:Y:S04]  /*29f70*/  LDL.LU R213, [R1+0xfe0] ;  /* 0x000fe00001d57983 */ /* 0x002ea80000300800 */
[----:B------:R-:W-:Y:S04]  /*29f80*/  STL [R1+0xfb8], R220 ;  /* 0x000fb8dc01007387 */ /* 0x000fe80000100800 */
[----:B------:R-:W4:Y:S04]  /*29f90*/  LDL.LU R211, [R1+0xfe8] ;  /* 0x000fe80001d37983 */ /* 0x000f280000300800 */
[----:B------:R1:W-:Y:S01]  /*29fa0*/  LDGSTS.E [R2+0x5b80], desc[UR28][R204.64], P0 ;  /* 0x05b80000cc027fae */ /* 0x0003e200081a101c */
[----:B------:R-:W-:-:S02]  /*29fb0*/  IADD3 R217, P0, PT, R217, UR13, RZ ;  /* 0x0000000dd9d97c10 */ /* 0x000fc4000ff1e0ff */
[----:B------:R-:W-:Y:S01]  /*29fc0*/  IADD3 R207, P2, PT, R207, UR13, RZ ;  /* 0x0000000dcfcf7c10 */ /* 0x000fe2000ff5e0ff */
[----:B-1----:R-:W-:Y:S02]  /*29fd0*/  IMAD.MOV.U32 R204, RZ, RZ, R219 ;  /* 0x000000ffffcc7224 */ /* 0x002fe400078e00db */
[----:B------:R-:W-:Y:S01]  /*29fe0*/  IMAD.MOV.U32 R205, RZ, RZ, R220 ;  /* 0x000000ffffcd7224 */ /* 0x000fe200078e00dc */
[----:B------:R-:W-:Y:S04]  /*29ff0*/  STL [R1+0xfc4], R217 ;  /* 0x000fc4d901007387 */ /* 0x000fe80000100800 */
[----:B------:R1:W-:Y:S01]  /*2a000*/  LDGSTS.E [R2+0x6800], desc[UR28][R204.64], P1 ;  /* 0x06800000cc027fae */ /* 0x0003e200089a101c */
[----:B------:R-:W-:Y:S02]  /*2a010*/  IADD3.X R218, PT, PT, R218, UR7, RZ, P0, !PT ;  /* 0x00000007dada7c10 */ /* 0x000fe400087fe4ff */
[----:B-1----:R-:W-:-:S03]  /*2a020*/  MOV R204, R217 ;  /* 0x000000d900cc7202 */ /* 0x002fc60000000f00 */
[----:B------:R-:W-:Y:S01]  /*2a030*/  IMAD.MOV.U32 R205, RZ, RZ, R218 ;  /* 0x000000ffffcd7224 */ /* 0x000fe200078e00da */
[----:B------:R-:W-:Y:S01]  /*2a040*/  IADD3.X R208, PT, PT, R208, UR7, RZ, P2, !PT ;  /* 0x00000007d0d07c10 */ /* 0x000fe200097fe4ff */
[----:B------:R-:W-:Y:S04]  /*2a050*/  STL [R1+0xfc0], R218 ;  /* 0x000fc0da01007387 */ /* 0x000fe80000100800 */
[----:B------:R-:W-:Y:S04]  /*2a060*/  STL [R1+0xfcc], R207 ;  /* 0x000fcccf01007387 */ /* 0x000fe80000100800 */
[----:B------:R1:W-:Y:S04]  /*2a070*/  LDGSTS.E [R2+0x6880], desc[UR28][R204.64], P1 ;  /* 0x06880000cc027fae */ /* 0x0003e800089a101c */
[----:B------:R1:W-:Y:S02]  /*2a080*/  STL [R1+0xfc8], R208 ;  /* 0x000fc8d001007387 */ /* 0x0003e40000100800 */
[----:B-1----:R-:W-:Y:S01]  /*2a090*/  MOV R205, R208 ;  /* 0x000000d000cd7202 */ /* 0x002fe20000000f00 */
[----:B------:R-:W-:Y:S01]  /*2a0a0*/  IMAD.MOV.U32 R204, RZ, RZ, R207 ;  /* 0x000000ffffcc7224 */ /* 0x000fe200078e00cf */
[----:B------:R-:W4:Y:S04]  /*2a0b0*/  LDL.LU R208, [R1+0xff0] ;  /* 0x000ff00001d07983 */ /* 0x000f280000300800 */
[----:B------:R-:W4:Y:S01]  /*2a0c0*/  LDL.LU R207, [R1+0xff4] ;  /* 0x000ff40001cf7983 */ /* 0x000f220000300800 */
[----:B------:R-:W-:-:S02]  /*2a0d0*/  IADD3 R215, P0, PT, R215, UR13, RZ ;  /* 0x0000000dd7d77c10 */ /* 0x000fc4000ff1e0ff */
        /* <DEDUP_REMOVED lines=20> */
[----:B---3--:R-:W-:Y:S02]  /*2a220*/  IADD3 R212, P0, PT, R212, UR13, RZ ;  /* 0x0000000dd4d47c10 */ /* 0x008fe4000ff1e0ff */
[----:B------:R-:W-:-:S03]  /*2a230*/  IADD3 R210, P2, PT, R210, UR13, RZ ;  /* 0x0000000dd2d27c10 */ /* 0x000fc6000ff5e0ff */
[----:B------:R3:W-:Y:S01]  /*2a240*/  STL [R1+0xfe4], R212 ;  /* 0x000fe4d401007387 */ /* 0x0007e20000100800 */
[----:B-1----:R-:W-:Y:S01]  /*2a250*/  IMAD.MOV.U32 R204, RZ, RZ, R212 ;  /* 0x000000ffffcc7224 */ /* 0x002fe200078e00d4 */
[----:B--2---:R-:W-:-:S05]  /*2a260*/  IADD3.X R213, PT, PT, R213, UR7, RZ, P0, !PT ;  /* 0x00000007d5d57c10 */ /* 0x004fca00087fe4ff */
[----:B------:R-:W-:Y:S01]  /*2a270*/  STL [R1+0xfe0], R213 ;  /* 0x000fe0d501007387 */ /* 0x000fe20000100800 */
[----:B------:R-:W-:Y:S02]  /*2a280*/  MOV R205, R213 ;  /* 0x000000d500cd7202 */ /* 0x000fe40000000f00 */
[----:B----4-:R-:W-:Y:S01]  /*2a290*/  IADD3.X R211, PT, PT, R211, UR7, RZ, P2, !PT ;  /* 0x00000007d3d37c10 */ /* 0x010fe200097fe4ff */
[----:B------:R-:W-:Y:S04]  /*2a2a0*/  STL [R1+0xfec], R210 ;  /* 0x000fecd201007387 */ /* 0x000fe80000100800 */
[----:B------:R-:W2:Y:S04]  /*2a2b0*/  LDL.LU R218, [R1+0x10c8] ;  /* 0x0010c80001da7983 */ /* 0x000ea80000300800 */
[----:B------:R1:W-:Y:S04]  /*2a2c0*/  STL [R1+0xfe8], R211 ;  /* 0x000fe8d301007387 */ /* 0x0003e80000100800 */
[----:B------:R-:W4:Y:S04]  /*2a2d0*/  LDL.LU R216, [R1+0x10d0] ;  /* 0x0010d00001d87983 */ /* 0x000f280000300800 */
[----:B------:R1:W-:Y:S04]  /*2a2e0*/  LDGSTS.E [R2+0x6a80], desc[UR28][R204.64], P1 ;  /* 0x06a80000cc027fae */ /* 0x0003e800089a101c */
[----:B---3--:R-:W3:Y:S01]  /*2a2f0*/  LDL.LU R212, [R1+0x10d8] ;  /* 0x0010d80001d47983 */ /* 0x008ee20000300800 */
[----:B-1----:R-:W-:-:S03]  /*2a300*/  IMAD.MOV.U32 R205, RZ, RZ, R211 ;  /* 0x000000ffffcd7224 */ /* 0x002fc600078e00d3 */
[----:B------:R-:W3:Y:S04]  /*2a310*/  LDL.LU R211, [R1+0x10dc] ;  /* 0x0010dc0001d37983 */ /* 0x000ee80000300800 */
[----:B------:R-:W3:Y:S04]  /*2a320*/  LDL.LU R215, [R1+0x10e0] ;  /* 0x0010e00001d77983 */ /* 0x000ee80000300800 */
[----:B------:R-:W3:Y:S01]  /*2a330*/  LDL.LU R213, [R1+0x10e4] ;  /* 0x0010e40001d57983 */ /* 0x000ee20000300800 */
[----:B------:R-:W-:-:S05]  /*2a340*/  IMAD.MOV.U32 R204, RZ, RZ, R210 ;  /* 0x000000ffffcc7224 */ /* 0x000fca00078e00d2 */
[----:B------:R1:W-:Y:S01]  /*2a350*/  LDGSTS.E [R2+0x6b00], desc[UR28][R204.64], P1 ;  /* 0x06b00000cc027fae */ /* 0x0003e200089a101c */
[----:B------:R-:W-:-:S04]  /*2a360*/  IADD3 R207, P0, PT, R207, UR13, RZ ;  /* 0x0000000dcfcf7c10 */ /* 0x000fc8000ff1e0ff */
[----:B------:R-:W-:Y:S01]  /*2a370*/  IADD3.X R208, PT, PT, R208, UR7, RZ, P0, !PT ;  /* 0x00000007d0d07c10 */ /* 0x000fe200087fe4ff */
[----:B------:R1:W-:Y:S02]  /*2a380*/  STL [R1+0xff4], R207 ;  /* 0x000ff4cf01007387 */ /* 0x0003e40000100800 */
[----:B-1----:R-:W-:Y:S02]  /*2a390*/  MOV R204, R207 ;  /* 0x000000cf00cc7202 */ /* 0x002fe40000000f00 */
[----:B------:R1:W-:Y:S04]  /*2a3a0*/  STL [R1+0xff0], R208 ;  /* 0x000ff0d001007387 */ /* 0x0003e80000100800 */
[----:B------:R-:W3:Y:S01]  /*2a3b0*/  LDL.LU R214, [R1+0x10e8] ;  /* 0x0010e80001d67983 */ /* 0x000ee20000300800 */
[----:B------:R-:W-:-:S03]  /*2a3c0*/  IMAD.MOV.U32 R205, RZ, RZ, R208 ;  /* 0x000000ffffcd7224 */ /* 0x000fc600078e00d0 */
[----:B------:R-:W3:Y:S04]  /*2a3d0*/  LDL.LU R207, [R1+0x10ec] ;  /* 0x0010ec0001cf7983 */ /* 0x000ee80000300800 */
[----:B------:R-:W3:Y:S04]  /*2a3e0*/  LDL.LU R210, [R1+0x10f0] ;  /* 0x0010f00001d27983 */ /* 0x000ee80000300800 */
[----:B-1----:R-:W3:Y:S01]  /*2a3f0*/  LDL.LU R208, [R1+0x10f4] ;  /* 0x0010f40001d07983 */ /* 0x002ee20000300800 */
        /* <DEDUP_REMOVED lines=25> */
[----:B----4-:R-:W-:Y:S01]  /*2a590*/  IADD3.X R216, PT, PT, R216, UR7, RZ, P2, !PT ;  /* 0x00000007d8d87c10 */ /* 0x010fe200097fe4ff */
[----:B------:R-:W-:Y:S04]  /*2a5a0*/  STL [R1+0x10c8], R218 ;  /* 0x0010c8da01007387 */ /* 0x000fe80000100800 */
[----:B------:R2:W-:Y:S04]  /*2a5b0*/  STL [R1+0x10d4], R209 ;  /* 0x0010d4d101007387 */ /* 0x0005e80000100800 */
[----:B------:R4:W-:Y:S04]  /*2a5c0*/  LDGSTS.E [R2+0x7900], desc[UR28][R204.64], P0 ;  /* 0x07900000cc027fae */ /* 0x0009e800081a101c */
[----:B------:R-:W-:Y:S04]  /*2a5d0*/  STL [R1+0x10d0], R216 ;  /* 0x0010d0d801007387 */ /* 0x000fe80000100800 */
[----:B-1----:R-:W3:Y:S02]  /*2a5e0*/  LDL.LU R217, [R1+0x9f8] ;  /* 0x0009f80001d97983 */ /* 0x002ee40000300800 */
[----:B---3--:R-:W-:Y:S01]  /*2a5f0*/  IADD3 R211, P1, PT, R211, UR13, RZ ;  /* 0x0000000dd3d37c10 */ /* 0x008fe2000ff3e0ff */
[----:B----4-:R-:W-:Y:S01]  /*2a600*/  IMAD.MOV.U32 R204, RZ, RZ, R209 ;  /* 0x000000ffffcc7224 */ /* 0x010fe200078e00d1 */
[----:B------:R-:W-:Y:S01]  /*2a610*/  MOV R205, R216 ;  /* 0x000000d800cd7202 */ /* 0x000fe20000000f00 */
[----:B--2---:R-:W2:Y:S01]  /*2a620*/  LDL.LU R209, [R1+0x9fc] ;  /* 0x0009fc0001d17983 */ /* 0x004ea20000300800 */
[----:B------:R-:W-:-:S02]  /*2a630*/  IADD3.X R212, PT, PT, R212, UR7, RZ, P1, !PT ;  /* 0x00000007d4d47c10 */ /* 0x000fc40008ffe4ff */
[----:B------:R-:W-:Y:S01]  /*2a640*/  IADD3 R213, P2, PT, R213, UR13, RZ ;  /* 0x0000000dd5d57c10 */ /* 0x000fe2000ff5e0ff */
[----:B------:R1:W-:Y:S03]  /*2a650*/  STL [R1+0x10dc], R211 ;  /* 0x0010dcd301007387 */ /* 0x0003e60000100800 */
[----:B------:R-:W-:Y:S01]  /*2a660*/  IADD3.X R215, PT, PT, R215, UR7, RZ, P2, !PT ;  /* 0x00000007d7d77c10 */ /* 0x000fe200097fe4ff */
[----:B------:R3:W-:Y:S04]  /*2a670*/  LDGSTS.E [R2+0x7980], desc[UR28][R204.64], P0 ;  /* 0x07980000cc027fae */ /* 0x0007e800081a101c */
[----:B------:R4:W-:Y:S04]  /*2a680*/  STL [R1+0x10d8], R212 ;  /* 0x0010d8d401007387 */ /* 0x0009e80000100800 */
[----:B------:R3:W-:Y:S02]  /*2a690*/  STL [R1+0x10e4], R213 ;  /* 0x0010e4d501007387 */ /* 0x0007e40000100800 */
[----:B---3--:R-:W-:-:S02]  /*2a6a0*/  IMAD.MOV.U32 R204, RZ, RZ, R211 ;  /* 0x000000ffffcc7224 */ /* 0x008fc400078e00d3 */
[----:B-1----:R-:W3:Y:S01]  /*2a6b0*/  LDL.LU R211, [R1+0xa04] ;  /* 0x000a040001d37983 */ /* 0x002ee20000300800 */
[----:B------:R-:W-:-:S03]  /*2a6c0*/  IMAD.MOV.U32 R205, RZ, RZ, R212 ;  /* 0x000000ffffcd7224 */ /* 0x000fc600078e00d4 */
[----:B------:R-:W-:Y:S04]  /*2a6d0*/  STL [R1+0x10e0], R215 ;  /* 0x0010e0d701007387 */ /* 0x000fe80000100800 */
[----:B----4-:R-:W4:Y:S04]  /*2a6e0*/  LDL.LU R212, [R1+0xa0c] ;  /* 0x000a0c0001d47983 */ /* 0x010f280000300800 */
[----:B------:R-:W4:Y:S04]  /*2a6f0*/  LDL.LU R216, [R1+0xa00] ;  /* 0x000a000001d87983 */ /* 0x000f280000300800 */
[----:B------:R1:W-:Y:S01]  /*2a700*/  LDGSTS.E [R2+0x7a00], desc[UR28][R204.64], P0 ;  /* 0x07a00000cc027fae */ /* 0x0003e200081a101c */
[----:B------:R-:W-:-:S02]  /*2a710*/  IADD3 R207, P1, PT, R207, UR13, RZ ;  /* 0x0000000dcfcf7c10 */ /* 0x000fc4000ff3e0ff */
[----:B-1----:R-:W-:Y:S02]  /*2a720*/  MOV R204, R213 ;  /* 0x000000d500cc7202 */ /* 0x002fe40000000f00 */
[----:B------:R-:W4:Y:S01]  /*2a730*/  LDL.LU R213, [R1+0xa08] ;  /* 0x000a080001d57983 */ /* 0x000f220000300800 */
[----:B------:R-:W-:Y:S01]  /*2a740*/  IMAD.MOV.U32 R205, RZ, RZ, R215 ;  /* 0x000000ffffcd7224 */ /* 0x000fe200078e00d7 */
[----:B------:R-:W-:Y:S02]  /*2a750*/  IADD3 R208, P2, PT, R208, UR13, RZ ;  /* 0x0000000dd0d07c10 */ /* 0x000fe4000ff5e0ff */
[----:B------:R-:W-:Y:S01]  /*2a760*/  IADD3.X R214, PT, PT, R214, UR7, RZ, P1, !PT ;  /* 0x00000007d6d67c10 */ /* 0x000fe20008ffe4ff */
[----:B------:R-:W-:Y:S01]  /*2a770*/  STL [R1+0x10ec], R207 ;  /* 0x0010eccf01007387 */ /* 0x000fe20000100800 */
[----:B------:R-:W-:-:S03]  /*2a780*/  IADD3.X R210, PT, PT, R210, UR7, RZ, P2, !PT ;  /* 0x00000007d2d27c10 */ /* 0x000fc600097fe4ff */
[----:B------:R1:W-:Y:S04]  /*2a790*/  LDGSTS.E [R2+0x7a80], desc[UR28][R204.64], P0 ;  /* 0x07a80000cc027fae */ /* 0x0003e800081a101c */
[----:B------:R1:W-:Y:S04]  /*2a7a0*/  STL [R1+0x10e8], R214 ;  /* 0x0010e8d601007387 */ /* 0x0003e80000100800 */
[----:B------:R-:W-:Y:S01]  /*2a7b0*/  STL [R1+0x10f4], R208 ;  /* 0x0010f4d001007387 */ /* 0x000fe20000100800 */
[----:B-1----:R-:W-:-:S03]  /*2a7c0*/  MOV R205, R214 ;  /* 0x000000d600cd7202 */ /* 0x002fc60000000f00 */
[----:B------:R-:W4:Y:S01]  /*2a7d0*/  LDL.LU R214, [R1+0xa14] ;  /* 0x000a140001d67983 */ /* 0x000f220000300800 */
[----:B------:R-:W-:-:S03]  /*2a7e0*/  IMAD.MOV.U32 R204, RZ, RZ, R207 ;  /* 0x000000ffffcc7224 */ /* 0x000fc600078e00cf */
        /* <DEDUP_REMOVED lines=16> */
[----:B--2---:R-:W-:-:S04]  /*2a8f0*/  IADD3 R209, P1, PT, R209, UR13, RZ ;  /* 0x0000000dd1d17c10 */ /* 0x004fc8000ff3e0ff */
[----:B------:R-:W-:Y:S01]  /*2a900*/  IADD3.X R217, PT, PT, R217, UR7, RZ, P1, !PT ;  /* 0x00000007d9d97c10 */ /* 0x000fe20008ffe4ff */
[----:B------:R1:W-:Y:S01]  /*2a910*/  STL [R1+0x9fc], R209 ;  /* 0x0009fcd101007387 */ /* 0x0003e20000100800 */
[----:B------:R-:W-:-:S03]  /*2a920*/  IMAD.MOV.U32 R204, RZ, RZ, R209 ;  /* 0x000000ffffcc7224 */ /* 0x000fc600078e00d1 */
[----:B------:R-:W-:Y:S01]  /*2a930*/  IMAD.MOV.U32 R205, RZ, RZ, R217 ;  /* 0x000000ffffcd7224 */ /* 0x000fe200078e00d9 */
[----:B------:R-:W-:Y:S04]  /*2a940*/  STL [R1+0x9f8], R217 ;  /* 0x0009f8d901007387 */ /* 0x000fe80000100800 */
[----:B------:R-:W2:Y:S04]  /*2a950*/  LDL.LU R219, [R1+0xa20] ;  /* 0x000a200001db7983 */ /* 0x000ea80000300800 */
[----:B-1----:R-:W2:Y:S01]  /*2a960*/  LDL.LU R209, [R1+0xa28] ;  /* 0x000a280001d17983 */ /* 0x002ea20000300800 */
[----:B---3--:R-:W-:-:S03]  /*2a970*/  IADD3 R211, P1, PT, R211, UR13, RZ ;  /* 0x0000000dd3d37c10 */ /* 0x008fc6000ff3e0ff */
[----:B------:R1:W-:Y:S04]  /*2a980*/  LDGSTS.E [R2+0xc00], desc[UR28][R204.64], P0 ;  /* 0x00c00000cc027fae */ /* 0x0003e800081a101c */
[----:B------:R3:W-:Y:S01]  /*2a990*/  STL [R1+0xa04], R211 ;  /* 0x000a04d301007387 */ /* 0x0007e20000100800 */
[----:B----4-:R-:W-:Y:S02]  /*2a9a0*/  IADD3 R212, P2, PT, R212, UR13, RZ ;  /* 0x0000000dd4d47c10 */ /* 0x010fe4000ff5e0ff */
[----:B------:R-:W-:Y:S02]  /*2a9b0*/  IADD3.X R216, PT, PT, R216, UR7, RZ, P1, !PT ;  /* 0x00000007d8d87c10 */ /* 0x000fe40008ffe4ff */
[----:B-1----:R-:W-:-:S03]  /*2a9c0*/  MOV R204, R211 ;  /* 0x000000d300cc7202 */ /* 0x002fc60000000f00 */
[----:B------:R-:W-:Y:S01]  /*2a9d0*/  IMAD.MOV.U32 R205, RZ, RZ, R216 ;  /* 0x000000ffffcd7224 */ /* 0x000fe200078e00d8 */
[----:B------:R-:W-:Y:S04]  /*2a9e0*/  STL [R1+0xa00], R216 ;  /* 0x000a00d801007387 */ /* 0x000fe80000100800 */
[----:B------:R-:W-:Y:S04]  /*2a9f0*/  STL [R1+0xa0c], R212 ;  /* 0x000a0cd401007387 */ /* 0x000fe80000100800 */
[----:B---3--:R-:W3:Y:S01]  /*2aa00*/  LDL.LU R211, [R1+0xa34] ;  /* 0x000a340001d37983 */ /* 0x008ee20000300800 */
[----:B------:R-:W-:-:S03]  /*2aa10*/  IADD3.X R213, PT, PT, R213, UR7, RZ, P2, !PT ;  /* 0x00000007d5d57c10 */ /* 0x000fc600097fe4ff */
[----:B------:R1:W-:Y:S04]  /*2aa20*/  LDGSTS.E [R2+0xc80], desc[UR28][R204.64], P0 ;  /* 0x00c80000cc027fae */ /* 0x0003e800081a101c */
[----:B------:R4:W-:Y:S01]  /*2aa30*/  STL [R1+0xa08], R213 ;  /* 0x000a08d501007387 */ /* 0x0009e20000100800 */
[----:B-1----:R-:W-:-:S03]  /*2aa40*/  MOV R205, R213 ;  /* 0x000000d500cd7202 */ /* 0x002fc60000000f00 */
[----:B----4-:R-:W4:Y:S01]  /*2aa50*/  LDL.LU R213, [R1+0xa30] ;  /* 0x000a300001d57983 */ /* 0x010f220000300800 */
[----:B------:R-:W-:-:S03]  /*2aa60*/  IMAD.MOV.U32 R204, RZ, RZ, R212 ;  /* 0x000000ffffcc7224 */ /* 0x000fc600078e00d4 */
[----:B------:R-:W4:Y:S01]  /*2aa70*/  LDL.LU R206, [R1+0xafc] ;  /* 0x000afc0001ce7983 */ /* 0x000f220000300800 */
[----:B------:R-:W-:-:S03]  /*2aa80*/  IADD3 R214, P1, PT, R214, UR13, RZ ;  /* 0x0000000dd6d67c10 */ /* 0x000fc6000ff3e0ff */
[----:B------:R-:W4:Y:S04]  /*2aa90*/  LDL.LU R212, [R1+0xb04] ;  /* 0x000b040001d47983 */ /* 0x000f280000300800 */
[----:B------:R-:W-:Y:S01]  /*2aaa0*/  STL [R1+0xa14], R214 ;  /* 0x000a14d601007387 */ /* 0x000fe20000100800 */
[----:B------:R-:W-:-:S03]  /*2aab0*/  IADD3 R207, P2, PT, R207, UR13, RZ ;  /* 0x0000000dcfcf7c10 */ /* 0x000fc6000ff5e0ff */
[----:B------:R1:W-:Y:S01]  /*2aac0*/  LDGSTS.E [R2+0xd00], desc[UR28][R204.64], P0 ;  /* 0x00d00000cc027fae */ /* 0x0003e200081a101c */
        /* <DEDUP_REMOVED lines=9> */
[----:B------:R-:W4:Y:S01]  /*2ab60*/  LDL.LU R215, [R1+0xb08] ;  /* 0x000b080001d77983 */ /* 0x000f220000300800 */
[----:B------:R-:W-:-:S03]  /*2ab70*/  IADD3 R218, P1, PT, R218, UR13, RZ ;  /* 0x0000000ddada7c10 */ /* 0x000fc6000ff3e0ff */
        /* <DEDUP_REMOVED lines=15> */
[----:B------:R-:W-:Y:S01]  /*2ac70*/  IADD3.X R209, PT, PT, R209, UR7, RZ, P2, !PT ;  /* 0x00000007d1d17c10 */ /* 0x000fe200097fe4ff */
[----:B------:R-:W-:Y:S04]  /*2ac80*/  STL [R1+0xa20], R219 ;  /* 0x000a20db01007387 */ /* 0x000fe80000100800 */
[----:B------:R1:W-:Y:S04]  /*2ac90*/  LDGSTS.E [R2+0xe80], desc[UR28][R204.64], P0 ;  /* 0x00e80000cc027fae */ /* 0x0003e800081a101c */
[----:B------:R-:W-:Y:S04]  /*2aca0*/  STL [R1+0xa2c], R208 ;  /* 0x000a2cd001007387 */ /* 0x000fe80000100800 */
[----:B------:R2:W-:Y:S01]  /*2acb0*/  STL [R1+0xa28], R209 ;  /* 0x000a28d101007387 */ /* 0x0005e20000100800 */
[----:B-1----:R-:W-:-:S02]  /*2acc0*/  IMAD.MOV.U32 R204, RZ, RZ, R208 ;  /* 0x000000ffffcc7224 */ /* 0x002fc400078e00d0 */
[----:B------:R-:W-:Y:S02]  /*2acd0*/  IMAD.MOV.U32 R205, RZ, RZ, R209 ;  /* 0x000000ffffcd7224 */ /* 0x000fe400078e00d1 */
[----:B--2---:R-:W2:Y:S04]  /*2ace0*/  LDL.LU R209, [R1+0xb1c] ;  /* 0x000b1c0001d17983 */ /* 0x004ea80000300800 */
[----:B------:R-:W2:Y:S01]  /*2acf0*/  LDL.LU R208, [R1+0xb24] ;  /* 0x000b240001d07983 */ /* 0x000ea20000300800 */
[----:B---3--:R-:W-:-:S03]  /*2ad00*/  IADD3 R211, P1, PT, R211, UR13, RZ ;  /* 0x0000000dd3d37c10 */ /* 0x008fc6000ff3e0ff */
[----:B------:R1:W-:Y:S04]  /*2ad10*/  LDGSTS.E [R2+0xf00], desc[UR28][R204.64], P0 ;  /* 0x00f00000cc027fae */ /* 0x0003e800081a101c */
[----:B------:R-:W-:Y:S01]  /*2ad20*/  STL [R1+0xa34], R211 ;  /* 0x000a34d301007387 */ /* 0x000fe20000100800 */
[----:B----4-:R-:W-:Y:S02]  /*2ad30*/  IADD3.X R213, PT, PT, R213, UR7, RZ, P1, !PT ;  /* 0x00000007d5d57c10 */ /* 0x010fe40008ffe4ff */
[----:B-1----:R-:W-:-:S03]  /*2ad40*/  MOV R204, R211 ;  /* 0x000000d300cc7202 */ /* 0x002fc60000000f00 */
[----:B------:R1:W-:Y:S01]  /*2ad50*/  STL [R1+0xa30], R213 ;  /* 0x000a30d501007387 */ /* 0x0003e20000100800 */
[----:B------:R-:W-:Y:S01]  /*2ad60*/  IMAD.MOV.U32 R205, RZ, RZ, R213 ;  /* 0x000000ffffcd7224 */ /* 0x000fe200078e00d5 */
[----:B------:R-:W-:-:S04]  /*2ad70*/  IADD3 R206, P1, PT, R206, UR13, RZ ;  /* 0x0000000dcece7c10 */ /* 0x000fc8000ff3e0ff */
[----:B------:R3:W-:Y:S04]  /*2ad80*/  LDGSTS.E [R2+0xf80], desc[UR28][R204.64], P0 ;  /* 0x00f80000cc027fae */ /* 0x0007e800081a101c */
[----:B-1----:R-:W4:Y:S01]  /*2ad90*/  LDL.LU R213, [R1+0xb18] ;  /* 0x000b180001d57983 */ /* 0x002f220000300800 */
[----:B------:R-:W-:-:S03]  /*2ada0*/  ISETP.NE.U32.AND P0, PT, RZ, UR12, PT ;  /* 0x0000000cff007c0c */ /* 0x000fc6000bf05070 */
[----:B------:R-:W4:Y:S01]  /*2adb0*/  LDL.LU R211, [R1+0xb20] ;  /* 0x000b200001d37983 */ /* 0x000f220000300800 */
[----:B------:R-:W-:-:S03]  /*2adc0*/  IADD3 R212, P2, PT, R212, UR13, RZ ;  /* 0x0000000dd4d47c10 */ /* 0x000fc6000ff5e0ff */
[----:B------:R1:W-:Y:S01]  /*2add0*/  STL [R1+0xafc], R206 ;  /* 0x000afcce01007387 */ /* 0x0003e20000100800 */
[----:B---3--:R-:W-:Y:S01]  /*2ade0*/  IMAD.MOV.U32 R204, RZ, RZ, R206 ;  /* 0x000000ffffcc7224 */ /* 0x008fe200078e00ce */
[----:B------:R-:W-:-:S04]  /*2adf0*/  IADD3.X R217, PT, PT, R217, UR7, RZ, P1, !PT ;  /* 0x00000007d9d97c10 */ /* 0x000fc80008ffe4ff */
[----:B------:R-:W-:Y:S01]  /*2ae00*/  MOV R205, R217 ;  /* 0x000000d900cd7202 */ /* 0x000fe20000000f00 */
[----:B------:R-:W-:Y:S04]  /*2ae10*/  STL [R1+0xaf8], R217 ;  /* 0x000af8d901007387 */ /* 0x000fe80000100800 */
[----:B------:R3:W-:Y:S04]  /*2ae20*/  STL [R1+0xb04], R212 ;  /* 0x000b04d401007387 */ /* 0x0007e80000100800 */
[----:B-1----:R-:W4:Y:S01]  /*2ae30*/  LDL.LU R206, [R1+0xb2c] ;  /* 0x000b2c0001ce7983 */ /* 0x002f220000300800 */
[----:B------:R-:W-:-:S03]  /*2ae40*/  IADD3.X R216, PT, PT, R216, UR7, RZ, P2, !PT ;  /* 0x00000007d8d87c10 */ /* 0x000fc600097fe4ff */
[----:B------:R1:W-:Y:S04]  /*2ae50*/  LDGSTS.E [R2+0x1c00], desc[UR28][R204.64], P0 ;  /* 0x01c00000cc027fae */ /* 0x0003e800081a101c */
[----:B------:R-:W-:Y:S01]  /*2ae60*/  STL [R1+0xb00], R216 ;  /* 0x000b00d801007387 */ /* 0x000fe20000100800 */
[----:B-1----:R-:W-:-:S03]  /*2ae70*/  IMAD.MOV.U32 R204, RZ, RZ, R212 ;  /* 0x000000ffffcc7224 */ /* 0x002fc600078e00d4 */
[----:B---3--:R-:W3:Y:S01]  /*2ae80*/  LDL.LU R212, [R1+0xb28] ;  /* 0x000b280001d47983 */ /* 0x008ee20000300800 */
[----:B------:R-:W-:Y:S01]  /*2ae90*/  IADD3 R214, P1, PT, R214, UR13, RZ ;  /* 0x0000000dd6d67c10 */ /* 0x000fe2000ff3e0ff */
[----:B------:R-:W-:-:S03]  /*2aea0*/  IMAD.MOV.U32 R205, RZ, RZ, R216 ;  /* 0x000000ffffcd7224 */ /* 0x000fc600078e00d8 */
[----:B------:R-:W-:Y:S01]  /*2aeb0*/  IADD3.X R215, PT, PT, R215, UR7, RZ, P1, !PT ;  /* 0x00000007d7d77c10 */ /* 0x000fe20008ffe4ff */
        /* <DEDUP_REMOVED lines=17> */
[----:B------:R-:W3:Y:S04]  /*2afd0*/  LDL.LU R207, [R1+0xc0c] ;  /* 0x000c0c0001cf7983 */ /* 0x000ee80000300800 */
[----:B------:R1:W-:Y:S01]  /*2afe0*/  LDGSTS.E [R2+0x1d80], desc[UR28][R204.64], P0 ;  /* 0x01d80000cc027fae */ /* 0x0003e200081a101c */
[----:B--2---:R-:W-:Y:S02]  /*2aff0*/  IADD3 R209, P1, PT, R209, UR13, RZ ;  /* 0x0000000dd1d17c10 */ /* 0x004fe4000ff3e0ff */
[----:B------:R-:W-:-:S03]  /*2b000*/  IADD3 R208, P2, PT, R208, UR13, RZ ;  /* 0x0000000dd0d07c10 */ /* 0x000fc6000ff5e0ff */
[----:B------:R2:W-:Y:S01]  /*2b010*/  STL [R1+0xb1c], R209 ;  /* 0x000b1cd101007387 */ /* 0x0005e20000100800 */
[----:B-1----:R-:W-:Y:S01]  /*2b020*/  IMAD.MOV.U32 R204, RZ, RZ, R209 ;  /* 0x000000ffffcc7224 */ /* 0x002fe200078e00d1 */
[----:B----4-:R-:W-:Y:S02]  /*2b030*/  IADD3.X R213, PT, PT, R213, UR7, RZ, P1, !PT ;  /* 0x00000007d5d57c10 */ /* 0x010fe40008ffe4ff */
[----:B------:R-:W-:-:S03]  /*2b040*/  IADD3.X R211, PT, PT, R211, UR7, RZ, P2, !PT ;  /* 0x00000007d3d37c10 */ /* 0x000fc600097fe4ff */
[----:B------:R-:W-:Y:S04]  /*2b050*/  STL [R1+0xb18], R213 ;  /* 0x000b18d501007387 */ /* 0x000fe80000100800 */
[----:B------:R-:W-:Y:S04]  /*2b060*/  STL [R1+0xb24], R208 ;  /* 0x000b24d001007387 */ /* 0x000fe80000100800 */
[----:B------:R-:W4:Y:S04]  /*2b070*/  LDL.LU R215, [R1+0xc00] ;  /* 0x000c000001d77983 */ /* 0x000f280000300800 */
[----:B------:R1:W-:Y:S04]  /*2b080*/  STL [R1+0xb20], R211 ;  /* 0x000b20d301007387 */ /* 0x0003e80000100800 */
[----:B--2---:R-:W2:Y:S01]  /*2b090*/  LDL.LU R209, [R1+0xc08] ;  /* 0x000c080001d17983 */ /* 0x004ea20000300800 */
[----:B------:R-:W-:-:S05]  /*2b0a0*/  IMAD.MOV.U32 R205, RZ, RZ, R213 ;  /* 0x000000ffffcd7224 */ /* 0x000fca00078e00d5 */
[----:B------:R1:W-:Y:S01]  /*2b0b0*/  LDGSTS.E [R2+0x1e00], desc[UR28][R204.64], P0 ;  /* 0x01e00000cc027fae */ /* 0x0003e200081a101c */
[----:B------:R-:W-:Y:S02]  /*2b0c0*/  IADD3 R206, P1, PT, R206, UR13, RZ ;  /* 0x0000000dcece7c10 */ /* 0x000fe4000ff3e0ff */
[----:B-1----:R-:W-:Y:S01]  /*2b0d0*/  MOV R204, R208 ;  /* 0x000000d000cc7202 */ /* 0x002fe20000000f00 */
[----:B------:R-:W-:Y:S02]  /*2b0e0*/  IMAD.MOV.U32 R205, RZ, RZ, R211 ;  /* 0x000000ffffcd7224 */ /* 0x000fe400078e00d3 */
[----:B------:R-:W2:Y:S04]  /*2b0f0*/  LDL.LU R211, [R1+0xc14] ;  /* 0x000c140001d37983 */ /* 0x000ea80000300800 */
[----:B------:R-:W2:Y:S01]  /*2b100*/  LDL.LU R208, [R1+0xc1c] ;  /* 0x000c1c0001d07983 */ /* 0x000ea20000300800 */
[----:B---3--:R-:W-:-:S03]  /*2b110*/  IADD3.X R212, PT, PT, R212, UR7, RZ, P1, !PT ;  /* 0x00000007d4d47c10 */ /* 0x008fc60008ffe4ff */
[----:B------:R1:W-:Y:S04]  /*2b120*/  LDGSTS.E [R2+0x1e80], desc[UR28][R204.64], P0 ;  /* 0x01e80000cc027fae */ /* 0x0003e800081a101c */
[----:B------:R-:W-:Y:S04]  /*2b130*/  STL [R1+0xb2c], R206 ;  /* 0x000b2cce01007387 */ /* 0x000fe80000100800 */
[----:B------:R3:W-:Y:S01]  /*2b140*/  STL [R1+0xb28], R212 ;  /* 0x000b28d401007387 */ /* 0x0007e20000100800 */
[----:B-1----:R-:W-:-:S03]  /*2b150*/  MOV R205, R212 ;  /* 0x000000d400cd7202 */ /* 0x002fc60000000f00 */
[----:B---3--:R-:W3:Y:S04]  /*2b160*/  LDL.LU R212, [R1+0xc10] ;  /* 0x000c100001d47983 */ /* 0x008ee80000300800 */
[----:B------:R-:W3:Y:S01]  /*2b170*/  LDL.LU R216, [R1+0xc18] ;  /* 0x000c180001d87983 */ /* 0x000ee20000300800 */
[----:B------:R-:W-:Y:S01]  /*2b180*/  UISETP.GT.AND UP1, UPT, UR15, 0xb, UPT ;  /* 0x0000000b0f00788c */ /* 0x000fe2000bf24270 */
[----:B------:R-:W-:Y:S01]  /*2b190*/  IADD3 R214, P2, PT, R214, UR13, RZ ;  /* 0x0000000dd6d67c10 */ /* 0x000fe2000ff5e0ff */
[----:B------:R-:W-:Y:S01]  /*2b1a0*/  IMAD.MOV.U32 R204, RZ, RZ, R206 ;  /* 0x000000ffffcc7224 */ /* 0x000fe200078e00ce */
[----:B------:R-:W3:Y:S01]  /*2b1b0*/  LDL.LU R213, [R1+0xc24] ;  /* 0x000c240001d57983 */ /* 0x000ee20000300800 */
[----:B------:R-:W-:-:S03]  /*2b1c0*/  USEL UR12, URZ, 0x4, !UP1 ;  /* 0x00000004ff0c7887 */ /* 0x000fc6000c800000 */
[----:B------:R1:W-:Y:S01]  /*2b1d0*/  LDGSTS.E [R2+0x1f00], desc[UR28][R204.64], P0 ;  /* 0x01f00000cc027fae */ /* 0x0003e200081a101c */
[----:B------:R-:W-:Y:S01]  /*2b1e0*/  USEL UR12, UR12, URZ, !UP0 ;  /* 0x000000ff0c0c7287 */ /* 0x000fe2000c000000 */
[----:B------:R-:W-:Y:S02]  /*2b1f0*/  IADD3 R218, P3, PT, R218, UR13, RZ ;  /* 0x0000000ddada7c10 */ /* 0x000fe4000ff7e0ff */
[----:B------:R-:W3:Y:S01]  /*2b200*/  LDL.LU R206, [R1+0xc2c] ;  /* 0x000c2c0001ce7983 */ /* 0x000ee20000300800 */
[----:B------:R-:W-:Y:S02]  /*2b210*/  IADD3.X R217, PT, PT, R217, UR7, RZ, P2, !PT ;  /* 0x00000007d9d97c10 */ /* 0x000fe400097fe4ff */
[----:B------:R-:W-:Y:S01]  /*2b220*/  ISETP.NE.U32.AND P1, PT, RZ, UR12, PT ;  /* 0x0000000cff007c0c */ /* 0x000fe2000bf25070 */
        /* <DEDUP_REMOVED lines=17> */
[----:B----4-:R-:W-:-:S05]  /*2b340*/  IADD3.X R215, PT, PT, R215, UR7, RZ, P0, !PT ;  /* 0x00000007d7d77c10 */ /* 0x010fca00087fe4ff */
        /* <DEDUP_REMOVED lines=15> */
[----:B------:R1:W-:Y:S01]  /*2b440*/  LDGSTS.E [R2+0x2d00], desc[UR28][R204.64], P1 ;  /* 0x02d00000cc027fae */ /* 0x0003e200089a101c */
[----:B---3--:R-:W-:-:S05]  /*2b450*/  IADD3.X R212, PT, PT, R212, UR7, RZ, P0, !PT ;  /* 0x00000007d4d47c10 */ /* 0x008fca00087fe4ff */
[----:B------:R3:W-:Y:S01]  /*2b460*/  STL [R1+0xc10], R212 ;  /* 0x000c10d401007387 */ /* 0x0007e20000100800 */
[----:B------:R-:W-:-:S03]  /*2b470*/  IADD3.X R216, PT, PT, R216, UR7, RZ, P2, !PT ;  /* 0x00000007d8d87c10 */ /* 0x000fc600097fe4ff */
[----:B------:R-:W-:Y:S01]  /*2b480*/  STL [R1+0xc1c], R208 ;  /* 0x000c1cd001007387 */ /* 0x000fe20000100800 */
[----:B-1----:R-:W-:-:S03]  /*2b490*/  IMAD.MOV.U32 R205, RZ, RZ, R212 ;  /* 0x000000ffffcd7224 */ /* 0x002fc600078e00d4 */
[----:B---3--:R-:W3:Y:S01]  /*2b4a0*/  LDL.LU R212, [R1+0xcf8] ;  /* 0x000cf80001d47983 */ /* 0x008ee20000300800 */
[----:B------:R-:W-:-:S03]  /*2b4b0*/  MOV R204, R211 ;  /* 0x000000d300cc7202 */ /* 0x000fc60000000f00 */
[----:B------:R1:W-:Y:S04]  /*2b4c0*/  STL [R1+0xc18], R216 ;  /* 0x000c18d801007387 */ /* 0x0003e80000100800 */
[----:B------:R-:W3:Y:S01]  /*2b4d0*/  LDL.LU R211, [R1+0xd00] ;  /* 0x000d000001d37983 */ /* 0x000ee20000300800 */
[----:B------:R-:W-:-:S03]  /*2b4e0*/  IADD3 R213, P0, PT, R213, UR13, RZ ;  /* 0x0000000dd5d57c10 */ /* 0x000fc6000ff1e0ff */
[----:B------:R1:W-:Y:S01]  /*2b4f0*/  LDGSTS.E [R2+0x2d80], desc[UR28][R204.64], P1 ;  /* 0x02d80000cc027fae */ /* 0x0003e200089a101c */
[----:B------:R-:W-:Y:S01]  /*2b500*/  IADD3 R206, P2, PT, R206, UR13, RZ ;  /* 0x0000000dcece7c10 */ /* 0x000fe2000ff5e0ff */
[----:B-1----:R-:W-:Y:S01]  /*2b510*/  IMAD.MOV.U32 R204, RZ, RZ, R208 ;  /* 0x000000ffffcc7224 */ /* 0x002fe200078e00d0 */
[----:B------:R-:W-:Y:S02]  /*2b520*/  MOV R205, R216 ;  /* 0x000000d800cd7202 */ /* 0x000fe40000000f00 */
[----:B------:R-:W-:Y:S01]  /*2b530*/  IADD3.X R217, PT, PT, R217, UR7, RZ, P0, !PT ;  /* 0x00000007d9d97c10 */ /* 0x000fe200087fe4ff */
[----:B------:R-:W3:Y:S04]  /*2b540*/  LDL.LU R216, [R1+0xd0c] ;  /* 0x000d0c0001d87983 */ /* 0x000ee80000300800 */
[----:B------:R-:W3:Y:S04]  /*2b550*/  LDL.LU R208, [R1+0xd14] ;  /* 0x000d140001d07983 */ /* 0x000ee80000300800 */
[----:B------:R-:W-:Y:S04]  /*2b560*/  STL [R1+0xc24], R213 ;  /* 0x000c24d501007387 */ /* 0x000fe80000100800 */
[----:B------:R1:W-:Y:S04]  /*2b570*/  LDGSTS.E [R2+0x2e00], desc[UR28][R204.64], P1 ;  /* 0x02e00000cc027fae */ /* 0x0003e800089a101c */
[----:B------:R1:W-:Y:S04]  /*2b580*/  STL [R1+0xc20], R217 ;  /* 0x000c20d901007387 */ /* 0x0003e80000100800 */
[----:B------:R-:W-:Y:S01]  /*2b590*/  STL [R1+0xc2c], R206 ;  /* 0x000c2cce01007387 */ /* 0x000fe20000100800 */
[----:B-1----:R-:W-:-:S03]  /*2b5a0*/  IMAD.MOV.U32 R205, RZ, RZ, R217 ;  /* 0x000000ffffcd7224 */ /* 0x002fc600078e00d9 */
[----:B------:R-:W3:Y:S01]  /*2b5b0*/  LDL.LU R217, [R1+0xd08] ;  /* 0x000d080001d97983 */ /* 0x000ee20000300800 */
[----:B------:R-:W-:Y:S01]  /*2b5c0*/  IMAD.MOV.U32 R204, RZ, RZ, R213 ;  /* 0x000000ffffcc7224 */ /* 0x000fe200078e00d5 */
[----:B------:R-:W-:Y:S01]  /*2b5d0*/  IADD3.X R214, PT, PT, R214, UR7, RZ, P2, !PT ;  /* 0x00000007d6d67c10 */ /* 0x000fe200097fe4ff */
[----:B------:R-:W-:-:S03]  /*2b5e0*/  UISETP.GT.AND UP1, UPT, UR15, 0xf, UPT ;  /* 0x0000000f0f00788c */ /* 0x000fc6000bf24270 */
[----:B------:R1:W-:Y:S04]  /*2b5f0*/  LDGSTS.E [R2+0x2e80], desc[UR28][R204.64], P1 ;  /* 0x02e80000cc027fae */ /* 0x0003e800089a101c */
[----:B------:R1:W-:Y:S04]  /*2b600*/  STL [R1+0xc28], R214 ;  /* 0x000c28d601007387 */ /* 0x0003e80000100800 */
[----:B------:R-:W3:Y:S01]  /*2b610*/  LDL.LU R213, [R1+0xd10] ;  /* 0x000d100001d57983 */ /* 0x000ee20000300800 */
[----:B-1----:R-:W-:Y:S01]  /*2b620*/  MOV R204, R206 ;  /* 0x000000ce00cc7202 */ /* 0x002fe20000000f00 */
[----:B------:R-:W-:-:S02]  /*2b630*/  IMAD.MOV.U32 R205, RZ, RZ, R214 ;  /* 0x000000ffffcd7224 */ /* 0x000fc400078e00d6 */
[----:B------:R-:W3:Y:S01]  /*2b640*/  LDL.LU R214, [R1+0xd1c] ;  /* 0x000d1c0001d67983 */ /* 0x000ee20000300800 */
[----:B------:R-:W-:-:S03]  /*2b650*/  USEL UR12, URZ, 0x4, !UP1 ;  /* 0x00000004ff0c7887 */ /* 0x000fc6000c800000 */
[----:B------:R-:W3:Y:S04]  /*2b660*/  LDL.LU R206, [R1+0xd24] ;  /* 0x000d240001ce7983 */ /* 0x000ee80000300800 */
[----:B------:R1:W-:Y:S01]  /*2b670*/  LDGSTS.E [R2+0x2f00], desc[UR28][R204.64], P1 ;  /* 0x02f00000cc027fae */ /* 0x0003e200089a101c */
[----:B------:R-:W-:Y:S01]  /*2b680*/  USEL UR12, UR12, URZ, !UP0 ;  /* 0x000000ff0c0c7287 */ /* 0x000fe2000c000000 */
[----:B--2---:R-:W-:-:S04]  /*2b690*/  IADD3 R210, P0, PT, R210, UR13, RZ ;  /* 0x0000000dd2d27c10 */ /* 0x004fc8000ff1e0ff */
[----:B------:R-:W-:Y:S01]  /*2b6a0*/  IADD3.X R215, PT, PT, R215, UR7, RZ, P0, !PT ;  /* 0x00000007d7d77c10 */ /* 0x000fe200087fe4ff */
[----:B------:R-:W-:Y:S03]  /*2b6b0*/  STL [R1+0xc34], R210 ;  /* 0x000c34d201007387 */ /* 0x000fe60000100800 */
[----:B-1----:R-:W-:Y:S01]  /*2b6c0*/  MOV R205, R215 ;  /* 0x000000d700cd7202 */ /* 0x002fe20000000f00 */
[----:B------:R1:W-:Y:S01]  /*2b6d0*/  STL [R1+0xc30], R215 ;  /* 0x000c30d701007387 */ /* 0x0003e20000100800 */
[----:B------:R-:W-:Y:S01]  /*2b6e0*/  IMAD.MOV.U32 R204, RZ, RZ, R210 ;  /* 0x000000ffffcc7224 */ /* 0x000fe200078e00d2 */
[----:B------:R-:W-:-:S04]  /*2b6f0*/  ISETP.NE.U32.AND P0, PT, RZ, UR12, PT ;  /* 0x0000000cff007c0c */ /* 0x000fc8000bf05070 */
[----:B------:R2:W-:Y:S04]  /*2b700*/  LDGSTS.E [R2+0x2f80], desc[UR28][R204.64], P1 ;  /* 0x02f80000cc027fae */ /* 0x0005e800089a101c */
[----:B-1----:R-:W3:Y:S04]  /*2b710*/  LDL.LU R215, [R1+0xd18] ;  /* 0x000d180001d77983 */ /* 0x002ee80000300800 */
[----:B------:R-:W3:Y:S01]  /*2b720*/  LDL.LU R210, [R1+0xd20] ;  /* 0x000d200001d27983 */ /* 0x000ee20000300800 */
[----:B----4-:R-:W-:Y:S02]  /*2b730*/  IADD3 R209, P1, PT, R209, UR13, RZ ;  /* 0x0000000dd1d17c10 */ /* 0x010fe4000ff3e0ff */
[----:B------:R-:W-:-:S03]  /*2b740*/  IADD3 R207, P2, PT, R207, UR13, RZ ;  /* 0x0000000dcfcf7c10 */ /* 0x000fc6000ff5e0ff */
[----:B------:R1:W-:Y:S01]  /*2b750*/  STL [R1+0xcfc], R209 ;  /* 0x000cfcd101007387 */ /* 0x0003e20000100800 */
[----:B--2---:R-:W-:Y:S01]  /*2b760*/  IMAD.MOV.U32 R204, RZ, RZ, R209 ;  /* 0x000000ffffcc7224 */ /* 0x004fe200078e00d1 */
[----:B---3--:R-:W-:-:S05]  /*2b770*/  IADD3.X R212, PT, PT, R212, UR7, RZ, P1, !PT ;  /* 0x00000007d4d47c10 */ /* 0x008fca0008ffe4ff */
[----:B------:R-:W-:Y:S01]  /*2b780*/  IMAD.MOV.U32 R205, RZ, RZ, R212 ;  /* 0x000000ffffcd7224 */ /* 0x000fe200078e00d4 */
[----:B------:R-:W-:Y:S01]  /*2b790*/  STL [R1+0xcf8], R212 ;  /* 0x000cf8d401007387 */ /* 0x000fe20000100800 */
[----:B------:R-:W-:-:S03]  /*2b7a0*/  IADD3.X R211, PT, PT, R211, UR7, RZ, P2, !PT ;  /* 0x00000007d3d37c10 */ /* 0x000fc600097fe4ff */
[----:B------:R-:W-:Y:S04]  /*2b7b0*/  STL [R1+0xd04], R207 ;  /* 0x000d04cf01007387 */ /* 0x000fe80000100800 */
[----:B-1----:R-:W2:Y:S04]  /*2b7c0*/  LDL.LU R209, [R1+0xd2c] ;  /* 0x000d2c0001d17983 */ /* 0x002ea80000300800 */
[----:B------:R1:W-:Y:S04]  /*2b7d0*/  LDGSTS.E [R2+0x3c00], desc[UR28][R204.64], P0 ;  /* 0x03c00000cc027fae */ /* 0x0003e800081a101c */
[----:B------:R3:W-:Y:S01]  /*2b7e0*/  STL [R1+0xd00], R211 ;  /* 0x000d00d301007387 */ /* 0x0007e20000100800 */
[----:B-1----:R-:W-:-:S03]  /*2b7f0*/  IMAD.MOV.U32 R205, RZ, RZ, R211 ;  /* 0x000000ffffcd7224 */ /* 0x002fc600078e00d3 */
[----:B---3--:R-:W3:Y:S01]  /*2b800*/  LDL.LU R211, [R1+0xd28] ;  /* 0x000d280001d37983 */ /* 0x008ee20000300800 */
[----:B------:R-:W-:Y:S02]  /*2b810*/  IADD3 R216, P1, PT, R216, UR13, RZ ;  /* 0x0000000dd8d87c10 */ /* 0x000fe4000ff3e0ff */
[----:B------:R-:W-:Y:S02]  /*2b820*/  MOV R204, R207 ;  /* 0x000000cf00cc7202 */ /* 0x000fe40000000f00 */
[----:B------:R-:W-:Y:S01]  /*2b830*/  IADD3 R208, P2, PT, R208, UR13, RZ ;  /* 0x0000000dd0d07c10 */ /* 0x000fe2000ff5e0ff */
[----:B------:R-:W4:Y:S04]  /*2b840*/  LDL.LU R207, [R1+0xd34] ;  /* 0x000d340001cf7983 */ /* 0x000f280000300800 */
[----:B------:R-:W4:Y:S04]  /*2b850*/  LDL.LU R212, [R1+0xdfc] ;  /* 0x000dfc0001d47983 */ /* 0x000f280000300800 */
[----:B------:R-:W-:Y:S04]  /*2b860*/  STL [R1+0xd0c], R216 ;  /* 0x000d0cd801007387 */ /* 0x000fe80000100800 */
[----:B------:R1:W-:Y:S01]  /*2b870*/  LDGSTS.E [R2+0x3c80], desc[UR28][R204.64], P0 ;  /* 0x03c80000cc027fae */ /* 0x0003e200081a101c */
[----:B------:R-:W-:-:S05]  /*2b880*/  IADD3.X R217, PT, PT, R217, UR7, RZ, P1, !PT ;  /* 0x00000007d9d97c10 */ /* 0x000fca0008ffe4ff */
[----:B------:R1:W-:Y:S02]  /*2b890*/  STL [R1+0xd08], R217 ;  /* 0x000d08d901007387 */ /* 0x0003e40000100800 */
[----:B-1----:R-:W-:Y:S02]  /*2b8a0*/  MOV R205, R217 ;  /* 0x000000d900cd7202 */ /* 0x002fe40000000f00 */
[----:B------:R-:W-:Y:S01]  /*2b8b0*/  STL [R1+0xd14], R208 ;  /* 0x000d14d001007387 */ /* 0x000fe20000100800 */
[----:B------:R-:W-:-:S03]  /*2b8c0*/  IMAD.MOV.U32 R204, RZ, RZ, R216 ;  /* 0x000000ffffcc7224 */ /* 0x000fc600078e00d8 */
[----:B------:R-:W4:Y:S01]  /*2b8d0*/  LDL.LU R217, [R1+0xd30] ;  /* 0x000d300001d97983 */ /* 0x000f220000300800 */
[----:B------:R-:W-:-:S03]  /*2b8e0*/  IADD3.X R213, PT, PT, R213, UR7, RZ, P2, !PT ;  /* 0x00000007d5d57c10 */ /* 0x000fc600097fe4ff */
[----:B------:R1:W-:Y:S01]  /*2b8f0*/  LDGSTS.E [R2+0x3d00], desc[UR28][R204.64], P0 ;  /* 0x03d00000cc027fae */ /* 0x0003e200081a101c */
[----:B------:R-:W-:-:S03]  /*2b900*/  IADD3 R214, P1, PT, R214, UR13, RZ ;  /* 0x0000000dd6d67c10 */ /* 0x000fc6000ff3e0ff */
[----:B------:R1:W-:Y:S01]  /*2b910*/  STL [R1+0xd10], R213 ;  /* 0x000d10d501007387 */ /* 0x0003e20000100800 */
[----:B------:R-:W-:-:S03]  /*2b920*/  IADD3 R206, P2, PT, R206, UR13, RZ ;  /* 0x0000000dcece7c10 */ /* 0x000fc6000ff5e0ff */
[----:B------:R-:W4:Y:S01]  /*2b930*/  LDL.LU R216, [R1+0xdf8] ;  /* 0x000df80001d87983 */ /* 0x000f220000300800 */
[----:B-1----:R-:W-:Y:S02]  /*2b940*/  IMAD.MOV.U32 R204, RZ, RZ, R208 ;  /* 0x000000ffffcc7224 */ /* 0x002fe400078e00d0 */
[----:B------:R-:W-:Y:S02]  /*2b950*/  IMAD.MOV.U32 R205, RZ, RZ, R213 ;  /* 0x000000ffffcd7224 */ /* 0x000fe400078e00d5 */
[----:B------:R-:W4:Y:S04]  /*2b960*/  LDL.LU R213, [R1+0xe04] ;  /* 0x000e040001d57983 */ /* 0x000f280000300800 */
[----:B------:R-:W4:Y:S04]  /*2b970*/  LDL.LU R208, [R1+0xe0c] ;  /* 0x000e0c0001d07983 */ /* 0x000f280000300800 */
        /* <DEDUP_REMOVED lines=9> */
[----:B-1----:R-:W4:Y:S04]  /*2ba10*/  LDL.LU R215, [R1+0xe00] ;  /* 0x000e000001d77983 */ /* 0x002f280000300800 */
[----:B------:R1:W-:Y:S04]  /*2ba20*/  STL [R1+0xd20], R210 ;  /* 0x000d20d201007387 */ /* 0x0003e80000100800 */
[----:B------:R-:W4:Y:S01]  /*2ba30*/  LDL.LU R214, [R1+0xe08] ;  /* 0x000e080001d67983 */ /* 0x000f220000300800 */
[----:B------:R-:W-:Y:S01]  /*2ba40*/  IMAD.MOV.U32 R204, RZ, RZ, R206 ;  /* 0x000000ffffcc7224 */ /* 0x000fe200078e00ce */
[----:B------:R-:W-:-:S02]  /*2ba50*/  MOV R205, R210 ;  /* 0x000000d200cd7202 */ /* 0x000fc40000000f00 */
[----:B-1----:R-:W4:Y:S04]  /*2ba60*/  LDL.LU R210, [R1+0xe14] ;  /* 0x000e140001d27983 */ /* 0x002f280000300800 */
[----:B------:R-:W4:Y:S04]  /*2ba70*/  LDL.LU R206, [R1+0xe1c] ;  /* 0x000e1c0001ce7983 */ /* 0x000f280000300800 */
[----:B------:R1:W-:Y:S01]  /*2ba80*/  LDGSTS.E [R2+0x3e80], desc[UR28][R204.64], P0 ;  /* 0x03e80000cc027fae */ /* 0x0003e200081a101c */
[----:B--2---:R-:W-:-:S05]  /*2ba90*/  IADD3 R209, P1, PT, R209, UR13, RZ ;  /* 0x0000000dd1d17c10 */ /* 0x004fca000ff3e0ff */
[----:B------:R-:W-:Y:S01]  /*2baa0*/  STL [R1+0xd2c], R209 ;  /* 0x000d2cd101007387 */ /* 0x000fe20000100800 */
[----:B-1----:R-:W-:Y:S01]  /*2bab0*/  IMAD.MOV.U32 R204, RZ, RZ, R209 ;  /* 0x000000ffffcc7224 */ /* 0x002fe200078e00d1 */
[----:B---3--:R-:W-:-:S05]  /*2bac0*/  IADD3.X R211, PT, PT, R211, UR7, RZ, P1, !PT ;  /* 0x00000007d3d37c10 */ /* 0x008fca0008ffe4ff */
[----:B------:R1:W-:Y:S01]  /*2bad0*/  STL [R1+0xd28], R211 ;  /* 0x000d28d301007387 */ /* 0x0003e20000100800 */
[----:B------:R-:W-:Y:S01]  /*2bae0*/  IMAD.MOV.U32 R205, RZ, RZ, R211 ;  /* 0x000000ffffcd7224 */ /* 0x000fe200078e00d3 */
[----:B------:R-:W-:Y:S02]  /*2baf0*/  UISETP.GT.AND UP1, UPT, UR15, 0x13, UPT ;  /* 0x000000130f00788c */ /* 0x000fe4000bf24270 */
[----:B-1----:R-:W2:Y:S04]  /*2bb00*/  LDL.LU R211, [R1+0xe10] ;  /* 0x000e100001d37983 */ /* 0x002ea80000300800 */
[----:B------:R-:W3:Y:S01]  /*2bb10*/  LDL.LU R209, [R1+0xe18] ;  /* 0x000e180001d17983 */ /* 0x000ee20000300800 */
[----:B------:R-:W-:Y:S01]  /*2bb20*/  USEL UR12, URZ, 0x4, !UP1 ;  /* 0x00000004ff0c7887 */ /* 0x000fe2000c800000 */
[----:B----4-:R-:W-:-:S02]  /*2bb30*/  IADD3 R207, P2, PT, R207, UR13, RZ ;  /* 0x0000000dcfcf7c10 */ /* 0x010fc4000ff5e0ff */
[----:B------:R1:W-:Y:S01]  /*2bb40*/  LDGSTS.E [R2+0x3f00], desc[UR28][R204.64], P0 ;  /* 0x03f00000cc027fae */ /* 0x0003e200081a101c */
[----:B------:R-:W-:Y:S01]  /*2bb50*/  USEL UR12, UR12, URZ, !UP0 ;  /* 0x000000ff0c0c7287 */ /* 0x000fe2000c000000 */
[----:B------:R-:W-:Y:S02]  /*2bb60*/  IADD3 R212, P3, PT, R212, UR13, RZ ;  /* 0x0000000dd4d47c10 */ /* 0x000fe4000ff7e0ff */
[----:B------:R4:W-:Y:S03]  /*2bb70*/  STL [R1+0xd34], R207 ;  /* 0x000d34cf01007387 */ /* 0x0009e60000100800 */
[----:B------:R-:W-:Y:S02]  /*2bb80*/  ISETP.NE.U32.AND P1, PT, RZ, UR12, PT ;  /* 0x0000000cff007c0c */ /* 0x000fe4000bf25070 */
[----:B------:R-:W-:Y:S02]  /*2bb90*/  IADD3.X R217, PT, PT, R217, UR7, RZ, P2, !PT ;  /* 0x00000007d9d97c10 */ /* 0x000fe400097fe4ff */
[----:B-1----:R-:W-:-:S03]  /*2bba0*/  MOV R204, R207 ;  /* 0x000000cf00cc7202 */ /* 0x002fc60000000f00 */
[----:B------:R-:W-:Y:S01]  /*2bbb0*/  IMAD.MOV.U32 R205, RZ, RZ, R217 ;  /* 0x000000ffffcd7224 */ /* 0x000fe200078e00d9 */
[----:B------:R-:W-:Y:S04]  /*2bbc0*/  STL [R1+0xd30], R217 ;  /* 0x000d30d901007387 */ /* 0x000fe80000100800 */
[----:B------:R1:W-:Y:S01]  /*2bbd0*/  STL [R1+0xdfc], R212 ;  /* 0x000dfcd401007387 */ /* 0x0003e20000100800 */
[----:B------:R-:W-:-:S03]  /*2bbe0*/  IADD3.X R216, PT, PT, R216, UR7, RZ, P3, !PT ;  /* 0x00000007d8d87c10 */ /* 0x000fc60009ffe4ff */
[----:B------:R1:W-:Y:S04]  /*2bbf0*/  LDGSTS.E [R2+0x3f80], desc[UR28][R204.64], P0 ;  /* 0x03f80000cc027fae */ /* 0x0003e800081a101c */
[----:B------:R-:W3:Y:S01]  /*2bc00*/  LDL.LU R218, [R1+0xe24] ;  /* 0x000e240001da7983 */ /* 0x000ee20000300800 */
[----:B------:R-:W-:-:S03]  /*2bc10*/  IADD3 R213, P0, PT, R213, UR13, RZ ;  /* 0x0000000dd5d57c10 */ /* 0x000fc6000ff1e0ff */
[----:B------:R-:W-:Y:S04]  /*2bc20*/  STL [R1+0xdf8], R216 ;  /* 0x000df8d801007387 */ /* 0x000fe80000100800 */
        /* <DEDUP_REMOVED lines=25> */
[----:B------:R1:W-:Y:S01]  /*2bdc0*/  LDGSTS.E [R2+0x4d00], desc[UR28][R204.64], P1 ;  /* 0x04d00000cc027fae */ /* 0x0003e200089a101c */
[----:B--2---:R-:W-:Y:S01]  /*2bdd0*/  IADD3.X R211, PT, PT, R211, UR7, RZ, P0, !PT ;  /* 0x00000007d3d37c10 */ /* 0x004fe200087fe4ff */
[----:B-1----:R-:W-:-:S04]  /*2bde0*/  IMAD.MOV.U32 R204, RZ, RZ, R210 ;  /* 0x000000ffffcc7224 */ /* 0x002fc800078e00d2 */
        /* <DEDUP_REMOVED lines=15> */
[----:B----4-:R-:W-:Y:S01]  /*2bee0*/  IADD3 R207, P2, PT, R207, UR13, RZ ;  /* 0x0000000dcfcf7c10 */ /* 0x010fe2000ff5e0ff */
[----:B------:R1:W-:Y:S01]  /*2bef0*/  LDGSTS.E [R2+0x4e00], desc[UR28][R204.64], P1 ;  /* 0x04e00000cc027fae */ /* 0x0003e200089a101c */
[----:B------:R-:W-:Y:S02]  /*2bf00*/  IADD3.X R219, PT, PT, R219, UR7, RZ, P0, !PT ;  /* 0x00000007dbdb7c10 */ /* 0x000fe400087fe4ff */
[----:B------:R-:W-:Y:S01]  /*2bf10*/  IADD3.X R212, PT, PT, R212, UR7, RZ, P2, !PT ;  /* 0x00000007d4d47c10 */ /* 0x000fe200097fe4ff */
[----:B------:R-:W-:Y:S01]  /*2bf20*/  STL [R1+0xe24], R218 ;  /* 0x000e24da01007387 */ /* 0x000fe20000100800 */
[----:B-1----:R-:W-:Y:S01]  /*2bf30*/  MOV R204, R218 ;  /* 0x000000da00cc7202 */ /* 0x002fe20000000f00 */
[----:B------:R-:W-:-:S02]  /*2bf40*/  IMAD.MOV.U32 R205, RZ, RZ, R219 ;  /* 0x000000ffffcd7224 */ /* 0x000fc400078e00db */
[----:B------:R-:W-:Y:S01]  /*2bf50*/  STL [R1+0xe20], R219 ;  /* 0x000e20db01007387 */ /* 0x000fe20000100800 */
[----:B------:R-:W-:-:S03]  /*2bf60*/  UISETP.GT.AND UP1, UPT, UR15, 0x17, UPT ;  /* 0x000000170f00788c */ /* 0x000fc6000bf24270 */
[----:B------:R1:W-:Y:S04]  /*2bf70*/  LDGSTS.E [R2+0x4e80], desc[UR28][R204.64], P1 ;  /* 0x04e80000cc027fae */ /* 0x0003e800089a101c */
[----:B------:R4:W-:Y:S04]  /*2bf80*/  STL [R1+0xe2c], R207 ;  /* 0x000e2ccf01007387 */ /* 0x0009e80000100800 */
[----:B------:R4:W-:Y:S01]  /*2bf90*/  STL [R1+0xe28], R212 ;  /* 0x000e28d401007387 */ /* 0x0009e20000100800 */
[----:B-1----:R-:W-:Y:S01]  /*2bfa0*/  IMAD.MOV.U32 R204, RZ, RZ, R207 ;  /* 0x000000ffffcc7224 */ /* 0x002fe200078e00cf */
[----:B------:R-:W-:-:S02]  /*2bfb0*/  MOV R205, R212 ;  /* 0x000000d400cd7202 */ /* 0x000fc40000000f00 */
[----:B----4-:R-:W4:Y:S01]  /*2bfc0*/  LDL.LU R207, [R1+0xf1c] ;  /* 0x000f1c0001cf7983 */ /* 0x010f220000300800 */
[----:B------:R-:W-:-:S03]  /*2bfd0*/  USEL UR12, URZ, 0x4, !UP1 ;  /* 0x00000004ff0c7887 */ /* 0x000fc6000c800000 */
[----:B------:R-:W4:Y:S04]  /*2bfe0*/  LDL.LU R212, [R1+0xf24] ;  /* 0x000f240001d47983 */ /* 0x000f280000300800 */
[----:B------:R1:W-:Y:S01]  /*2bff0*/  LDGSTS.E [R2+0x4f00], desc[UR28][R204.64], P1 ;  /* 0x04f00000cc027fae */ /* 0x0003e200089a101c */
[----:B------:R-:W-:Y:S01]  /*2c000*/  USEL UR12, UR12, URZ, !UP0 ;  /* 0x000000ff0c0c7287 */ /* 0x000fe2000c000000 */
[----:B------:R-:W-:-:S05]  /*2c010*/  IADD3 R213, P0, PT, R213, UR13, RZ ;  /* 0x0000000dd5d57c10 */ /* 0x000fca000ff1e0ff */
[----:B------:R-:W-:Y:S01]  /*2c020*/  STL [R1+0xe34], R213 ;  /* 0x000e34d501007387 */ /* 0x000fe20000100800 */
[----:B-1----:R-:W-:Y:S01]  /*2c030*/  IMAD.MOV.U32 R204, RZ, RZ, R213 ;  /* 0x000000ffffcc7224 */ /* 0x002fe200078e00d5 */
[----:B------:R-:W-:-:S05]  /*2c040*/  IADD3.X R214, PT, PT, R214, UR7, RZ, P0, !PT ;  /* 0x00000007d6d67c10 */ /* 0x000fca00087fe4ff */
[----:B------:R1:W-:Y:S01]  /*2c050*/  STL [R1+0xe30], R214 ;  /* 0x000e30d601007387 */ /* 0x0003e20000100800 */
[----:B------:R-:W-:Y:S01]  /*2c060*/  IMAD.MOV.U32 R205, RZ, RZ, R214 ;  /* 0x000000ffffcd7224 */ /* 0x000fe200078e00d6 */
[----:B------:R-:W-:-:S04]  /*2c070*/  ISETP.NE.U32.AND P0, PT, RZ, UR12, PT ;  /* 0x0000000cff007c0c */ /* 0x000fc8000bf05070 */
[----:B------:R1:W-:Y:S04]  /*2c080*/  LDGSTS.E [R2+0x4f80], desc[UR28][R204.64], P1 ;  /* 0x04f80000cc027fae */ /* 0x0003e800089a101c */
[----:B-1----:R-:W4:Y:S01]  /*2c090*/  LDL.LU R214, [R1+0xf18] ;  /* 0x000f180001d67983 */ /* 0x002f220000300800 */
[----:B------:R-:W-:-:S03]  /*2c0a0*/  IADD3 R216, P1, PT, R216, UR13, RZ ;  /* 0x0000000dd8d87c10 */ /* 0x000fc6000ff3e0ff */
[----:B------:R-:W4:Y:S01]  /*2c0b0*/  LDL.LU R213, [R1+0xf20] ;  /* 0x000f200001d57983 */ /* 0x000f220000300800 */
[----:B------:R-:W-:Y:S02]  /*2c0c0*/  IADD3 R208, P2, PT, R208, UR13, RZ ;  /* 0x0000000dd0d07c10 */ /* 0x000fe4000ff5e0ff */
[----:B------:R-:W-:Y:S01]  /*2c0d0*/  MOV R204, R216 ;  /* 0x000000d800cc7202 */ /* 0x000fe20000000f00 */
        /* <DEDUP_REMOVED lines=29> */
[----:B----4-:R-:W-:Y:S02]  /*2c2b0*/  IADD3 R207, P1, PT, R207, UR13, RZ ;  /* 0x0000000dcfcf7c10 */ /* 0x010fe4000ff3e0ff */
[----:B------:R-:W-:Y:S01]  /*2c2c0*/  IADD3 R212, P2, PT, R212, UR13, RZ ;  /* 0x0000000dd4d47c10 */ /* 0x000fe2000ff5e0ff */
[----:B------:R-:W4:Y:S01]  /*2c2d0*/  LDL.LU R216, [R1+0x1004] ;  /* 0x0010040001d87983 */ /* 0x000f220000300800 */
[----:B------:R-:W-:-:S03]  /*2c2e0*/  MOV R204, R206 ;  /* 0x000000ce00cc7202 */ /* 0x000fc60000000f00 */
[----:B------:R-:W4:Y:S04]  /*2c2f0*/  LDL.LU R206, [R1+0x100c] ;  /* 0x00100c0001ce7983 */ /* 0x000f280000300800 */
[----:B------:R1:W-:Y:S04]  /*2c300*/  STL [R1+0xf1c], R207 ;  /* 0x000f1ccf01007387 */ /* 0x0003e80000100800 */
[----:B------:R1:W-:Y:S02]  /*2c310*/  LDGSTS.E [R2+0x5d80], desc[UR28][R204.64], P0 ;  /* 0x05d80000cc027fae */ /* 0x0003e400081a101c */
[----:B-1----:R-:W-:Y:S01]  /*2c320*/  IMAD.MOV.U32 R204, RZ, RZ, R207 ;  /* 0x000000ffffcc7224 */ /* 0x002fe200078e00cf */
[----:B------:R-:W-:-:S05]  /*2c330*/  IADD3.X R214, PT, PT, R214, UR7, RZ, P1, !PT ;  /* 0x00000007d6d67c10 */ /* 0x000fca0008ffe4ff */
[----:B------:R1:W-:Y:S01]  /*2c340*/  STL [R1+0xf18], R214 ;  /* 0x000f18d601007387 */ /* 0x0003e20000100800 */
[----:B------:R-:W-:-:S03]  /*2c350*/  IADD3.X R213, PT, PT, R213, UR7, RZ, P2, !PT ;  /* 0x00000007d5d57c10 */ /* 0x000fc600097fe4ff */
[----:B------:R-:W-:Y:S04]  /*2c360*/  STL [R1+0xf24], R212 ;  /* 0x000f24d401007387 */ /* 0x000fe80000100800 */
[----:B------:R-:W4:Y:S04]  /*2c370*/  LDL.LU R217, [R1+0x1000] ;  /* 0x0010000001d97983 */ /* 0x000f280000300800 */
[----:B------:R1:W-:Y:S01]  /*2c380*/  STL [R1+0xf20], R213 ;  /* 0x000f20d501007387 */ /* 0x0003e20000100800 */
[----:B------:R-:W-:-:S03]  /*2c390*/  MOV R205, R214 ;  /* 0x000000d600cd7202 */ /* 0x000fc60000000f00 */
[----:B------:R-:W4:Y:S04]  /*2c3a0*/  LDL.LU R207, [R1+0x1008] ;  /* 0x0010080001cf7983 */ /* 0x000f280000300800 */
[----:B------:R1:W-:Y:S04]  /*2c3b0*/  LDGSTS.E [R2+0x5e00], desc[UR28][R204.64], P0 ;  /* 0x05e00000cc027fae */ /* 0x0003e800081a101c */
[----:B------:R-:W4:Y:S04]  /*2c3c0*/  LDL.LU R215, [R1+0x1010] ;  /* 0x0010100001d77983 */ /* 0x000f280000300800 */
[----:B-1----:R-:W4:Y:S01]  /*2c3d0*/  LDL.LU R214, [R1+0x1014] ;  /* 0x0010140001d67983 */ /* 0x002f220000300800 */
[----:B------:R-:W-:-:S02]  /*2c3e0*/  IMAD.MOV.U32 R205, RZ, RZ, R213 ;  /* 0x000000ffffcd7224 */ /* 0x000fc400078e00d5 */
[----:B------:R-:W-:Y:S01]  /*2c3f0*/  IMAD.MOV.U32 R204, RZ, RZ, R212 ;  /* 0x000000ffffcc7224 */ /* 0x000fe200078e00d4 */
[----:B------:R-:W4:Y:S04]  /*2c400*/  LDL.LU R213, [R1+0x1018] ;  /* 0x0010180001d57983 */ /* 0x000f280000300800 */
[----:B------:R-:W4:Y:S04]  /*2c410*/  LDL.LU R212, [R1+0x101c] ;  /* 0x00101c0001d47983 */ /* 0x000f280000300800 */
[----:B------:R1:W-:Y:S01]  /*2c420*/  LDGSTS.E [R2+0x5e80], desc[UR28][R204.64], P0 ;  /* 0x05e80000cc027fae */ /* 0x0003e200081a101c */
        /* <DEDUP_REMOVED lines=12> */
[----:B------:R-:W-:Y:S02]  /*2c4f0*/  IADD3.X R211, PT, PT, R211, UR7, RZ, P2, !PT ;  /* 0x00000007d3d37c10 */ /* 0x000fe400097fe4ff */
[----:B------:R-:W-:-:S03]  /*2c500*/  IADD3.X R219, PT, PT, R219, UR7, RZ, P3, !PT ;  /* 0x00000007dbdb7c10 */ /* 0x000fc60009ffe4ff */
[----:B------:R1:W-:Y:S01]  /*2c510*/  STL [R1+0xf30], R211 ;  /* 0x000f30d301007387 */ /* 0x0003e20000100800 */
[----:B--2---:R-:W-:-:S03]  /*2c520*/  MOV R205, R211 ;  /* 0x000000d300cd7202 */ /* 0x004fc60000000f00 */
[----:B------:R-:W-:Y:S01]  /*2c530*/  STL [R1+0xffc], R218 ;  /* 0x000ffcda01007387 */ /* 0x000fe20000100800 */
[----:B------:R-:W-:-:S03]  /*2c540*/  IMAD.MOV.U32 R204, RZ, RZ, R209 ;  /* 0x000000ffffcc7224 */ /* 0x000fc600078e00d1 */
[----:B-1----:R-:W2:Y:S04]  /*2c550*/  LDL.LU R211, [R1+0x1020] ;  /* 0x0010200001d37983 */ /* 0x002ea80000300800 */
[----:B------:R-:W-:Y:S04]  /*2c560*/  STL [R1+0xff8], R219 ;  /* 0x000ff8db01007387 */ /* 0x000fe80000100800 */
[----:B------:R-:W2:Y:S01]  /*2c570*/  LDL.LU R209, [R1+0x1028] ;  /* 0x0010280001d17983 */ /* 0x000ea20000300800 */
[----:B------:R-:W-:-:S03]  /*2c580*/  UISETP.GT.AND UP1, UPT, UR15, 0x1b, UPT ;  /* 0x0000001b0f00788c */ /* 0x000fc6000bf24270 */
[----:B------:R1:W-:Y:S01]  /*2c590*/  LDGSTS.E [R2+0x5f80], desc[UR28][R204.64], P0 ;  /* 0x05f80000cc027fae */ /* 0x0003e200081a101c */
[----:B------:R-:W-:-:S04]  /*2c5a0*/  USEL UR12, URZ, 0x4, !UP1 ;  /* 0x00000004ff0c7887 */ /* 0x000fc8000c800000 */
[----:B------:R-:W-:Y:S01]  /*2c5b0*/  USEL UR12, UR12, URZ, !UP0 ;  /* 0x000000ff0c0c7287 */ /* 0x000fe2000c000000 */
[----:B----4-:R-:W-:-:S05]  /*2c5c0*/  IADD3 R216, P0, PT, R216, UR13, RZ ;  /* 0x0000000dd8d87c10 */ /* 0x010fca000ff1e0ff */
        /* <DEDUP_REMOVED lines=9> */
[----:B------:R-:W-:Y:S01]  /*2c660*/  IADD3.X R207, PT, PT, R207, UR7, RZ, P2, !PT ;  /* 0x00000007cfcf7c10 */ /* 0x000fe200097fe4ff */
[----:B------:R-:W-:Y:S04]  /*2c670*/  STL [R1+0x1000], R217 ;  /* 0x001000d901007387 */ /* 0x000fe80000100800 */
[----:B------:R-:W-:Y:S04]  /*2c680*/  STL [R1+0x100c], R206 ;  /* 0x00100cce01007387 */ /* 0x000fe80000100800 */
[----:B------:R1:W-:Y:S04]  /*2c690*/  LDGSTS.E [R2+0x6c80], desc[UR28][R204.64], P1 ;  /* 0x06c80000cc027fae */ /* 0x0003e800089a101c */
[----:B------:R4:W-:Y:S01]  /*2c6a0*/  STL [R1+0x1008], R207 ;  /* 0x001008cf01007387 */ /* 0x0009e20000100800 */
[----:B------:R-:W-:-:S02]  /*2c6b0*/  IADD3 R214, P0, PT, R214, UR13, RZ ;  /* 0x0000000dd6d67c10 */ /* 0x000fc4000ff1e0ff */
[----:B-1----:R-:W-:Y:S01]  /*2c6c0*/  MOV R205, R207 ;  /* 0x000000cf00cd7202 */ /* 0x002fe20000000f00 */
[----:B------:R-:W-:Y:S01]  /*2c6d0*/  IMAD.MOV.U32 R204, RZ, RZ, R206 ;  /* 0x000000ffffcc7224 */ /* 0x000fe200078e00ce */
[----:B----4-:R-:W4:Y:S04]  /*2c6e0*/  LDL.LU R207, [R1+0x1030] ;  /* 0x0010300001cf7983 */ /* 0x010f280000300800 */
[----:B------:R-:W4:Y:S01]  /*2c6f0*/  LDL.LU R206, [R1+0x1034] ;  /* 0x0010340001ce7983 */ /* 0x000f220000300800 */
[----:B------:R-:W-:Y:S02]  /*2c700*/  IADD3 R212, P2, PT, R212, UR13, RZ ;  /* 0x0000000dd4d47c10 */ /* 0x000fe4000ff5e0ff */
[----:B------:R-:W-:Y:S01]  /*2c710*/  IADD3.X R215, PT, PT, R215, UR7, RZ, P0, !PT ;  /* 0x00000007d7d77c10 */ /* 0x000fe200087fe4ff */
[----:B------:R1:W-:Y:S01]  /*2c720*/  LDGSTS.E [R2+0x6d00], desc[UR28][R204.64], P1 ;  /* 0x06d00000cc027fae */ /* 0x0003e200089a101c */
[----:B------:R-:W-:-:S03]  /*2c730*/  IADD3.X R213, PT, PT, R213, UR7, RZ, P2, !PT ;  /* 0x00000007d5d57c10 */ /* 0x000fc600097fe4ff */
[----:B------:R-:W-:Y:S04]  /*2c740*/  STL [R1+0x1014], R214 ;  /* 0x001014d601007387 */ /* 0x000fe80000100800 */
[----:B------:R-:W-:Y:S04]  /*2c750*/  STL [R1+0x1010], R215 ;  /* 0x001010d701007387 */ /* 0x000fe80000100800 */
[----:B------:R1:W-:Y:S04]  /*2c760*/  STL [R1+0x101c], R212 ;  /* 0x00101cd401007387 */ /* 0x0003e80000100800 */
[----:B------:R2:W-:Y:S04]  /*2c770*/  STL [R1+0x1018], R213 ;  /* 0x001018d501007387 */ /* 0x0005e80000100800 */
[----:B------:R-:W4:Y:S04]  /*2c780*/  LDL.LU R222, [R1+0x10f8] ;  /* 0x0010f80001de7983 */ /* 0x000f280000300800 */
[----:B------:R-:W4:Y:S01]  /*2c790*/  LDL.LU R220, [R1+0x10fc] ;  /* 0x0010fc0001dc7983 */ /* 0x000f220000300800 */
[----:B-1----:R-:W-:-:S02]  /*2c7a0*/  IMAD.MOV.U32 R204, RZ, RZ, R214 ;  /* 0x000000ffffcc7224 */ /* 0x002fc400078e00d6 */
[----:B------:R-:W-:Y:S01]  /*2c7b0*/  IMAD.MOV.U32 R205, RZ, RZ, R215 ;  /* 0x000000ffffcd7224 */ /* 0x000fe200078e00d7 */
[----:B------:R-:W4:Y:S04]  /*2c7c0*/  LDL.LU R219, [R1+0x1100] ;  /* 0x0011000001db7983 */ /* 0x000f280000300800 */
[----:B------:R-:W4:Y:S01]  /*2c7d0*/  LDL.LU R218, [R1+0x1104] ;  /* 0x0011040001da7983 */ /* 0x000f220000300800 */
[----:B---3--:R-:W-:-:S03]  /*2c7e0*/  IADD3 R210, P0, PT, R210, UR13, RZ ;  /* 0x0000000dd2d27c10 */ /* 0x008fc6000ff1e0ff */
[----:B------:R1:W-:Y:S01]  /*2c7f0*/  LDGSTS.E [R2+0x6d80], desc[UR28][R204.64], P1 ;  /* 0x06d80000cc027fae */ /* 0x0003e200089a101c */
[----:B------:R-:W-:-:S03]  /*2c800*/  IADD3 R208, P2, PT, R208, UR13, RZ ;  /* 0x0000000dd0d07c10 */ /* 0x000fc6000ff5e0ff */
[----:B------:R-:W3:Y:S01]  /*2c810*/  LDL.LU R216, [R1+0x110c] ;  /* 0x00110c0001d87983 */ /* 0x000ee20000300800 */
[----:B-1----:R-:W-:-:S03]  /*2c820*/  MOV R204, R212 ;  /* 0x000000d400cc7202 */ /* 0x002fc60000000f00 */
[----:B------:R-:W3:Y:S01]  /*2c830*/  LDL.LU R212, [R1+0x1114] ;  /* 0x0011140001d47983 */ /* 0x000ee20000300800 */
[----:B------:R-:W-:-:S03]  /*2c840*/  IMAD.MOV.U32 R205, RZ, RZ, R213 ;  /* 0x000000ffffcd7224 */ /* 0x000fc600078e00d5 */
[----:B------:R-:W-:Y:S04]  /*2c850*/  STL [R1+0x1024], R210 ;  /* 0x001024d201007387 */ /* 0x000fe80000100800 */
[----:B------:R1:W-:Y:S01]  /*2c860*/  LDGSTS.E [R2+0x6e00], desc[UR28][R204.64], P1 ;  /* 0x06e00000cc027fae */ /* 0x0003e200089a101c */
[----:B--2---:R-:W-:-:S05]  /*2c870*/  IADD3.X R211, PT, PT, R211, UR7, RZ, P0, !PT ;  /* 0x00000007d3d37c10 */ /* 0x004fca00087fe4ff */
[----:B------:R2:W-:Y:S01]  /*2c880*/  STL [R1+0x1020], R211 ;  /* 0x001020d301007387 */ /* 0x0005e20000100800 */
[----:B------:R-:W-:-:S03]  /*2c890*/  IADD3.X R209, PT, PT, R209, UR7, RZ, P2, !PT ;  /* 0x00000007d1d17c10 */ /* 0x000fc600097fe4ff */
[----:B------:R-:W-:Y:S04]  /*2c8a0*/  STL [R1+0x102c], R208 ;  /* 0x00102cd001007387 */ /* 0x000fe80000100800 */
[----:B------:R-:W3:Y:S01]  /*2c8b0*/  LDL.LU R217, [R1+0x1108] ;  /* 0x0011080001d97983 */ /* 0x000ee20000300800 */
[----:B-1----:R-:W-:-:S03]  /*2c8c0*/  MOV R205, R211 ;  /* 0x000000d300cd7202 */ /* 0x002fc60000000f00 */
[----:B------:R1:W-:Y:S01]  /*2c8d0*/  STL [R1+0x1028], R209 ;  /* 0x001028d101007387 */ /* 0x0003e20000100800 */
[----:B------:R-:W-:-:S03]  /*2c8e0*/  IMAD.MOV.U32 R204, RZ, RZ, R210 ;  /* 0x000000ffffcc7224 */ /* 0x000fc600078e00d2 */
[----:B------:R-:W3:Y:S04]  /*2c8f0*/  LDL.LU R215, [R1+0x1110] ;  /* 0x0011100001d77983 */ /* 0x000ee80000300800 */
[----:B------:R-:W3:Y:S04]  /*2c900*/  LDL.LU R214, [R1+0x1118] ;  /* 0x0011180001d67983 */ /* 0x000ee80000300800 */
[----:B------:R-:W3:Y:S04]  /*2c910*/  LDL.LU R213, [R1+0x111c] ;  /* 0x00111c0001d57983 */ /* 0x000ee80000300800 */
[----:B--2---:R-:W2:Y:S04]  /*2c920*/  LDL.LU R211, [R1+0x1120] ;  /* 0x0011200001d37983 */ /* 0x004ea80000300800 */
[----:B------:R-:W2:Y:S01]  /*2c930*/  LDL.LU R210, [R1+0x1124] ;  /* 0x0011240001d27983 */ /* 0x000ea20000300800 */
[----:B------:R-:W-:-:S03]  /*2c940*/  UISETP.GT.AND UP1, UPT, UR15, 0x1f, UPT ;  /* 0x0000001f0f00788c */ /* 0x000fc6000bf24270 */
[----:B------:R1:W-:Y:S01]  /*2c950*/  LDGSTS.E [R2+0x6e80], desc[UR28][R204.64], P1 ;  /* 0x06e80000cc027fae */ /* 0x0003e200089a101c */
[----:B------:R-:W-:-:S04]  /*2c960*/  USEL UR12, URZ, 0x4, !UP1 ;  /* 0x00000004ff0c7887 */ /* 0x000fc8000c800000 */
[----:B------:R-:W-:Y:S01]  /*2c970*/  USEL UR12, UR12, URZ, !UP0 ;  /* 0x000000ff0c0c7287 */ /* 0x000fe2000c000000 */
[----:B-1----:R-:W-:Y:S02]  /*2c980*/  IMAD.MOV.U32 R204, RZ, RZ, R208 ;  /* 0x000000ffffcc7224 */ /* 0x002fe400078e00d0 */
[----:B------:R-:W-:-:S05]  /*2c990*/  IMAD.MOV.U32 R205, RZ, RZ, R209 ;  /* 0x000000ffffcd7224 */ /* 0x000fca00078e00d1 */
[----:B------:R1:W-:Y:S01]  /*2c9a0*/  LDGSTS.E [R2+0x6f00], desc[UR28][R204.64], P1 ;  /* 0x06f00000cc027fae */ /* 0x0003e200089a101c */
[----:B----4-:R-:W-:-:S04]  /*2c9b0*/  IADD3 R206, P0, PT, R206, UR13, RZ ;  /* 0x0000000dcece7c10 */ /* 0x010fc8000ff1e0ff */
[----:B------:R-:W-:Y:S01]  /*2c9c0*/  IADD3.X R207, PT, PT, R207, UR7, RZ, P0, !PT ;  /* 0x00000007cfcf7c10 */ /* 0x000fe200087fe4ff */
[----:B------:R-:W-:Y:S01]  /*2c9d0*/  STL [R1+0x1034], R206 ;  /* 0x001034ce01007387 */ /* 0x000fe20000100800 */
[----:B-1----:R-:W-:-:S03]  /*2c9e0*/  MOV R204, R206 ;  /* 0x000000ce00cc7202 */ /* 0x002fc60000000f00 */
[----:B------:R-:W-:Y:S01]  /*2c9f0*/  IMAD.MOV.U32 R205, RZ, RZ, R207 ;  /* 0x000000ffffcd7224 */ /* 0x000fe200078e00cf */
[----:B------:R1:W-:Y:S01]  /*2ca00*/  STL [R1+0x1030], R207 ;  /* 0x001030cf01007387 */ /* 0x0003e20000100800 */
[----:B------:R-:W-:-:S03]  /*2ca10*/  ISETP.NE.U32.AND P0, PT, RZ, UR12, PT ;  /* 0x0000000cff007c0c */ /* 0x000fc6000bf05070 */
[----:B------:R-:W4:Y:S04]  /*2ca20*/  LDL.LU R209, [R1+0x1128] ;  /* 0x0011280001d17983 */ /* 0x000f280000300800 */
[----:B------:R-:W4:Y:S04]  /*2ca30*/  LDL.LU R208, [R1+0x112c] ;  /* 0x00112c0001d07983 */ /* 0x000f280000300800 */
[----:B------:R3:W-:Y:S04]  /*2ca40*/  LDGSTS.E [R2+0x6f80], desc[UR28][R204.64], P1 ;  /* 0x06f80000cc027fae */ /* 0x0007e800089a101c */
[----:B-1----:R-:W4:Y:S01]  /*2ca50*/  LDL.LU R207, [R1+0x1130] ;  /* 0x0011300001cf7983 */ /* 0x002f220000300800 */
[----:B------:R-:W-:-:S03]  /*2ca60*/  IADD3 R220, P1, PT, R220, UR13, RZ ;  /* 0x0000000ddcdc7c10 */ /* 0x000fc6000ff3e0ff */
[----:B------:R-:W4:Y:S01]  /*2ca70*/  LDL.LU R206, [R1+0x1134] ;  /* 0x0011340001ce7983 */ /* 0x000f220000300800 */
[----:B------:R-:W-:Y:S02]  /*2ca80*/  IADD3.X R222, PT, PT, R222, UR7, RZ, P1, !PT ;  /* 0x00000007dede7c10 */ /* 0x000fe40008ffe4ff */
[----:B------:R-:W-:Y:S01]  /*2ca90*/  IADD3 R218, P2, PT, R218, UR13, RZ ;  /* 0x0000000ddada7c10 */ /* 0x000fe2000ff5e0ff */
[----:B---3--:R-:W-:Y:S01]  /*2caa0*/  IMAD.MOV.U32 R204, RZ, RZ, R220 ;  /* 0x000000ffffcc7224 */ /* 0x008fe200078e00dc */
        /* <DEDUP_REMOVED lines=12> */
[----:B-1----:R-:W-:-:S03]  /*2cb70*/  MOV R204, R216 ;  /* 0x000000d800cc7202 */ /* 0x002fc60000000f00 */
[----:B------:R-:W-:Y:S01]  /*2cb80*/  STL [R1+0x110c], R216 ;  /* 0x00110cd801007387 */ /* 0x000fe20000100800 */
[----:B------:R-:W-:-:S05]  /*2cb90*/  IADD3.X R217, PT, PT, R217, UR7, RZ, P1, !PT ;  /* 0x00000007d9d97c10 */ /* 0x000fca0008ffe4ff */
[----:B------:R-:W-:Y:S01]  /*2cba0*/  IMAD.MOV.U32 R205, RZ, RZ, R217 ;  /* 0x000000ffffcd7224 */ /* 0x000fe200078e00d9 */
[----:B------:R-:W-:Y:S01]  /*2cbb0*/  IADD3.X R215, PT, PT, R215, UR7, RZ, P2, !PT ;  /* 0x00000007d7d77c10 */ /* 0x000fe200097fe4ff */
[----:B------:R-:W-:Y:S01]  /*2cbc0*/  STL [R1+0x1108], R217 ;  /* 0x001108d901007387 */ /* 0x000fe20000100800 */
[----:B------:R-:W-:-:S03]  /*2cbd0*/  IADD3 R213, P1, PT, R213, UR13, RZ ;  /* 0x0000000dd5d57c10 */ /* 0x000fc6000ff3e0ff */
[----:B------:R1:W-:Y:S01]  /*2cbe0*/  STL [R1+0x1114], R212 ;  /* 0x001114d401007387 */ /* 0x0003e20000100800 */
[----:B------:R-:W-:-:S03]  /*2cbf0*/  IADD3.X R214, PT, PT, R214, UR7, RZ, P1, !PT ;  /* 0x00000007d6d67c10 */ /* 0x000fc60008ffe4ff */
[----:B------:R3:W-:Y:S01]  /*2cc00*/  LDGSTS.E [R2+0x7d00], desc[UR28][R204.64], P0 ;  /* 0x07d00000cc027fae */ /* 0x0007e200081a101c */
[----:B--2---:R-:W-:-:S03]  /*2cc10*/  IADD3 R210, P2, PT, R210, UR13, RZ ;  /* 0x0000000dd2d27c10 */ /* 0x004fc6000ff5e0ff */
[----:B------:R-:W-:Y:S01]  /*2cc20*/  STL [R1+0x1110], R215 ;  /* 0x001110d701007387 */ /* 0x000fe20000100800 */
[----:B------:R-:W-:Y:S01]  /*2cc30*/  IADD3.X R211, PT, PT, R211, UR7, RZ, P2, !PT ;  /* 0x00000007d3d37c10 */ /* 0x000fe200097fe4ff */
[----:B---3--:R-:W-:Y:S01]  /*2cc40*/  IMAD.MOV.U32 R204, RZ, RZ, R212 ;  /* 0x000000ffffcc7224 */ /* 0x008fe200078e00d4 */
[----:B------:R-:W-:Y:S01]  /*2cc50*/  MOV R205, R215 ;  /* 0x000000d700cd7202 */ /* 0x000fe20000000f00 */
[----:B-1----:R-:W2:Y:S04]  /*2cc60*/  LDL.LU R212, [R1+0x113c] ;  /* 0x00113c0001d47983 */ /* 0x002ea80000300800 */
[----:B------:R-:W3:Y:S04]  /*2cc70*/  LDL.LU R219, [R1+0x117c] ;  /* 0x00117c0001db7983 */ /* 0x000ee80000300800 */
[----:B------:R-:W-:Y:S04]  /*2cc80*/  STL [R1+0x111c], R213 ;  /* 0x00111cd501007387 */ /* 0x000fe80000100800 */
[----:B------:R1:W-:Y:S04]  /*2cc90*/  STL [R1+0x1118], R214 ;  /* 0x001118d601007387 */ /* 0x0003e80000100800 */
[----:B------:R1:W-:Y:S04]  /*2cca0*/  LDGSTS.E [R2+0x7d80], desc[UR28][R204.64], P0 ;  /* 0x07d80000cc027fae */ /* 0x0003e800081a101c */
[----:B------:R-:W-:Y:S04]  /*2ccb0*/  STL [R1+0x1124], R210 ;  /* 0x001124d201007387 */ /* 0x000fe80000100800 */
[----:B------:R-:W-:Y:S01]  /*2ccc0*/  STL [R1+0x1120], R211 ;  /* 0x001120d301007387 */ /* 0x000fe20000100800 */
[----:B-1----:R-:W-:-:S03]  /*2ccd0*/  IMAD.MOV.U32 R205, RZ, RZ, R214 ;  /* 0x000000ffffcd7224 */ /* 0x002fc600078e00d6 */
[----:B------:R-:W3:Y:S04]  /*2cce0*/  LDL.LU R214, [R1+0x1138] ;  /* 0x0011380001d67983 */ /* 0x000ee80000300800 */
[----:B------:R-:W3:Y:S01]  /*2ccf0*/  LDL.LU R220, [R1+0x1178] ;  /* 0x0011780001dc7983 */ /* 0x000ee20000300800 */
[----:B------:R-:W-:-:S05]  /*2cd00*/  IMAD.MOV.U32 R204, RZ, RZ, R213 ;  /* 0x000000ffffcc7224 */ /* 0x000fca00078e00d5 */
[----:B------:R1:W-:Y:S02]  /*2cd10*/  LDGSTS.E [R2+0x7e00], desc[UR28][R204.64], P0 ;  /* 0x07e00000cc027fae */ /* 0x0003e400081a101c */
[----:B-1----:R-:W-:Y:S01]  /*2cd20*/  MOV R204, R210 ;  /* 0x000000d200cc7202 */ /* 0x002fe20000000f00 */
[----:B------:R-:W-:-:S05]  /*2cd30*/  IMAD.MOV.U32 R205, RZ, RZ, R211 ;  /* 0x000000ffffcd7224 */ /* 0x000fca00078e00d3 */
[----:B------:R1:W-:Y:S01]  /*2cd40*/  LDGSTS.E [R2+0x7e80], desc[UR28][R204.64], P0 ;  /* 0x07e80000cc027fae */ /* 0x0003e200081a101c */
[----:B------:R-:W-:Y:S01]  /*2cd50*/  UIMAD UR12, UR4, -0x20, UR6 ;  /* 0xffffffe0040c78a4 */ /* 0x000fe2000f8e0206 */
[----:B----4-:R-:W-:-:S04]  /*2cd60*/  IADD3 R208, P1, PT, R208, UR13, RZ ;  /* 0x0000000dd0d07c10 */ /* 0x010fc8000ff3e0ff */
[----:B------:R-:W-:Y:S01]  /*2cd70*/  IADD3.X R209, PT, PT, R209, UR7, RZ, P1, !PT ;  /* 0x00000007d1d17c10 */ /* 0x000fe20008ffe4ff */
[----:B------:R4:W-:Y:S01]  /*2cd80*/  STL [R1+0x112c], R208 ;  /* 0x00112cd001007387 */ /* 0x0009e20000100800 */
[----:B-1----:R-:W-:Y:S01]  /*2cd90*/  IMAD.MOV.U32 R204, RZ, RZ, R208 ;  /* 0x000000ffffcc7224 */ /* 0x002fe200078e00d0 */
[----:B------:R-:W-:Y:S02]  /*2cda0*/  IADD3 R206, P2, PT, R206, UR13, RZ ;  /* 0x0000000dcece7c10 */ /* 0x000fe4000ff5e0ff */
[----:B------:R1:W-:Y:S01]  /*2cdb0*/  STL [R1+0x1128], R209 ;  /* 0x001128d101007387 */ /* 0x0003e20000100800 */
[----:B------:R-:W-:Y:S02]  /*2cdc0*/  MOV R205, R209 ;  /* 0x000000d100cd7202 */ /* 0x000fe40000000f00 */
[----:B------:R-:W-:Y:S01]  /*2cdd0*/  IADD3.X R207, PT, PT, R207, UR7, RZ, P2, !PT ;  /* 0x00000007cfcf7c10 */ /* 0x000fe200097fe4ff */
[----:B------:R-:W-:Y:S04]  /*2cde0*/  STL [R1+0x1134], R206 ;  /* 0x001134ce01007387 */ /* 0x000fe80000100800 */
[----:B----4-:R-:W4:Y:S04]  /*2cdf0*/  LDL.LU R208, [R1+0x11bc] ;  /* 0x0011bc0001d07983 */ /* 0x010f280000300800 */
[----:B------:R1:W-:Y:S04]  /*2ce00*/  STL [R1+0x1130], R207 ;  /* 0x001130cf01007387 */ /* 0x0003e80000100800 */
[----:B------:R-:W4:Y:S04]  /*2ce10*/  LDL.LU R213, [R1+0x11fc] ;  /* 0x0011fc0001d57983 */ /* 0x000f280000300800 */
[----:B------:R1:W-:Y:S04]  /*2ce20*/  LDGSTS.E [R2+0x7f00], desc[UR28][R204.64], P0 ;  /* 0x07f00000cc027fae */ /* 0x0003e800081a101c */
[----:B------:R-:W4:Y:S04]  /*2ce30*/  LDL.LU R218, [R1+0x11b8] ;  /* 0x0011b80001da7983 */ /* 0x000f280000300800 */
[----:B------:R-:W4:Y:S01]  /*2ce40*/  LDL.LU R217, [R1+0x11f8] ;  /* 0x0011f80001d97983 */ /* 0x000f220000300800 */
[----:B-1----:R-:W-:-:S03]  /*2ce50*/  IMAD.MOV.U32 R204, RZ, RZ, R206 ;  /* 0x000000ffffcc7224 */ /* 0x002fc600078e00ce */
[----:B------:R-:W4:Y:S01]  /*2ce60*/  LDL.LU R210, [R1+0x1238] ;  /* 0x0012380001d27983 */ /* 0x000f220000300800 */
[----:B------:R-:W-:Y:S01]  /*2ce70*/  IMAD.MOV.U32 R205, RZ, RZ, R207 ;  /* 0x000000ffffcd7224 */ /* 0x000fe200078e00cf */
[----:B------:R-:W-:Y:S02]  /*2ce80*/  PLOP3.LUT P1, PT, PT, PT, UP0, 0x40, 0x4 ;  /* 0x000000000004781c */ /* 0x000fe40003f2e808 */
[----:B------:R-:W4:Y:S04]  /*2ce90*/  LDL.LU R209, [R1+0x123c] ;  /* 0x00123c0001d17983 */ /* 0x000f280000300800 */
[----:B------:R1:W-:Y:S01]  /*2cea0*/  LDGSTS.E [R2+0x7f80], desc[UR28][R204.64], P0 ;  /* 0x07f80000cc027fae */ /* 0x0003e200081a101c */
[----:B------:R-:W-:-:S03]  /*2ceb0*/  ISETP.GE.AND P0, PT, R221, UR12, PT ;  /* 0x0000000cdd007c0c */ /* 0x000fc6000bf06270 */
[----:B------:R-:W4:Y:S04]  /*2cec0*/  LDL.LU R216, [R1+0x1278] ;  /* 0x0012780001d87983 */ /* 0x000f280000300800 */
[----:B------:R-:W4:Y:S01]  /*2ced0*/  LDL.LU R215, [R1+0x127c] ;  /* 0x00127c0001d77983 */ /* 0x000f220000300800 */
[----:B-1----:R-:W-:-:S03]  /*2cee0*/  SEL R2, RZ, 0x4, P0 ;  /* 0x00000004ff027807 */ /* 0x002fc60000000000 */
[----:B------:R-:W0:Y:S01]  /*2cef0*/  LDGDEPBAR ;  /* 0x00000000000079af */ /* 0x000e220000000000 */
[----:B------:R-:W-:Y:S02]  /*2cf00*/  SEL R2, R2, RZ, P1 ;  /* 0x000000ff02027207 */ /* 0x000fe40000800000 */
[----:B--2---:R-:W-:Y:S02]  /*2cf10*/  IADD3 R212, P1, PT, R212, UR14, RZ ;  /* 0x0000000ed4d47c10 */ /* 0x004fe4000ff3e0ff */
[----:B---3--:R-:W-:-:S03]  /*2cf20*/  IADD3 R219, P2, PT, R219, UR14, RZ ;  /* 0x0000000edbdb7c10 */ /* 0x008fc6000ff5e0ff */
[----:B------:R-:W-:Y:S04]  /*2cf30*/  STL [R1+0x113c], R212 ;  /* 0x00113cd401007387 */ /* 0x000fe80000100800 */
[----:B------:R-:W2:Y:S04]  /*2cf40*/  LDL.LU R211, [R1+0x12bc] ;  /* 0x0012bc0001d37983 */ /* 0x000ea80000300800 */
[----:B------:R-:W3:Y:S04]  /*2cf50*/  LDL.LU R207, [R1+0x12fc] ;  /* 0x0012fc0001cf7983 */ /* 0x000ee80000300800 */
[----:B------:R-:W-:Y:S01]  /*2cf60*/  STL [R1+0x117c], R219 ;  /* 0x00117cdb01007387 */ /* 0x000fe20000100800 */
[----:B------:R-:W-:Y:S01]  /*2cf70*/  IMAD.MOV.U32 R204, RZ, RZ, R212 ;  /* 0x000000ffffcc7224 */ /* 0x000fe200078e00d4 */
[----:B------:R-:W-:-:S02]  /*2cf80*/  IADD3.X R214, PT, PT, R214, UR8, RZ, P1, !PT ;  /* 0x00000008d6d67c10 */ /* 0x000fc40008ffe4ff */
[----:B------:R-:W-:-:S03]  /*2cf90*/  IADD3.X R220, PT, PT, R220, UR8, RZ, P2, !PT ;  /* 0x00000008dcdc7c10 */ /* 0x000fc600097fe4ff */
[----:B------:R1:W-:Y:S01]  /*2cfa0*/  STL [R1+0x1138], R214 ;  /* 0x001138d601007387 */ /* 0x0003e20000100800 */
[----:B------:R-:W-:-:S03]  /*2cfb0*/  MOV R205, R214 ;  /* 0x000000d600cd7202 */ /* 0x000fc60000000f00 */
[----:B------:R-:W-:Y:S04]  /*2cfc0*/  STL [R1+0x1178], R220 ;  /* 0x001178dc01007387 */ /* 0x000fe80000100800 */
[----:B-1----:R-:W3:Y:S04]  /*2cfd0*/  LDL.LU R214, [R1+0x12b8] ;  /* 0x0012b80001d67983 */ /* 0x002ee80000300800 */
[----:B------:R-:W3:Y:S01]  /*2cfe0*/  LDL.LU R212, [R1+0x12f8] ;  /* 0x0012f80001d47983 */ /* 0x000ee20000300800 */
[----:B------:R-:W-:Y:S01]  /*2cff0*/  ISETP.NE.U32.AND P0, PT, R2, RZ, PT ;  /* 0x000000ff0200720c */ /* 0x000fe20003f05070 */
[----:B------:R-:W-:Y:S01]  /*2d000*/  ULEA UR12, UR11, UR5, 0xd ;  /* 0x000000050b0c7291 */ /* 0x000fe2000f8e68ff */
[----:B------:R-:W-:-:S05]  /*2d010*/  SHF.L.U32 R206, R221, 0x2, RZ ;  /* 0x00000002ddce7819 */ /* 0x000fca00000006ff */
[----:B------:R-:W-:-:S06]  /*2d020*/  VIADD R2, R206, UR12 ;  /* 0x0000000cce027c36 */ /* 0x000fcc0008000000 */
[----:B------:R1:W-:Y:S02]  /*2d030*/  LDGSTS.E [R2+0x10000], desc[UR28][R204.64], P0 ;  /* 0x10000000cc027fae */ /* 0x0003e400081a101c */
[----:B-1----:R-:W-:Y:S02]  /*2d040*/  IMAD.MOV.U32 R204, RZ, RZ, R219 ;  /* 0x000000ffffcc7224 */ /* 0x002fe400078e00db */
[----:B------:R-:W-:-:S05]  /*2d050*/  IMAD.MOV.U32 R205, RZ, RZ, R220 ;  /* 0x000000ffffcd7224 */ /* 0x000fca00078e00dc */
[----:B------:R1:W-:Y:S01]  /*2d060*/  LDGSTS.E [R2+0x10400], desc[UR28][R204.64], P0 ;  /* 0x10400000cc027fae */ /* 0x0003e200081a101c */
[----:B----4-:R-:W-:-:S04]  /*2d070*/  IADD3 R208, P1, PT, R208, UR14, RZ ;  /* 0x0000000ed0d07c10 */ /* 0x010fc8000ff3e0ff */
[----:B-1----:R-:W-:Y:S02]  /*2d080*/  MOV R204, R208 ;  /* 0x000000d000cc7202 */ /* 0x002fe40000000f00 */
[----:B------:R-:W-:Y:S01]  /*2d090*/  IADD3 R213, P2, PT, R213, UR14, RZ ;  /* 0x0000000ed5d57c10 */ /* 0x000fe2000ff5e0ff */
[----:B------:R1:W-:Y:S01]  /*2d0a0*/  STL [R1+0x11bc], R208 ;  /* 0x0011bcd001007387 */ /* 0x0003e20000100800 */
[----:B------:R-:W-:Y:S02]  /*2d0b0*/  IADD3.X R218, PT, PT, R218, UR8, RZ, P1, !PT ;  /* 0x00000008dada7c10 */ /* 0x000fe40008ffe4ff */
[----:B------:R-:W-:-:S03]  /*2d0c0*/  IADD3.X R217, PT, PT, R217, UR8, RZ, P2, !PT ;  /* 0x00000008d9d97c10 */ /* 0x000fc600097fe4ff */
[----:B------:R-:W-:Y:S01]  /*2d0d0*/  IMAD.MOV.U32 R205, RZ, RZ, R218 ;  /* 0x000000ffffcd7224 */ /* 0x000fe200078e00da */
[----:B------:R-:W-:Y:S04]  /*2d0e0*/  STL [R1+0x11b8], R218 ;  /* 0x0011b8da01007387 */ /* 0x000fe80000100800 */
[----:B------:R4:W-:Y:S04]  /*2d0f0*/  STL [R1+0x11fc], R213 ;  /* 0x0011fcd501007387 */ /* 0x0009e80000100800 */
[----:B-1----:R-:W3:Y:S01]  /*2d100*/  LDL.LU R208, [R1+0x1144] ;  /* 0x0011440001d07983 */ /* 0x002ee20000300800 */
[----:B------:R-:W-:-:S03]  /*2d110*/  IADD3 R209, P1, PT, R209, UR14, RZ ;  /* 0x0000000ed1d17c10 */ /* 0x000fc6000ff3e0ff */
[----:B------:R-:W-:Y:S04]  /*2d120*/  STL [R1+0x11f8], R217 ;  /* 0x0011f8d901007387 */ /* 0x000fe80000100800 */
[----:B------:R1:W-:Y:S01]  /*2d130*/  LDGSTS.E [R2+0x10800], desc[UR28][R204.64], P0 ;  /* 0x10800000cc027fae */ /* 0x0003e200081a101c */
[----:B------:R-:W-:-:S03]  /*2d140*/  IADD3.X R210, PT, PT, R210, UR8, RZ, P1, !PT ;  /* 0x00000008d2d27c10 */ /* 0x000fc60008ffe4ff */
[----:B------:R-:W3:Y:S01]  /*2d150*/  LDL.LU R219, [R1+0x1184] ;  /* 0x0011840001db7983 */ /* 0x000ee20000300800 */
[----:B------:R-:W-:Y:S01]  /*2d160*/  IADD3 R215, P2, PT, R215, UR14, RZ ;  /* 0x0000000ed7d77c10 */ /* 0x000fe2000ff5e0ff */
[----:B-1----:R-:W-:Y:S02]  /*2d170*/  IMAD.MOV.U32 R204, RZ, RZ, R213 ;  /* 0x000000ffffcc7224 */ /* 0x002fe400078e00d5 */
[----:B----4-:R-:W4:Y:S01]  /*2d180*/  LDL.LU R213, [R1+0x1140] ;  /* 0x0011400001d57983 */ /* 0x010f220000300800 */
[----:B------:R-:W-:Y:S02]  /*2d190*/  MOV R205, R217 ;  /* 0x000000d900cd7202 */ /* 0x000fe40000000f00 */
[----:B------:R-:W-:Y:S01]  /*2d1a0*/  IADD3.X R216, PT, PT, R216, UR8, RZ, P2, !PT ;  /* 0x00000008d8d87c10 */ /* 0x000fe200097fe4ff */
[----:B------:R-:W4:Y:S04]  /*2d1b0*/  LDL.LU R220, [R1+0x1180] ;  /* 0x0011800001dc7983 */ /* 0x000f280000300800 */
[----:B------:R1:W-:Y:S04]  /*2d1c0*/  STL [R1+0x123c], R209 ;  /* 0x00123cd101007387 */ /* 0x0003e80000100800 */
[----:B------:R1:W-:Y:S04]  /*2d1d0*/  LDGSTS.E [R2+0x10c00], desc[UR28][R204.64], P0 ;  /* 0x10c00000cc027fae */ /* 0x0003e800081a101c */
[----:B------:R1:W-:Y:S04]  /*2d1e0*/  STL [R1+0x1238], R210 ;  /* 0x001238d201007387 */ /* 0x0003e80000100800 */
[----:B------:R-:W-:Y:S01]  /*2d1f0*/  STL [R1+0x127c], R215 ;  /* 0x00127cd701007387 */ /* 0x000fe20000100800 */
[----:B-1----:R-:W-:-:S02]  /*2d200*/  IMAD.MOV.U32 R204, RZ, RZ, R209 ;  /* 0x000000ffffcc7224 */ /* 0x002fc400078e00d1 */
[----:B------:R-:W-:Y:S01]  /*2d210*/  IMAD.MOV.U32 R205, RZ, RZ, R210 ;  /* 0x000000ffffcd7224 */ /* 0x000fe200078e00d2 */
[----:B------:R-:W4:Y:S04]  /*2d220*/  LDL.LU R209, [R1+0x11c4] ;  /* 0x0011c40001d17983 */ /* 0x000f280000300800 */
[----:B------:R-:W-:Y:S04]  /*2d230*/  STL [R1+0x1278], R216 ;  /* 0x001278d801007387 */ /* 0x000fe80000100800 */
[----:B------:R-:W4:Y:S04]  /*2d240*/  LDL.LU R210, [R1+0x1204] ;  /* 0x0012040001d27983 */ /* 0x000f280000300800 */
[----:B------:R-:W4:Y:S01]  /*2d250*/  LDL.LU R218, [R1+0x11c0] ;  /* 0x0011c00001da7983 */ /* 0x000f220000300800 */
[----:B--2---:R-:W-:-:S03]  /*2d260*/  IADD3 R211, P1, PT, R211, UR14, RZ ;  /* 0x0000000ed3d37c10 */ /* 0x004fc6000ff3e0ff */
[----:B------:R1:W-:Y:S01]  /*2d270*/  LDGSTS.E [R2+0x11000], desc[UR28][R204.64], P0 ;  /* 0x11000000cc027fae */ /* 0x0003e200081a101c */
[----:B---3--:R-:W-:-:S03]  /*2d280*/  IADD3 R207, P2, PT, R207, UR14, RZ ;  /* 0x0000000ecfcf7c10 */ /* 0x008fc6000ff5e0ff */
[----:B------:R-:W2:Y:S04]  /*2d290*/  LDL.LU R217, [R1+0x1200] ;  /* 0x0012000001d97983 */ /* 0x000ea80000300800 */
[----:B------:R3:W-:Y:S01]  /*2d2a0*/  STL [R1+0x12bc], R211 ;  /* 0x0012bcd301007387 */ /* 0x0007e20000100800 */
[----:B-1----:R-:W-:Y:S01]  /*2d2b0*/  MOV R204, R215 ;  /* 0x000000d700cc7202 */ /* 0x002fe20000000f00 */
[----:B------:R-:W-:-:S05]  /*2d2c0*/  IMAD.MOV.U32 R205, RZ, RZ, R216 ;  /* 0x000000ffffcd7224 */ /* 0x000fca00078e00d8 */
[----:B------:R1:W-:Y:S01]  /*2d2d0*/  LDGSTS.E [R2+0x11400], desc[UR28][R204.64], P0 ;  /* 0x11400000cc027fae */ /* 0x0003e200081a101c */
[----:B------:R-:W-:Y:S01]  /*2d2e0*/  IADD3.X R214, PT, PT, R214, UR8, RZ, P1, !PT ;  /* 0x00000008d6d67c10 */ /* 0x000fe20008ffe4ff */
[----:B-1----:R-:W-:Y:S01]  /*2d2f0*/  IMAD.MOV.U32 R204, RZ, RZ, R211 ;  /* 0x000000ffffcc7224 */ /* 0x002fe200078e00d3 */
[----:B------:R-:W-:-:S03]  /*2d300*/  IADD3.X R212, PT, PT, R212, UR8, RZ, P2, !PT ;  /* 0x00000008d4d47c10 */ /* 0x000fc600097fe4ff */
[----:B------:R1:W-:Y:S01]  /*2d310*/  STL [R1+0x12b8], R214 ;  /* 0x0012b8d601007387 */ /* 0x0003e20000100800 */
[----:B------:R-:W-:-:S03]  /*2d320*/  MOV R205, R214 ;  /* 0x000000d600cd7202 */ /* 0x000fc60000000f00 */
[----:B------:R-:W-:Y:S04]  /*2d330*/  STL [R1+0x12fc], R207 ;  /* 0x0012fccf01007387 */ /* 0x000fe80000100800 */
[----:B---3--:R-:W3:Y:S04]  /*2d340*/  LDL.LU R211, [R1+0x1244] ;  /* 0x0012440001d37983 */ /* 0x008ee80000300800 */
[----:B------:R1:W-:Y:S04]  /*2d350*/  STL [R1+0x12f8], R212 ;  /* 0x0012f8d401007387 */ /* 0x0003e80000100800 */
[----:B-1----:R-:W3:Y:S04]  /*2d360*/  LDL.LU R214, [R1+0x1284] ;  /* 0x0012840001d67983 */ /* 0x002ee80000300800 */
[----:B------:R-:W3:Y:S04]  /*2d370*/  LDL.LU R215, [R1+0x1240] ;  /* 0x0012400001d77983 */ /* 0x000ee80000300800 */
[----:B------:R-:W3:Y:S04]  /*2d380*/  LDL.LU R216, [R1+0x1280] ;  /* 0x0012800001d87983 */ /* 0x000ee80000300800 */
[----:B------:R1:W-:Y:S02]  /*2d390*/  LDGSTS.E [R2+0x11800], desc[UR28][R204.64], P0 ;  /* 0x11800000cc027fae */ /* 0x0003e400081a101c */
[----:B-1----:R-:W-:-:S02]  /*2d3a0*/  IMAD.MOV.U32 R204, RZ, RZ, R207 ;  /* 0x000000ffffcc7224 */ /* 0x002fc400078e00cf */
[----:B------:R-:W-:Y:S02]  /*2d3b0*/  IMAD.MOV.U32 R205, RZ, RZ, R212 ;  /* 0x000000ffffcd7224 */ /* 0x000fe400078e00d4 */
[----:B------:R-:W3:Y:S04]  /*2d3c0*/  LDL.LU R212, [R1+0x12c4] ;  /* 0x0012c40001d47983 */ /* 0x000ee80000300800 */
[----:B------:R1:W-:Y:S04]  /*2d3d0*/  LDGSTS.E [R2+0x11c00], desc[UR28][R204.64], P0 ;  /* 0x11c00000cc027fae */ /* 0x0003e800081a101c */
[----:B------:R-:W3:Y:S01]  /*2d3e0*/  LDL.LU R207, [R1+0x1304] ;  /* 0x0013040001cf7983 */ /* 0x000ee20000300800 */
[----:B-1----:R-:W-:-:S04]  /*2d3f0*/  LOP3.LUT R2, R206, 0x10, RZ, 0x3c, !PT ;  /* 0x00000010ce027812 */ /* 0x002fc800078e3cff */
[----:B------:R-:W-:Y:S02]  /*2d400*/  IADD3 R2, PT, PT, R2, UR12, RZ ;  /* 0x0000000c02027c10 */ /* 0x000fe4000fffe0ff */
[----:B------:R-:W-:-:S05]  /*2d410*/  IADD3 R208, P1, PT, R208, UR14, RZ ;  /* 0x0000000ed0d07c10 */ /* 0x000fca000ff3e0ff */
[----:B------:R-:W-:Y:S01]  /*2d420*/  STL [R1+0x1144], R208 ;  /* 0x001144d001007387 */ /* 0x000fe20000100800 */
[----:B------:R-:W-:Y:S01]  /*2d430*/  IMAD.MOV.U32 R204, RZ, RZ, R208 ;  /* 0x000000ffffcc7224 */ /* 0x000fe200078e00d0 */
[----:B------:R-:W-:-:S05]  /*2d440*/  IADD3 R219, P2, PT, R219, UR14, RZ ;  /* 0x0000000edbdb7c10 */ /* 0x000fca000ff5e0ff */
[----:B------:R-:W-:Y:S01]  /*2d450*/  STL [R1+0x1184], R219 ;  /* 0x001184db01007387 */ /* 0x000fe20000100800 */
[----:B----4-:R-:W-:Y:S02]  /*2d460*/  IADD3.X R213, PT, PT, R213, UR8, RZ, P1, !PT ;  /* 0x00000008d5d57c10 */ /* 0x010fe40008ffe4ff */
[----:B------:R-:W-:-:S03]  /*2d470*/  IADD3.X R220, PT, PT, R220, UR8, RZ, P2, !PT ;  /* 0x00000008dcdc7c10 */ /* 0x000fc600097fe4ff */
[----:B------:R1:W-:Y:S01]  /*2d480*/  STL [R1+0x1140], R213 ;  /* 0x001140d501007387 */ /* 0x0003e20000100800 */
[----:B------:R-:W-:-:S05]  /*2d490*/  IMAD.MOV.U32 R205, RZ, RZ, R213 ;  /* 0x000000ffffcd7224 */ /* 0x000fca00078e00d5 */
[----:B------:R4:W-:Y:S04]  /*2d4a0*/  LDGSTS.E [R2+0x10080], desc[UR28][R204.64], P0 ;  /* 0x10080000cc027fae */ /* 0x0009e800081a101c */
[----:B-1----:R-:W3:Y:S04]  /*2d4b0*/  LDL.LU R213, [R1+0x12c0] ;  /* 0x0012c00001d57983 */ /* 0x002ee80000300800 */
[----:B------:R-:W3:Y:S01]  /*2d4c0*/  LDL.LU R208, [R1+0x1300] ;  /* 0x0013000001d07983 */ /* 0x000ee20000300800 */
[----:B----4-:R-:W-:Y:S01]  /*2d4d0*/  MOV R204, R219 ;  /* 0x000000db00cc7202 */ /* 0x010fe20000000f00 */
[----:B------:R-:W-:Y:S01]  /*2d4e0*/  IMAD.MOV.U32 R205, RZ, RZ, R220 ;  /* 0x000000ffffcd7224 */ /* 0x000fe200078e00dc */
[----:B------:R-:W-:Y:S01]  /*2d4f0*/  IADD3 R209, P1, PT, R209, UR14, RZ ;  /* 0x0000000ed1d17c10 */ /* 0x000fe2000ff3e0ff */
[----:B------:R-:W-:Y:S04]  /*2d500*/  STL [R1+0x1180], R220 ;  /* 0x001180dc01007387 */ /* 0x000fe80000100800 */
[----:B------:R1:W-:Y:S01]  /*2d510*/  LDGSTS.E [R2+0x10480], desc[UR28][R204.64], P0 ;  /* 0x10480000cc027fae */ /* 0x0003e200081a101c */
[----:B------:R-:W-:-:S02]  /*2d520*/  IADD3 R210, P2, PT, R210, UR14, RZ ;  /* 0x0000000ed2d27c10 */ /* 0x000fc4000ff5e0ff */
[----:B------:R-:W-:Y:S01]  /*2d530*/  IADD3.X R218, PT, PT, R218, UR8, RZ, P1, !PT ;  /* 0x00000008dada7c10 */ /* 0x000fe20008ffe4ff */
[----:B------:R4:W-:Y:S01]  /*2d540*/  STL [R1+0x11c4], R209 ;  /* 0x0011c4d101007387 */ /* 0x0009e20000100800 */
[----:B-1----:R-:W-:Y:S02]  /*2d550*/  IMAD.MOV.U32 R204, RZ, RZ, R209 ;  /* 0x000000ffffcc7224 */ /* 0x002fe400078e00d1 */
[----:B------:R-:W-:Y:S01]  /*2d560*/  MOV R205, R218 ;  /* 0x000000da00cd7202 */ /* 0x000fe20000000f00 */
[----:B------:R-:W-:Y:S01]  /*2d570*/  STL [R1+0x11c0], R218 ;  /* 0x0011c0da01007387 */ /* 0x000fe20000100800 */
[----:B--2---:R-:W-:-:S03]  /*2d580*/  IADD3.X R217, PT, PT, R217, UR8, RZ, P2, !PT ;  /* 0x00000008d9d97c10 */ /* 0x004fc600097fe4ff */
[----:B------:R1:W-:Y:S04]  /*2d590*/  STL [R1+0x1204], R210 ;  /* 0x001204d201007387 */ /* 0x0003e80000100800 */
[----:B----4-:R-:W2:Y:S04]  /*2d5a0*/  LDL.LU R209, [R1+0x114c] ;  /* 0x00114c0001d17983 */ /* 0x010ea80000300800 */
[----:B------:R-:W-:Y:S04]  /*2d5b0*/  STL [R1+0x1200], R217 ;  /* 0x001200d901007387 */ /* 0x000fe80000100800 */
[----:B------:R4:W-:Y:S04]  /*2d5c0*/  LDGSTS.E [R2+0x10880], desc[UR28][R204.64], P0 ;  /* 0x10880000cc027fae */ /* 0x0009e800081a101c */
[----:B------:R-:W2:Y:S01]  /*2d5d0*/  LDL.LU R219, [R1+0x118c] ;  /* 0x00118c0001db7983 */ /* 0x000ea20000300800 */
[----:B----4-:R-:W-:-:S03]  /*2d5e0*/  IMAD.MOV.U32 R204, RZ, RZ, R210 ;  /* 0x000000ffffcc7224 */ /* 0x010fc600078e00d2 */
[----:B-1----:R-:W4:Y:S01]  /*2d5f0*/  LDL.LU R210, [R1+0x1148] ;  /* 0x0011480001d27983 */ /* 0x002f220000300800 */
[----:B------:R-:W-:-:S03]  /*2d600*/  IMAD.MOV.U32 R205, RZ, RZ, R217 ;  /* 0x000000ffffcd7224 */ /* 0x000fc600078e00d9 */
[----:B------:R-:W4:Y:S04]  /*2d610*/  LDL.LU R220, [R1+0x1188] ;  /* 0x0011880001dc7983 */ /* 0x000f280000300800 */
[----:B------:R1:W-:Y:S01]  /*2d620*/  LDGSTS.E [R2+0x10c80], desc[UR28][R204.64], P0 ;  /* 0x10c80000cc027fae */ /* 0x0003e200081a101c */
[----:B---3--:R-:W-:Y:S02]  /*2d630*/  IADD3 R211, P1, PT, R211, UR14, RZ ;  /* 0x0000000ed3d37c10 */ /* 0x008fe4000ff3e0ff */
[----:B------:R-:W-:Y:S02]  /*2d640*/  IADD3 R214, P2, PT, R214, UR14, RZ ;  /* 0x0000000ed6d67c10 */ /* 0x000fe4000ff5e0ff */
[----:B------:R-:W-:Y:S01]  /*2d650*/  IADD3.X R215, PT, PT, R215, UR8, RZ, P1, !PT ;  /* 0x00000008d7d77c10 */ /* 0x000fe20008ffe4ff */
[----:B------:R3:W-:Y:S01]  /*2d660*/  STL [R1+0x1244], R211 ;  /* 0x001244d301007387 */ /* 0x0007e20000100800 */
[----:B-1----:R-:W-:-:S02]  /*2d670*/  MOV R204, R211 ;  /* 0x000000d300cc7202 */ /* 0x002fc40000000f00 */
[----:B------:R-:W-:Y:S01]  /*2d680*/  IADD3.X R216, PT, PT, R216, UR8, RZ, P2, !PT ;  /* 0x00000008d8d87c10 */ /* 0x000fe200097fe4ff */
[----:B------:R1:W-:Y:S01]  /*2d690*/  STL [R1+0x1240], R215 ;  /* 0x001240d701007387 */ /* 0x0003e20000100800 */
[----:B------:R-:W-:-:S03]  /*2d6a0*/  IMAD.MOV.U32 R205, RZ, RZ, R215 ;  /* 0x000000ffffcd7224 */ /* 0x000fc600078e00d7 */
[----:B------:R-:W-:Y:S04]  /*2d6b0*/  STL [R1+0x1284], R214 ;  /* 0x001284d601007387 */ /* 0x000fe80000100800 */
[----:B---3--:R-:W3:Y:S04]  /*2d6c0*/  LDL.LU R211, [R1+0x11cc] ;  /* 0x0011cc0001d37983 */ /* 0x008ee80000300800 */
[----:B------:R-:W-:Y:S04]  /*2d6d0*/  STL [R1+0x1280], R216 ;  /* 0x001280d801007387 */ /* 0x000fe80000100800 */
[----:B-1----:R-:W3:Y:S04]  /*2d6e0*/  LDL.LU R215, [R1+0x120c] ;  /* 0x00120c0001d77983 */ /* 0x002ee80000300800 */
[----:B------:R-:W3:Y:S04]  /*2d6f0*/  LDL.LU R218, [R1+0x11c8] ;  /* 0x0011c80001da7983 */ /* 0x000ee80000300800 */
[----:B------:R-:W3:Y:S01]  /*2d700*/  LDL.LU R217, [R1+0x1208] ;  /* 0x0012080001d97983 */ /* 0x000ee20000300800 */
[----:B------:R-:W-:-:S02]  /*2d710*/  IADD3 R212, P1, PT, R212, UR14, RZ ;  /* 0x0000000ed4d47c10 */ /* 0x000fc4000ff3e0ff */
[----:B------:R-:W-:Y:S01]  /*2d720*/  IADD3 R207, P2, PT, R207, UR14, RZ ;  /* 0x0000000ecfcf7c10 */ /* 0x000fe2000ff5e0ff */
[----:B------:R1:W-:Y:S04]  /*2d730*/  LDGSTS.E [R2+0x11080], desc[UR28][R204.64], P0 ;  /* 0x11080000cc027fae */ /* 0x0003e800081a101c */
[----:B------:R1:W-:Y:S02]  /*2d740*/  STL [R1+0x12c4], R212 ;  /* 0x0012c4d401007387 */ /* 0x0003e40000100800 */
[----:B-1----:R-:W-:Y:S01]  /*2d750*/  IMAD.MOV.U32 R204, RZ, RZ, R214 ;  /* 0x000000ffffcc7224 */ /* 0x002fe200078e00d6 */
[----:B------:R-:W-:-:S05]  /*2d760*/  MOV R205, R216 ;  /* 0x000000d800cd7202 */ /* 0x000fca0000000f00 */
[----:B------:R1:W-:Y:S02]  /*2d770*/  LDGSTS.E [R2+0x11480], desc[UR28][R204.64], P0 ;  /* 0x11480000cc027fae */ /* 0x0003e400081a101c */
[----:B-1----:R-:W-:Y:S01]  /*2d780*/  IMAD.MOV.U32 R204, RZ, RZ, R212 ;  /* 0x000000ffffcc7224 */ /* 0x002fe200078e00d4 */
[----:B------:R-:W-:Y:S02]  /*2d790*/  IADD3.X R213, PT, PT, R213, UR8, RZ, P1, !PT ;  /* 0x00000008d5d57c10 */ /* 0x000fe40008ffe4ff */
[----:B------:R-:W-:-:S03]  /*2d7a0*/  IADD3.X R208, PT, PT, R208, UR8, RZ, P2, !PT ;  /* 0x00000008d0d07c10 */ /* 0x000fc600097fe4ff */
[----:B------:R1:W-:Y:S01]  /*2d7b0*/  STL [R1+0x12c0], R213 ;  /* 0x0012c0d501007387 */ /* 0x0003e20000100800 */
[----:B------:R-:W-:-:S03]  /*2d7c0*/  IMAD.MOV.U32 R205, RZ, RZ, R213 ;  /* 0x000000ffffcd7224 */ /* 0x000fc600078e00d5 */
[----:B------:R1:W-:Y:S04]  /*2d7d0*/  STL [R1+0x1304], R207 ;  /* 0x001304cf01007387 */ /* 0x0003e80000100800 */
[----:B------:R-:W3:Y:S04]  /*2d7e0*/  LDL.LU R212, [R1+0x124c] ;  /* 0x00124c0001d47983 */ /* 0x000ee80000300800 */
[----:B------:R2:W-:Y:S04]  /*2d7f0*/  STL [R1+0x1300], R208 ;  /* 0x001300d001007387 */ /* 0x0005e80000100800 */
[----:B-1----:R-:W3:Y:S04]  /*2d800*/  LDL.LU R213, [R1+0x128c] ;  /* 0x00128c0001d57983 */ /* 0x002ee80000300800 */
[----:B------:R-:W3:Y:S04]  /*2d810*/  LDL.LU R216, [R1+0x1248] ;  /* 0x0012480001d87983 */ /* 0x000ee80000300800 */
[----:B------:R1:W-:Y:S04]  /*2d820*/  LDGSTS.E [R2+0x11880], desc[UR28][R204.64], P0 ;  /* 0x11880000cc027fae */ /* 0x0003e800081a101c */
[----:B------:R-:W3:Y:S01]  /*2d830*/  LDL.LU R214, [R1+0x1288] ;  /* 0x0012880001d67983 */ /* 0x000ee20000300800 */
[----:B--2---:R-:W-:-:S02]  /*2d840*/  IADD3 R209, P1, PT, R209, UR14, RZ ;  /* 0x0000000ed1d17c10 */ /* 0x004fc4000ff3e0ff */
[----:B-1----:R-:W-:Y:S01]  /*2d850*/  MOV R204, R207 ;  /* 0x000000cf00cc7202 */ /* 0x002fe20000000f00 */
[----:B------:R-:W-:Y:S01]  /*2d860*/  IMAD.MOV.U32 R205, RZ, RZ, R208 ;  /* 0x000000ffffcd7224 */ /* 0x000fe200078e00d0 */
[----:B------:R-:W2:Y:S04]  /*2d870*/  LDL.LU R207, [R1+0x12cc] ;  /* 0x0012cc0001cf7983 */ /* 0x000ea80000300800 */
[----:B------:R1:W-:Y:S01]  /*2d880*/  LDGSTS.E [R2+0x11c80], desc[UR28][R204.64], P0 ;  /* 0x11c80000cc027fae */ /* 0x0003e200081a101c */
[----:B------:R-:W-:-:S03]  /*2d890*/  IADD3 R219, P2, PT, R219, UR14, RZ ;  /* 0x0000000edbdb7c10 */ /* 0x000fc6000ff5e0ff */
[----:B------:R-:W2:Y:S04]  /*2d8a0*/  LDL.LU R208, [R1+0x130c] ;  /* 0x00130c0001d07983 */ /* 0x000ea80000300800 */
[----:B------:R-:W-:Y:S01]  /*2d8b0*/  STL [R1+0x114c], R209 ;  /* 0x00114cd101007387 */ /* 0x000fe20000100800 */
[----:B-1----:R-:W-:Y:S02]  /*2d8c0*/  LOP3.LUT R2, R206, 0x20, RZ, 0x3c, !PT ;  /* 0x00000020ce027812 */ /* 0x002fe400078e3cff */
[----:B----4-:R-:W-:Y:S01]  /*2d8d0*/  IADD3.X R210, PT, PT, R210, UR8, RZ, P1, !PT ;  /* 0x00000008d2d27c10 */ /* 0x010fe20008ffe4ff */
[----:B------:R-:W-:Y:S01]  /*2d8e0*/  STL [R1+0x118c], R219 ;  /* 0x00118cdb01007387 */ /* 0x000fe20000100800 */
[----:B------:R-:W-:Y:S01]  /*2d8f0*/  MOV R204, R209 ;  /* 0x000000d100cc7202 */ /* 0x000fe20000000f00 */
[----:B------:R-:W-:-:S02]  /*2d900*/  VIADD R2, R2, UR12 ;  /* 0x0000000c02027c36 */ /* 0x000fc40008000000 */
[----:B------:R1:W-:Y:S01]  /*2d910*/  STL [R1+0x1148], R210 ;  /* 0x001148d201007387 */ /* 0x0003e20000100800 */
[----:B------:R-:W-:Y:S01]  /*2d920*/  IMAD.MOV.U32 R205, RZ, RZ, R210 ;  /* 0x000000ffffcd7224 */ /* 0x000fe200078e00d2 */
[----:B------:R-:W-:-:S04]  /*2d930*/  IADD3.X R220, PT, PT, R220, UR8, RZ, P2, !PT ;  /* 0x00000008dcdc7c10 */ /* 0x000fc800097fe4ff */
[----:B------:R4:W-:Y:S04]  /*2d940*/  LDGSTS.E [R2+0x10100], desc[UR28][R204.64], P0 ;  /* 0x10100000cc027fae */ /* 0x0009e800081a101c */
[----:B-1----:R-:W2:Y:S04]  /*2d950*/  LDL.LU R210, [R1+0x12c8] ;  /* 0x0012c80001d27983 */ /* 0x002ea80000300800 */
[----:B------:R-:W2:Y:S01]  /*2d960*/  LDL.LU R209, [R1+0x1308] ;  /* 0x0013080001d17983 */ /* 0x000ea20000300800 */
[----:B----4-:R-:W-:Y:S01]  /*2d970*/  IMAD.MOV.U32 R204, RZ, RZ, R219 ;  /* 0x000000ffffcc7224 */ /* 0x010fe200078e00db */
[----:B------:R-:W-:-:S02]  /*2d980*/  MOV R205, R220 ;  /* 0x000000dc00cd7202 */ /* 0x000fc40000000f00 */
[----:B------:R-:W-:Y:S04]  /*2d990*/  STL [R1+0x1188], R220 ;  /* 0x001188dc01007387 */ /* 0x000fe80000100800 */
[----:B------:R1:W-:Y:S01]  /*2d9a0*/  LDGSTS.E [R2+0x10500], desc[UR28][R204.64], P0 ;  /* 0x10500000cc027fae */ /* 0x0003e200081a101c */
[----:B---3--:R-:W-:Y:S02]  /*2d9b0*/  IADD3 R211, P1, PT, R211, UR14, RZ ;  /* 0x0000000ed3d37c10 */ /* 0x008fe4000ff3e0ff */
[----:B------:R-:W-:Y:S02]  /*2d9c0*/  IADD3 R215, P2, PT, R215, UR14, RZ ;  /* 0x0000000ed7d77c10 */ /* 0x000fe4000ff5e0ff */
[----:B------:R-:W-:Y:S01]  /*2d9d0*/  IADD3.X R218, PT, PT, R218, UR8, RZ, P1, !PT ;  /* 0x00000008dada7c10 */ /* 0x000fe20008ffe4ff */
[----:B------:R3:W-:Y:S01]  /*2d9e0*/  STL [R1+0x11cc], R211 ;  /* 0x0011ccd301007387 */ /* 0x0007e20000100800 */
[----:B-1----:R-:W-:Y:S01]  /*2d9f0*/  IMAD.MOV.U32 R204, RZ, RZ, R211 ;  /* 0x000000ffffcc7224 */ /* 0x002fe200078e00d3 */
[----:B------:R-:W-:-:S02]  /*2da00*/  IADD3.X R217, PT, PT, R217, UR8, RZ, P2, !PT ;  /* 0x00000008d9d97c10 */ /* 0x000fc400097fe4ff */
[----:B------:R-:W-:Y:S01]  /*2da10*/  IMAD.MOV.U32 R205, RZ, RZ, R218 ;  /* 0x000000ffffcd7224 */ /* 0x000fe200078e00da */
[----:B------:R-:W-:Y:S04]  /*2da20*/  STL [R1+0x11c8], R218 ;  /* 0x0011c8da01007387 */ /* 0x000fe80000100800 */
[----:B------:R1:W-:Y:S04]  /*2da30*/  STL [R1+0x120c], R215 ;  /* 0x00120cd701007387 */ /* 0x0003e80000100800 */
[----:B---3--:R-:W3:Y:S04]  /*2da40*/  LDL.LU R211, [R1+0x1154] ;  /* 0x0011540001d37983 */ /* 0x008ee80000300800 */
[----:B------:R-:W-:Y:S04]  /*2da50*/  STL [R1+0x1208], R217 ;  /* 0x001208d901007387 */ /* 0x000fe80000100800 */
[----:B------:R4:W-:Y:S04]  /*2da60*/  LDGSTS.E [R2+0x10900], desc[UR28][R204.64], P0 ;  /* 0x10900000cc027fae */ /* 0x0009e800081a101c */
[----:B------:R-:W3:Y:S01]  /*2da70*/  LDL.LU R219, [R1+0x1194] ;  /* 0x0011940001db7983 */ /* 0x000ee20000300800 */
[----:B----4-:R-:W-:-:S03]  /*2da80*/  MOV R204, R215 ;  /* 0x000000d700cc7202 */ /* 0x010fc60000000f00 */
[----:B-1----:R-:W4:Y:S01]  /*2da90*/  LDL.LU R215, [R1+0x1150] ;  /* 0x0011500001d77983 */ /* 0x002f220000300800 */
[----:B------:R-:W-:-:S03]  /*2daa0*/  IMAD.MOV.U32 R205, RZ, RZ, R217 ;  /* 0x000000ffffcd7224 */ /* 0x000fc600078e00d9 */
[----:B------:R-:W4:Y:S04]  /*2dab0*/  LDL.LU R220, [R1+0x1190] ;  /* 0x0011900001dc7983 */ /* 0x000f280000300800 */
[----:B------:R1:W-:Y:S01]  /*2dac0*/  LDGSTS.E [R2+0x10d00], desc[UR28][R204.64], P0 ;  /* 0x10d00000cc027fae */ /* 0x0003e200081a101c */
[----:B------:R-:W-:Y:S02]  /*2dad0*/  IADD3 R212, P1, PT, R212, UR14, RZ ;  /* 0x0000000ed4d47c10 */ /* 0x000fe4000ff3e0ff */
[----:B------:R-:W-:Y:S02]  /*2dae0*/  IADD3 R213, P2, PT, R213, UR14, RZ ;  /* 0x0000000ed5d57c10 */ /* 0x000fe4000ff5e0ff */
[----:B------:R-:W-:Y:S01]  /*2daf0*/  IADD3.X R216, PT, PT, R216, UR8, RZ, P1, !PT ;  /* 0x00000008d8d87c10 */ /* 0x000fe20008ffe4ff */
[----:B------:R2:W-:Y:S01]  /*2db00*/  STL [R1+0x124c], R212 ;  /* 0x00124cd401007387 */ /* 0x0005e20000100800 */
[----:B-1----:R-:W-:-:S02]  /*2db10*/  IMAD.MOV.U32 R204, RZ, RZ, R212 ;  /* 0x000000ffffcc7224 */ /* 0x002fc400078e00d4 */
[----:B------:R-:W-:Y:S01]  /*2db20*/  MOV R205, R216 ;  /* 0x000000d800cd7202 */ /* 0x000fe20000000f00 */
[----:B------:R1:W-:Y:S01]  /*2db30*/  STL [R1+0x1248], R216 ;  /* 0x001248d801007387 */ /* 0x0003e20000100800 */
[----:B------:R-:W-:-:S03]  /*2db40*/  IADD3.X R214, PT, PT, R214, UR8, RZ, P2, !PT ;  /* 0x00000008d6d67c10 */ /* 0x000fc600097fe4ff */
[----:B------:R-:W-:Y:S04]  /*2db50*/  STL [R1+0x128c], R213 ;  /* 0x00128cd501007387 */ /* 0x000fe80000100800 */
[----:B--2---:R-:W2:Y:S04]  /*2db60*/  LDL.LU R212, [R1+0x11d4] ;  /* 0x0011d40001d47983 */ /* 0x004ea80000300800 */
[----:B------:R-:W-:Y:S01]  /*2db70*/  STL [R1+0x1288], R214 ;  /* 0x001288d601007387 */ /* 0x000fe20000100800 */
[----:B------:R-:W-:-:S03]  /*2db80*/  IADD3 R207, P1, PT, R207, UR14, RZ ;  /* 0x0000000ecfcf7c10 */ /* 0x000fc6000ff3e0ff */
[----:B-1----:R-:W2:Y:S04]  /*2db90*/  LDL.LU R216, [R1+0x1214] ;  /* 0x0012140001d87983 */ /* 0x002ea80000300800 */
[----:B------:R1:W-:Y:S04]  /*2dba0*/  LDGSTS.E [R2+0x11100], desc[UR28][R204.64], P0 ;  /* 0x11100000cc027fae */ /* 0x0003e800081a101c */
[----:B------:R-:W2:Y:S01]  /*2dbb0*/  LDL.LU R218, [R1+0x11d0] ;  /* 0x0011d00001da7983 */ /* 0x000ea20000300800 */
[----:B------:R-:W-:-:S03]  /*2dbc0*/  IADD3 R208, P2, PT, R208, UR14, RZ ;  /* 0x0000000ed0d07c10 */ /* 0x000fc6000ff5e0ff */
[----:B------:R-:W2:Y:S01]  /*2dbd0*/  LDL.LU R217, [R1+0x1210] ;  /* 0x0012100001d97983 */ /* 0x000ea20000300800 */
[----:B-1----:R-:W-:Y:S02]  /*2dbe0*/  IMAD.MOV.U32 R204, RZ, RZ, R213 ;  /* 0x000000ffffcc7224 */ /* 0x002fe400078e00d5 */
[----:B------:R-:W-:Y:S01]  /*2dbf0*/  IMAD.MOV.U32 R205, RZ, RZ, R214 ;  /* 0x000000ffffcd7224 */ /* 0x000fe200078e00d6 */
[----:B------:R1:W-:Y:S04]  /*2dc00*/  STL [R1+0x12cc], R207 ;  /* 0x0012cccf01007387 */ /* 0x0003e80000100800 */
[----:B------:R1:W-:Y:S01]  /*2dc10*/  LDGSTS.E [R2+0x11500], desc[UR28][R204.64], P0 ;  /* 0x11500000cc027fae */ /* 0x0003e200081a101c */
[----:B------:R-:W-:Y:S02]  /*2dc20*/  IADD3.X R210, PT, PT, R210, UR8, RZ, P1, !PT ;  /* 0x00000008d2d27c10 */ /* 0x000fe40008ffe4ff */
[----:B------:R-:W-:-:S03]  /*2dc30*/  IADD3.X R209, PT, PT, R209, UR8, RZ, P2, !PT ;  /* 0x00000008d1d17c10 */ /* 0x000fc600097fe4ff */
[----:B-1----:R-:W-:Y:S01]  /*2dc40*/  IMAD.MOV.U32 R205, RZ, RZ, R210 ;  /* 0x000000ffffcd7224 */ /* 0x002fe200078e00d2 */
[----:B------:R-:W-:Y:S01]  /*2dc50*/  MOV R204, R207 ;  /* 0x000000cf00cc7202 */ /* 0x000fe20000000f00 */
[----:B------:R-:W-:Y:S04]  /*2dc60*/  STL [R1+0x12c8], R210 ;  /* 0x0012c8d201007387 */ /* 0x000fe80000100800 */
[----:B------:R-:W-:Y:S04]  /*2dc70*/  STL [R1+0x130c], R208 ;  /* 0x00130cd001007387 */ /* 0x000fe80000100800 */
[----:B------:R-:W2:Y:S04]  /*2dc80*/  LDL.LU R207, [R1+0x1254] ;  /* 0x0012540001cf7983 */ /* 0x000ea80000300800 */
[----:B------:R1:W-:Y:S04]  /*2dc90*/  STL [R1+0x1308], R209 ;  /* 0x001308d101007387 */ /* 0x0003e80000100800 */
[----:B------:R1:W-:Y:S04]  /*2dca0*/  LDGSTS.E [R2+0x11900], desc[UR28][R204.64], P0 ;  /* 0x11900000cc027fae */ /* 0x0003e800081a101c */
[----:B------:R-:W2:Y:S01]  /*2dcb0*/  LDL.LU R213, [R1+0x1294] ;  /* 0x0012940001d57983 */ /* 0x000ea20000300800 */
[----:B-1----:R-:W-:-:S03]  /*2dcc0*/  MOV R205, R209 ;  /* 0x000000d100cd7202 */ /* 0x002fc60000000f00 */
[----:B------:R-:W2:Y:S01]  /*2dcd0*/  LDL.LU R209, [R1+0x1250] ;  /* 0x0012500001d17983 */ /* 0x000ea20000300800 */
[----:B------:R-:W-:-:S03]  /*2dce0*/  IMAD.MOV.U32 R204, RZ, RZ, R208 ;  /* 0x000000ffffcc7224 */ /* 0x000fc600078e00d0 */
[----:B------:R-:W2:Y:S04]  /*2dcf0*/  LDL.LU R214, [R1+0x1290] ;  /* 0x0012900001d67983 */ /* 0x000ea80000300800 */
[----:B------:R-:W2:Y:S04]  /*2dd00*/  LDL.LU R208, [R1+0x12d4] ;  /* 0x0012d40001d07983 */ /* 0x000ea80000300800 */
[----:B------:R-:W2:Y:S01]  /*2dd10*/  LDL.LU R210, [R1+0x1314] ;  /* 0x0013140001d27983 */ /* 0x000ea20000300800 */
[----:B---3--:R-:W-:-:S03]  /*2dd20*/  IADD3 R211, P1, PT, R211, UR14, RZ ;  /* 0x0000000ed3d37c10 */ /* 0x008fc6000ff3e0ff */
[----:B------:R1:W-:Y:S04]  /*2dd30*/  LDGSTS.E [R2+0x11d00], desc[UR28][R204.64], P0 ;  /* 0x11d00000cc027fae */ /* 0x0003e800081a101c */
[----:B------:R-:W-:Y:S01]  /*2dd40*/  STL [R1+0x1154], R211 ;  /* 0x001154d301007387 */ /* 0x000fe20000100800 */
[----:B------:R-:W-:Y:S01]  /*2dd50*/  IADD3 R219, P2, PT, R219, UR14, RZ ;  /* 0x0000000edbdb7c10 */ /* 0x000fe2000ff5e0ff */
[----:B-1----:R-:W-:-:S04]  /*2dd60*/  IMAD.MOV.U32 R204, RZ, RZ, R211 ;  /* 0x000000ffffcc7224 */ /* 0x002fc800078e00d3 */
[----:B------:R-:W-:Y:S01]  /*2dd70*/  STL [R1+0x1194], R219 ;  /* 0x001194db01007387 */ /* 0x000fe20000100800 */
[----:B----4-:R-:W-:-:S04]  /*2dd80*/  IADD3.X R215, PT, PT, R215, UR8, RZ, P1, !PT ;  /* 0x00000008d7d77c10 */ /* 0x010fc80008ffe4ff */
[----:B------:R-:W-:Y:S01]  /*2dd90*/  MOV R205, R215 ;  /* 0x000000d700cd7202 */ /* 0x000fe20000000f00 */
[----:B------:R1:W-:Y:S04]  /*2dda0*/  STL [R1+0x1150], R215 ;  /* 0x001150d701007387 */ /* 0x0003e80000100800 */
[----:B-1----:R-:W3:Y:S04]  /*2ddb0*/  LDL.LU R215, [R1+0x12d0] ;  /* 0x0012d00001d77983 */ /* 0x002ee80000300800 */
[----:B------:R-:W4:Y:S01]  /*2ddc0*/  LDL.LU R211, [R1+0x1310] ;  /* 0x0013100001d37983 */ /* 0x000f220000300800 */
[----:B------:R-:W-:-:S02]  /*2ddd0*/  LOP3.LUT R2, R206, 0x30, RZ, 0x3c, !PT ;  /* 0x00000030ce027812 */ /* 0x000fc400078e3cff */
[----:B------:R-:W-:-:S03]  /*2dde0*/  IADD3.X R220, PT, PT, R220, UR8, RZ, P2, !PT ;  /* 0x00000008dcdc7c10 */ /* 0x000fc600097fe4ff */
[----:B------:R-:W-:-:S05]  /*2ddf0*/  VIADD R2, R2, UR12 ;  /* 0x0000000c02027c36 */ /* 0x000fca0008000000 */
[----:B------:R1:W-:Y:S04]  /*2de00*/  LDGSTS.E [R2+0x10180], desc[UR28][R204.64], P0 ;  /* 0x10180000cc027fae */ /* 0x0003e800081a101c */
[----:B------:R-:W-:Y:S01]  /*2de10*/  STL [R1+0x1190], R220 ;  /* 0x001190dc01007387 */ /* 0x000fe20000100800 */
[----:B-1----:R-:W-:Y:S02]  /*2de20*/  IMAD.MOV.U32 R204, RZ, RZ, R219 ;  /* 0x000000ffffcc7224 */ /* 0x002fe400078e00db */
[----:B------:R-:W-:-:S05]  /*2de30*/  IMAD.MOV.U32 R205, RZ, RZ, R220 ;  /* 0x000000ffffcd7224 */ /* 0x000fca00078e00dc */
[----:B------:R1:W-:Y:S01]  /*2de40*/  LDGSTS.E [R2+0x10580], desc[UR28][R204.64], P0 ;  /* 0x10580000cc027fae */ /* 0x0003e200081a101c */
[----:B--2---:R-:W-:-:S04]  /*2de50*/  IADD3 R212, P1, PT, R212, UR14, RZ ;  /* 0x0000000ed4d47c10 */ /* 0x004fc8000ff3e0ff */
        /* <DEDUP_REMOVED lines=8> */
[----:B-1----:R-:W4:Y:S04]  /*2dee0*/  LDL.LU R212, [R1+0x115c] ;  /* 0x00115c0001d47983 */ /* 0x002f280000300800 */
[----:B------:R-:W-:Y:S04]  /*2def0*/  STL [R1+0x1210], R217 ;  /* 0x001210d901007387 */ /* 0x000fe80000100800 */
[----:B------:R1:W-:Y:S04]  /*2df00*/  LDGSTS.E [R2+0x10980], desc[UR28][R204.64], P0 ;  /* 0x10980000cc027fae */ /* 0x0003e800081a101c */
[----:B------:R-:W4:Y:S01]  /*2df10*/  LDL.LU R219, [R1+0x119c] ;  /* 0x00119c0001db7983 */ /* 0x000f220000300800 */
[----:B-1----:R-:W-:Y:S01]  /*2df20*/  IMAD.MOV.U32 R204, RZ, RZ, R216 ;  /* 0x000000ffffcc7224 */ /* 0x002fe200078e00d8 */
[----:B------:R-:W-:-:S02]  /*2df30*/  IADD3 R207, P1, PT, R207, UR14, RZ ;  /* 0x0000000ecfcf7c10 */ /* 0x000fc4000ff3e0ff */
[----:B--2---:R-:W2:Y:S01]  /*2df40*/  LDL.LU R216, [R1+0x1158] ;  /* 0x0011580001d87983 */ /* 0x004ea20000300800 */
[----:B------:R-:W-:-:S03]  /*2df50*/  MOV R205, R217 ;  /* 0x000000d900cd7202 */ /* 0x000fc60000000f00 */
[----:B------:R-:W2:Y:S04]  /*2df60*/  LDL.LU R220, [R1+0x1198] ;  /* 0x0011980001dc7983 */ /* 0x000ea80000300800 */
[----:B------:R1:W-:Y:S01]  /*2df70*/  LDGSTS.E [R2+0x10d80], desc[UR28][R204.64], P0 ;  /* 0x10d80000cc027fae */ /* 0x0003e200081a101c */
[----:B------:R-:W-:-:S03]  /*2df80*/  IADD3 R213, P2, PT, R213, UR14, RZ ;  /* 0x0000000ed5d57c10 */ /* 0x000fc6000ff5e0ff */
[----:B------:R1:W-:Y:S01]  /*2df90*/  STL [R1+0x1254], R207 ;  /* 0x001254cf01007387 */ /* 0x0003e20000100800 */
[----:B------:R-:W-:Y:S01]  /*2dfa0*/  IADD3.X R209, PT, PT, R209, UR8, RZ, P1, !PT ;  /* 0x00000008d1d17c10 */ /* 0x000fe20008ffe4ff */
[----:B-1----:R-:W-:Y:S01]  /*2dfb0*/  IMAD.MOV.U32 R204, RZ, RZ, R207 ;  /* 0x000000ffffcc7224 */ /* 0x002fe200078e00cf */
[----:B------:R-:W-:-:S03]  /*2dfc0*/  IADD3.X R214, PT, PT, R214, UR8, RZ, P2, !PT ;  /* 0x00000008d6d67c10 */ /* 0x000fc600097fe4ff */
[----:B------:R-:W-:Y:S01]  /*2dfd0*/  IMAD.MOV.U32 R205, RZ, RZ, R209 ;  /* 0x000000ffffcd7224 */ /* 0x000fe200078e00d1 */
[----:B------:R1:W-:Y:S01]  /*2dfe0*/  STL [R1+0x1250], R209 ;  /* 0x001250d101007387 */ /* 0x0003e20000100800 */
[----:B------:R-:W-:-:S03]  /*2dff0*/  IADD3 R208, P1, PT, R208, UR14, RZ ;  /* 0x0000000ed0d07c10 */ /* 0x000fc6000ff3e0ff */
[----:B------:R1:W-:Y:S04]  /*2e000*/  STL [R1+0x1294], R213 ;  /* 0x001294d501007387 */ /* 0x0003e80000100800 */
[----:B------:R-:W2:Y:S01]  /*2e010*/  LDL.LU R207, [R1+0x11dc] ;  /* 0x0011dc0001cf7983 */ /* 0x000ea20000300800 */
[----:B------:R-:W-:-:S03]  /*2e020*/  IADD3 R210, P2, PT, R210, UR14, RZ ;  /* 0x0000000ed2d27c10 */ /* 0x000fc6000ff5e0ff */
[----:B------:R1:W-:Y:S04]  /*2e030*/  STL [R1+0x1290], R214 ;  /* 0x001290d601007387 */ /* 0x0003e80000100800 */
[----:B------:R1:W-:Y:S04]  /*2e040*/  LDGSTS.E [R2+0x11180], desc[UR28][R204.64], P0 ;  /* 0x11180000cc027fae */ /* 0x0003e800081a101c */
[----:B-1----:R-:W2:Y:S01]  /*2e050*/  LDL.LU R209, [R1+0x121c] ;  /* 0x00121c0001d17983 */ /* 0x002ea20000300800 */
[----:B------:R-:W-:Y:S01]  /*2e060*/  MOV R204, R213 ;  /* 0x000000d500cc7202 */ /* 0x000fe20000000f00 */
[----:B------:R-:W-:-:S02]  /*2e070*/  IMAD.MOV.U32 R205, RZ, RZ, R214 ;  /* 0x000000ffffcd7224 */ /* 0x000fc400078e00d6 */
[----:B------:R-:W2:Y:S04]  /*2e080*/  LDL.LU R213, [R1+0x11d8] ;  /* 0x0011d80001d57983 */ /* 0x000ea80000300800 */
[----:B------:R-:W2:Y:S04]  /*2e090*/  LDL.LU R214, [R1+0x1218] ;  /* 0x0012180001d67983 */ /* 0x000ea80000300800 */
[----:B------:R1:W-:Y:S04]  /*2e0a0*/  STL [R1+0x12d4], R208 ;  /* 0x0012d4d001007387 */ /* 0x0003e80000100800 */
[----:B------:R1:W-:Y:S01]  /*2e0b0*/  LDGSTS.E [R2+0x11580], desc[UR28][R204.64], P0 ;  /* 0x11580000cc027fae */ /* 0x0003e200081a101c */
[----:B---3--:R-:W-:-:S02]  /*2e0c0*/  IADD3.X R215, PT, PT, R215, UR8, RZ, P1, !PT ;  /* 0x00000008d7d77c10 */ /* 0x008fc40008ffe4ff */
[----:B----4-:R-:W-:-:S03]  /*2e0d0*/  IADD3.X R211, PT, PT, R211, UR8, RZ, P2, !PT ;  /* 0x00000008d3d37c10 */ /* 0x010fc600097fe4ff */
[----:B------:R-:W-:Y:S01]  /*2e0e0*/  STL [R1+0x12d0], R215 ;  /* 0x0012d0d701007387 */ /* 0x000fe20000100800 */
[----:B-1----:R-:W-:Y:S01]  /*2e0f0*/  IMAD.MOV.U32 R204, RZ, RZ, R208 ;  /* 0x000000ffffcc7224 */ /* 0x002fe200078e00d0 */
[----:B------:R-:W-:Y:S02]  /*2e100*/  MOV R205, R215 ;  /* 0x000000d700cd7202 */ /* 0x000fe40000000f00 */
[----:B------:R1:W-:Y:S04]  /*2e110*/  STL [R1+0x1314], R210 ;  /* 0x001314d201007387 */ /* 0x0003e80000100800 */
        /* <DEDUP_REMOVED lines=9> */
[----:B------:R1:W-:Y:S04]  /*2e1b0*/  LDGSTS.E [R2+0x11d80], desc[UR28][R204.64], P0 ;  /* 0x11d80000cc027fae */ /* 0x0003e800081a101c */
[----:B----4-:R-:W4:Y:S01]  /*2e1c0*/  LDL.LU R211, [R1+0x131c] ;  /* 0x00131c0001d37983 */ /* 0x010f220000300800 */
[----:B-1----:R-:W-:-:S04]  /*2e1d0*/  LOP3.LUT R2, R206, 0x40, RZ, 0x3c, !PT ;  /* 0x00000040ce027812 */ /* 0x002fc800078e3cff */
[----:B------:R-:W-:Y:S02]  /*2e1e0*/  IADD3 R2, PT, PT, R2, UR12, RZ ;  /* 0x0000000c02027c10 */ /* 0x000fe4000fffe0ff */
[----:B------:R-:W-:-:S05]  /*2e1f0*/  IADD3 R212, P1, PT, R212, UR14, RZ ;  /* 0x0000000ed4d47c10 */ /* 0x000fca000ff3e0ff */
[----:B------:R-:W-:Y:S01]  /*2e200*/  STL [R1+0x115c], R212 ;  /* 0x00115cd401007387 */ /* 0x000fe20000100800 */
[----:B------:R-:W-:Y:S01]  /*2e210*/  IADD3 R219, P2, PT, R219, UR14, RZ ;  /* 0x0000000edbdb7c10 */ /* 0x000fe2000ff5e0ff */
[----:B------:R-:W-:-:S04]  /*2e220*/  IMAD.MOV.U32 R204, RZ, RZ, R212 ;  /* 0x000000ffffcc7224 */ /* 0x000fc800078e00d4 */
[----:B------:R-:W-:Y:S01]  /*2e230*/  STL [R1+0x119c], R219 ;  /* 0x00119cdb01007387 */ /* 0x000fe20000100800 */
[----:B--2---:R-:W-:-:S05]  /*2e240*/  IADD3.X R216, PT, PT, R216, UR8, RZ, P1, !PT ;  /* 0x00000008d8d87c10 */ /* 0x004fca0008ffe4ff */
[----:B------:R1:W-:Y:S01]  /*2e250*/  STL [R1+0x1158], R216 ;  /* 0x001158d801007387 */ /* 0x0003e20000100800 */
[----:B------:R-:W-:Y:S01]  /*2e260*/  IMAD.MOV.U32 R205, RZ, RZ, R216 ;  /* 0x000000ffffcd7224 */ /* 0x000fe200078e00d8 */
[----:B------:R-:W-:-:S04]  /*2e270*/  IADD3.X R220, PT, PT, R220, UR8, RZ, P2, !PT ;  /* 0x00000008dcdc7c10 */ /* 0x000fc800097fe4ff */
[----:B------:R2:W-:Y:S04]  /*2e280*/  LDGSTS.E [R2+0x10200], desc[UR28][R204.64], P0 ;  /* 0x10200000cc027fae */ /* 0x0005e800081a101c */
[----:B-1----:R-:W4:Y:S04]  /*2e290*/  LDL.LU R216, [R1+0x12d8] ;  /* 0x0012d80001d87983 */ /* 0x002f280000300800 */
[----:B------:R-:W4:Y:S01]  /*2e2a0*/  LDL.LU R212, [R1+0x1318] ;  /* 0x0013180001d47983 */ /* 0x000f220000300800 */
[----:B--2---:R-:W-:Y:S01]  /*2e2b0*/  MOV R204, R219 ;  /* 0x000000db00cc7202 */ /* 0x004fe20000000f00 */
[----:B------:R-:W-:-:S02]  /*2e2c0*/  IMAD.MOV.U32 R205, RZ, RZ, R220 ;  /* 0x000000ffffcd7224 */ /* 0x000fc400078e00dc */
[----:B------:R-:W-:Y:S04]  /*2e2d0*/  STL [R1+0x1198], R220 ;  /* 0x001198dc01007387 */ /* 0x000fe80000100800 */
[----:B------:R1:W-:Y:S01]  /*2e2e0*/  LDGSTS.E [R2+0x10600], desc[UR28][R204.64], P0 ;  /* 0x10600000cc027fae */ /* 0x0003e200081a101c */
[----:B------:R-:W-:-:S05]  /*2e2f0*/  IADD3 R207, P1, PT, R207, UR14, RZ ;  /* 0x0000000ecfcf7c10 */ /* 0x000fca000ff3e0ff */
[----:B------:R-:W-:Y:S01]  /*2e300*/  STL [R1+0x11dc], R207 ;  /* 0x0011dccf01007387 */ /* 0x000fe20000100800 */
[----:B-1----:R-:W-:Y:S01]  /*2e310*/  IMAD.MOV.U32 R204, RZ, RZ, R207 ;  /* 0x000000ffffcc7224 */ /* 0x002fe200078e00cf */
[----:B------:R-:W-:Y:S02]  /*2e320*/  IADD3 R209, P2, PT, R209, UR14, RZ ;  /* 0x0000000ed1d17c10 */ /* 0x000fe4000ff5e0ff */
[----:B------:R-:W-:Y:S02]  /*2e330*/  IADD3.X R213, PT, PT, R213, UR8, RZ, P1, !PT ;  /* 0x00000008d5d57c10 */ /* 0x000fe40008ffe4ff */
[----:B------:R-:W-:-:S03]  /*2e340*/  IADD3.X R214, PT, PT, R214, UR8, RZ, P2, !PT ;  /* 0x00000008d6d67c10 */ /* 0x000fc600097fe4ff */
[----:B------:R1:W-:Y:S01]  /*2e350*/  STL [R1+0x11d8], R213 ;  /* 0x0011d8d501007387 */ /* 0x0003e20000100800 */
[----:B------:R-:W-:-:S03]  /*2e360*/  MOV R205, R213 ;  /* 0x000000d500cd7202 */ /* 0x000fc60000000f00 */
[----:B------:R-:W-:Y:S04]  /*2e370*/  STL [R1+0x121c], R209 ;  /* 0x00121cd101007387 */ /* 0x000fe80000100800 */
[----:B------:R2:W-:Y:S04]  /*2e380*/  LDGSTS.E [R2+0x10a00], desc[UR28][R204.64], P0 ;  /* 0x10a00000cc027fae */ /* 0x0005e800081a101c */
[----:B-1----:R-:W4:Y:S04]  /*2e390*/  LDL.LU R213, [R1+0x1164] ;  /* 0x0011640001d57983 */ /* 0x002f280000300800 */
[----:B------:R1:W-:Y:S04]  /*2e3a0*/  STL [R1+0x1218], R214 ;  /* 0x001218d601007387 */ /* 0x0003e80000100800 */
[----:B------:R-:W4:Y:S01]  /*2e3b0*/  LDL.LU R207, [R1+0x11a4] ;  /* 0x0011a40001cf7983 */ /* 0x000f220000300800 */
[----:B--2---:R-:W-:Y:S01]  /*2e3c0*/  IMAD.MOV.U32 R205, RZ, RZ, R214 ;  /* 0x000000ffffcd7224 */ /* 0x004fe200078e00d6 */
[----:B---3--:R-:W-:-:S02]  /*2e3d0*/  IADD3 R217, P1, PT, R217, UR14, RZ ;  /* 0x0000000ed9d97c10 */ /* 0x008fc4000ff3e0ff */
[----:B-1----:R-:W2:Y:S01]  /*2e3e0*/  LDL.LU R214, [R1+0x1160] ;  /* 0x0011600001d67983 */ /* 0x002ea20000300800 */
[----:B------:R-:W-:-:S03]  /*2e3f0*/  IMAD.MOV.U32 R204, RZ, RZ, R209 ;  /* 0x000000ffffcc7224 */ /* 0x000fc600078e00d1 */
[----:B------:R-:W3:Y:S01]  /*2e400*/  LDL.LU R209, [R1+0x11a0] ;  /* 0x0011a00001d17983 */ /* 0x000ee20000300800 */
[----:B------:R-:W-:-:S03]  /*2e410*/  IADD3 R208, P2, PT, R208, UR14, RZ ;  /* 0x0000000ed0d07c10 */ /* 0x000fc6000ff5e0ff */
[----:B------:R-:W-:Y:S04]  /*2e420*/  STL [R1+0x125c], R217 ;  /* 0x00125cd901007387 */ /* 0x000fe80000100800 */
[----:B------:R1:W-:Y:S01]  /*2e430*/  LDGSTS.E [R2+0x10e00], desc[UR28][R204.64], P0 ;  /* 0x10e00000cc027fae */ /* 0x0003e200081a101c */
[----:B------:R-:W-:-:S05]  /*2e440*/  IADD3.X R218, PT, PT, R218, UR8, RZ, P1, !PT ;  /* 0x00000008dada7c10 */ /* 0x000fca0008ffe4ff */
[----:B------:R-:W-:Y:S01]  /*2e450*/  STL [R1+0x1258], R218 ;  /* 0x001258da01007387 */ /* 0x000fe20000100800 */
[----:B------:R-:W-:-:S03]  /*2e460*/  IADD3.X R210, PT, PT, R210, UR8, RZ, P2, !PT ;  /* 0x00000008d2d27c10 */ /* 0x000fc600097fe4ff */
[----:B------:R-:W-:Y:S01]  /*2e470*/  STL [R1+0x129c], R208 ;  /* 0x00129cd001007387 */ /* 0x000fe20000100800 */
[----:B-1----:R-:W-:Y:S01]  /*2e480*/  MOV R204, R217 ;  /* 0x000000d900cc7202 */ /* 0x002fe20000000f00 */
[----:B------:R-:W-:Y:S02]  /*2e490*/  IMAD.MOV.U32 R205, RZ, RZ, R218 ;  /* 0x000000ffffcd7224 */ /* 0x000fe400078e00da */
[----:B------:R1:W-:Y:S04]  /*2e4a0*/  STL [R1+0x1298], R210 ;  /* 0x001298d201007387 */ /* 0x0003e80000100800 */
[----:B------:R-:W3:Y:S04]  /*2e4b0*/  LDL.LU R220, [R1+0x11e0] ;  /* 0x0011e00001dc7983 */ /* 0x000ee80000300800 */
[----:B------:R-:W3:Y:S04]  /*2e4c0*/  LDL.LU R219, [R1+0x11e4] ;  /* 0x0011e40001db7983 */ /* 0x000ee80000300800 */
[----:B------:R1:W-:Y:S02]  /*2e4d0*/  LDGSTS.E [R2+0x11200], desc[UR28][R204.64], P0 ;  /* 0x11200000cc027fae */ /* 0x0003e400081a101c */
[----:B-1----:R-:W-:Y:S01]  /*2e4e0*/  MOV R205, R210 ;  /* 0x000000d200cd7202 */ /* 0x002fe20000000f00 */
[----:B------:R-:W-:Y:S01]  /*2e4f0*/  IMAD.MOV.U32 R204, RZ, RZ, R208 ;  /* 0x000000ffffcc7224 */ /* 0x000fe200078e00d0 */
[----:B------:R-:W3:Y:S04]  /*2e500*/  LDL.LU R210, [R1+0x1220] ;  /* 0x0012200001d27983 */ /* 0x000ee80000300800 */
[----:B------:R-:W3:Y:S01]  /*2e510*/  LDL.LU R208, [R1+0x1224] ;  /* 0x0012240001d07983 */ /* 0x000ee20000300800 */
[----:B------:R-:W-:-:S02]  /*2e520*/  IADD3 R215, P1, PT, R215, UR14, RZ ;  /* 0x0000000ed7d77c10 */ /* 0x000fc4000ff3e0ff */
[----:B----4-:R-:W-:Y:S01]  /*2e530*/  IADD3 R211, P2, PT, R211, UR14, RZ ;  /* 0x0000000ed3d37c10 */ /* 0x010fe2000ff5e0ff */
[----:B------:R1:W-:Y:S04]  /*2e540*/  LDGSTS.E [R2+0x11600], desc[UR28][R204.64], P0 ;  /* 0x11600000cc027fae */ /* 0x0003e800081a101c */
[----:B------:R4:W-:Y:S01]  /*2e550*/  STL [R1+0x12dc], R215 ;  /* 0x0012dcd701007387 */ /* 0x0009e20000100800 */
[----:B-1----:R-:W-:Y:S01]  /*2e560*/  IMAD.MOV.U32 R204, RZ, RZ, R215 ;  /* 0x000000ffffcc7224 */ /* 0x002fe200078e00d7 */
[----:B------:R-:W-:Y:S02]  /*2e570*/  IADD3.X R216, PT, PT, R216, UR8, RZ, P1, !PT ;  /* 0x00000008d8d87c10 */ /* 0x000fe40008ffe4ff */
[----:B------:R-:W-:-:S03]  /*2e580*/  IADD3.X R212, PT, PT, R212, UR8, RZ, P2, !PT ;  /* 0x00000008d4d47c10 */ /* 0x000fc600097fe4ff */
[----:B------:R1:W-:Y:S01]  /*2e590*/  STL [R1+0x12d8], R216 ;  /* 0x0012d8d801007387 */ /* 0x0003e20000100800 */
[----:B------:R-:W-:-:S03]  /*2e5a0*/  IMAD.MOV.U32 R205, RZ, RZ, R216 ;  /* 0x000000ffffcd7224 */ /* 0x000fc600078e00d8 */
[----:B------:R1:W-:Y:S04]  /*2e5b0*/  STL [R1+0x131c], R211 ;  /* 0x00131cd301007387 */ /* 0x0003e80000100800 */
[----:B----4-:R-:W4:Y:S04]  /*2e5c0*/  LDL.LU R215, [R1+0x1264] ;  /* 0x0012640001d77983 */ /* 0x010f280000300800 */
[----:B------:R1:W-:Y:S04]  /*2e5d0*/  STL [R1+0x1318], R212 ;  /* 0x001318d401007387 */ /* 0x0003e80000100800 */
[----:B-1----:R-:W4:Y:S04]  /*2e5e0*/  LDL.LU R216, [R1+0x12a4] ;  /* 0x0012a40001d87983 */ /* 0x002f280000300800 */
[----:B------:R-:W4:Y:S04]  /*2e5f0*/  LDL.LU R217, [R1+0x1260] ;  /* 0x0012600001d97983 */ /* 0x000f280000300800 */
[----:B------:R1:W-:Y:S04]  /*2e600*/  LDGSTS.E [R2+0x11a00], desc[UR28][R204.64], P0 ;  /* 0x11a00000cc027fae */ /* 0x0003e800081a101c */
[----:B------:R-:W4:Y:S01]  /*2e610*/  LDL.LU R218, [R1+0x12a0] ;  /* 0x0012a00001da7983 */ /* 0x000f220000300800 */
[----:B-1----:R-:W-:Y:S01]  /*2e620*/  MOV R204, R211 ;  /* 0x000000d300cc7202 */ /* 0x002fe20000000f00 */
[----:B------:R-:W-:-:S02]  /*2e630*/  IMAD.MOV.U32 R205, RZ, RZ, R212 ;  /* 0x000000ffffcd7224 */ /* 0x000fc400078e00d4 */
[----:B------:R-:W4:Y:S04]  /*2e640*/  LDL.LU R211, [R1+0x12e4] ;  /* 0x0012e40001d37983 */ /* 0x000f280000300800 */
[----:B------:R1:W-:Y:S04]  /*2e650*/  LDGSTS.E [R2+0x11e00], desc[UR28][R204.64], P0 ;  /* 0x11e00000cc027fae */ /* 0x0003e800081a101c */
[----:B------:R-:W4:Y:S01]  /*2e660*/  LDL.LU R212, [R1+0x1324] ;  /* 0x0013240001d47983 */ /* 0x000f220000300800 */
[----:B------:R-:W-:Y:S02]  /*2e670*/  IADD3 R213, P1, PT, R213, UR14, RZ ;  /* 0x0000000ed5d57c10 */ /* 0x000fe4000ff3e0ff */
[----:B-1----:R-:W-:-:S02]  /*2e680*/  LOP3.LUT R2, R206, 0x50, RZ, 0x3c, !PT ;  /* 0x00000050ce027812 */ /* 0x002fc400078e3cff */
[----:B------:R-:W-:Y:S01]  /*2e690*/  IADD3 R207, P2, PT, R207, UR14, RZ ;  /* 0x0000000ecfcf7c10 */ /* 0x000fe2000ff5e0ff */
[----:B------:R1:W-:Y:S01]  /*2e6a0*/  STL [R1+0x1164], R213 ;  /* 0x001164d501007387 */ /* 0x0003e20000100800 */
[----:B--2---:R-:W-:-:S03]  /*2e6b0*/  IADD3.X R214, PT, PT, R214, UR8, RZ, P1, !PT ;  /* 0x00000008d6d67c10 */ /* 0x004fc60008ffe4ff */
[----:B------:R-:W-:Y:S01]  /*2e6c0*/  STL [R1+0x11a4], R207 ;  /* 0x0011a4cf01007387 */ /* 0x000fe20000100800 */
[----:B------:R-:W-:Y:S01]  /*2e6d0*/  MOV R204, R213 ;  /* 0x000000d500cc7202 */ /* 0x000fe20000000f00 */
[----:B------:R-:W-:Y:S02]  /*2e6e0*/  VIADD R2, R2, UR12 ;  /* 0x0000000c02027c36 */ /* 0x000fe40008000000 */
[----:B------:R2:W-:Y:S01]  /*2e6f0*/  STL [R1+0x1160], R214 ;  /* 0x001160d601007387 */ /* 0x0005e20000100800 */
[----:B------:R-:W-:-:S03]  /*2e700*/  IMAD.MOV.U32 R205, RZ, RZ, R214 ;  /* 0x000000ffffcd7224 */ /* 0x000fc600078e00d6 */
[----:B-1----:R-:W4:Y:S01]  /*2e710*/  LDL.LU R213, [R1+0x12e0] ;  /* 0x0012e00001d57983 */ /* 0x002f220000300800 */
[----:B---3--:R-:W-:-:S03]  /*2e720*/  IADD3.X R209, PT, PT, R209, UR8, RZ, P2, !PT ;  /* 0x00000008d1d17c10 */ /* 0x008fc600097fe4ff */
[----:B------:R1:W-:Y:S04]  /*2e730*/  LDGSTS.E [R2+0x10280], desc[UR28][R204.64], P0 ;  /* 0x10280000cc027fae */ /* 0x0003e800081a101c */
[----:B--2---:R-:W2:Y:S01]  /*2e740*/  LDL.LU R214, [R1+0x1320] ;  /* 0x0013200001d67983 */ /* 0x004ea20000300800 */
[----:B-1----:R-:W-:Y:S01]  /*2e750*/  IMAD.MOV.U32 R204, RZ, RZ, R207 ;  /* 0x000000ffffcc7224 */ /* 0x002fe200078e00cf */
[----:B------:R-:W-:Y:S02]  /*2e760*/  MOV R205, R209 ;  /* 0x000000d100cd7202 */ /* 0x000fe40000000f00 */
[----:B------:R1:W-:Y:S04]  /*2e770*/  STL [R1+0x11a0], R209 ;  /* 0x0011a0d101007387 */ /* 0x0003e80000100800 */
[----:B------:R3:W-:Y:S04]  /*2e780*/  LDGSTS.E [R2+0x10680], desc[UR28][R204.64], P0 ;  /* 0x10680000cc027fae */ /* 0x0007e800081a101c */
[----:B-1----:R-:W2:Y:S01]  /*2e790*/  LDL.LU R209, [R1+0x116c] ;  /* 0x00116c0001d17983 */ /* 0x002ea20000300800 */
[----:B------:R-:W-:-:S03]  /*2e7a0*/  IADD3 R219, P1, PT, R219, UR14, RZ ;  /* 0x0000000edbdb7c10 */ /* 0x000fc6000ff3e0ff */
[----:B------:R-:W2:Y:S01]  /*2e7b0*/  LDL.LU R207, [R1+0x11ac] ;  /* 0x0011ac0001cf7983 */ /* 0x000ea20000300800 */
[----:B------:R-:W-:Y:S01]  /*2e7c0*/  IADD3.X R220, PT, PT, R220, UR8, RZ, P1, !PT ;  /* 0x00000008dcdc7c10 */ /* 0x000fe20008ffe4ff */
[----:B---3--:R-:W-:-:S04]  /*2e7d0*/  IMAD.MOV.U32 R204, RZ, RZ, R219 ;  /* 0x000000ffffcc7224 */ /* 0x008fc800078e00db */
[----:B------:R-:W-:Y:S01]  /*2e7e0*/  IMAD.MOV.U32 R205, RZ, RZ, R220 ;  /* 0x000000ffffcd7224 */ /* 0x000fe200078e00dc */
[----:B------:R-:W-:Y:S04]  /*2e7f0*/  STL [R1+0x11e4], R219 ;  /* 0x0011e4db01007387 */ /* 0x000fe80000100800 */
[----:B------:R-:W-:Y:S04]  /*2e800*/  STL [R1+0x11e0], R220 ;  /* 0x0011e0dc01007387 */ /* 0x000fe80000100800 */
        /* <DEDUP_REMOVED lines=8> */
[----:B---3--:R-:W3:Y:S04]  /*2e890*/  LDL.LU R210, [R1+0x1168] ;  /* 0x0011680001d27983 */ /* 0x008ee80000300800 */
[----:B------:R-:W3:Y:S01]  /*2e8a0*/  LDL.LU R208, [R1+0x11a8] ;  /* 0x0011a80001d07983 */ /* 0x000ee20000300800 */
[----:B----4-:R-:W-:Y:S02]  /*2e8b0*/  IADD3 R215, P1, PT, R215, UR14, RZ ;  /* 0x0000000ed7d77c10 */ /* 0x010fe4000ff3e0ff */
[----:B------:R-:W-:-:S02]  /*2e8c0*/  IADD3 R216, P2, PT, R216, UR14, RZ ;  /* 0x0000000ed8d87c10 */ /* 0x000fc4000ff5e0ff */
[----:B------:R-:W-:Y:S01]  /*2e8d0*/  IADD3.X R217, PT, PT, R217, UR8, RZ, P1, !PT ;  /* 0x00000008d9d97c10 */ /* 0x000fe20008ffe4ff */
[----:B------:R-:W-:Y:S01]  /*2e8e0*/  STL [R1+0x1264], R215 ;  /* 0x001264d701007387 */ /* 0x000fe20000100800 */
[----:B-1----:R-:W-:Y:S02]  /*2e8f0*/  IMAD.MOV.U32 R204, RZ, RZ, R215 ;  /* 0x000000ffffcc7224 */ /* 0x002fe400078e00d7 */
[----:B------:R-:W-:Y:S01]  /*2e900*/  MOV R205, R217 ;  /* 0x000000d900cd7202 */ /* 0x000fe20000000f00 */
[----:B------:R1:W-:Y:S01]  /*2e910*/  STL [R1+0x1260], R217 ;  /* 0x001260d901007387 */ /* 0x0003e20000100800 */
[----:B------:R-:W-:-:S03]  /*2e920*/  IADD3.X R218, PT, PT, R218, UR8, RZ, P2, !PT ;  /* 0x00000008dada7c10 */ /* 0x000fc600097fe4ff */
[----:B------:R-:W-:Y:S04]  /*2e930*/  STL [R1+0x12a4], R216 ;  /* 0x0012a4d801007387 */ /* 0x000fe80000100800 */
[----:B------:R4:W-:Y:S04]  /*2e940*/  LDGSTS.E [R2+0x11280], desc[UR28][R204.64], P0 ;  /* 0x11280000cc027fae */ /* 0x0009e800081a101c */
[----:B-1----:R-:W3:Y:S01]  /*2e950*/  LDL.LU R217, [R1+0x11ec] ;  /* 0x0011ec0001d97983 */ /* 0x002ee20000300800 */
[----:B------:R-:W-:-:S03]  /*2e960*/  IADD3 R211, P1, PT, R211, UR14, RZ ;  /* 0x0000000ed3d37c10 */ /* 0x000fc6000ff3e0ff */
[----:B------:R1:W-:Y:S04]  /*2e970*/  STL [R1+0x12a0], R218 ;  /* 0x0012a0da01007387 */ /* 0x0003e80000100800 */
[----:B------:R-:W3:Y:S01]  /*2e980*/  LDL.LU R215, [R1+0x122c] ;  /* 0x00122c0001d77983 */ /* 0x000ee20000300800 */
[----:B----4-:R-:W-:Y:S02]  /*2e990*/  IMAD.MOV.U32 R205, RZ, RZ, R218 ;  /* 0x000000ffffcd7224 */ /* 0x010fe400078e00da */
[----:B------:R-:W-:Y:S01]  /*2e9a0*/  IMAD.MOV.U32 R204, RZ, RZ, R216 ;  /* 0x000000ffffcc7224 */ /* 0x000fe200078e00d8 */
[----:B-1----:R-:W4:Y:S01]  /*2e9b0*/  LDL.LU R218, [R1+0x11e8] ;  /* 0x0011e80001da7983 */ /* 0x002f220000300800 */
[----:B------:R-:W-:-:S03]  /*2e9c0*/  IADD3 R212, P2, PT, R212, UR14, RZ ;  /* 0x0000000ed4d47c10 */ /* 0x000fc6000ff5e0ff */
[----:B------:R-:W4:Y:S04]  /*2e9d0*/  LDL.LU R216, [R1+0x1228] ;  /* 0x0012280001d87983 */ /* 0x000f280000300800 */
[----:B------:R1:W-:Y:S04]  /*2e9e0*/  LDGSTS.E [R2+0x11680], desc[UR28][R204.64], P0 ;  /* 0x11680000cc027fae */ /* 0x0003e800081a101c */
[----:B------:R-:W-:Y:S01]  /*2e9f0*/  STL [R1+0x12e4], R211 ;  /* 0x0012e4d301007387 */ /* 0x000fe20000100800 */
[----:B-1----:R-:W-:Y:S02]  /*2ea00*/  MOV R204, R211 ;  /* 0x000000d300cc7202 */ /* 0x002fe40000000f00 */
[----:B------:R-:W-:-:S05]  /*2ea10*/  IADD3.X R213, PT, PT, R213, UR8, RZ, P1, !PT ;  /* 0x00000008d5d57c10 */ /* 0x000fca0008ffe4ff */
[----:B------:R-:W-:Y:S01]  /*2ea20*/  IMAD.MOV.U32 R205, RZ, RZ, R213 ;  /* 0x000000ffffcd7224 */ /* 0x000fe200078e00d5 */
[----:B------:R1:W-:Y:S01]  /*2ea30*/  STL [R1+0x12e0], R213 ;  /* 0x0012e0d501007387 */ /* 0x0003e20000100800 */
[----:B--2---:R-:W-:-:S03]  /*2ea40*/  IADD3.X R214, PT, PT, R214, UR8, RZ, P2, !PT ;  /* 0x00000008d6d67c10 */ /* 0x004fc600097fe4ff */
[----:B------:R-:W-:Y:S04]  /*2ea50*/  STL [R1+0x1324], R212 ;  /* 0x001324d401007387 */ /* 0x000fe80000100800 */
[----:B------:R2:W-:Y:S04]  /*2ea60*/  LDGSTS.E [R2+0x11a80], desc[UR28][R204.64], P0 ;  /* 0x11a80000cc027fae */ /* 0x0005e800081a101c */
[----:B-1----:R-:W4:Y:S04]  /*2ea70*/  LDL.LU R213, [R1+0x126c] ;  /* 0x00126c0001d57983 */ /* 0x002f280000300800 */
[----:B------:R1:W-:Y:S04]  /*2ea80*/  STL [R1+0x1320], R214 ;  /* 0x001320d601007387 */ /* 0x0003e80000100800 */
[----:B------:R-:W4:Y:S01]  /*2ea90*/  LDL.LU R211, [R1+0x12ac] ;  /* 0x0012ac0001d37983 */ /* 0x000f220000300800 */
[----:B--2---:R-:W-:Y:S01]  /*2eaa0*/  MOV R205, R214 ;  /* 0x000000d600cd7202 */ /* 0x004fe20000000f00 */
[----:B------:R-:W-:-:S02]  /*2eab0*/  IMAD.MOV.U32 R204, RZ, RZ, R212 ;  /* 0x000000ffffcc7224 */ /* 0x000fc400078e00d4 */
[----:B-1----:R-:W2:Y:S01]  /*2eac0*/  LDL.LU R214, [R1+0x1268] ;  /* 0x0012680001d67983 */ /* 0x002ea20000300800 */
[----:B------:R-:W-:-:S03]  /*2ead0*/  IADD3 R209, P1, PT, R209, UR14, RZ ;  /* 0x0000000ed1d17c10 */ /* 0x000fc6000ff3e0ff */
[----:B------:R-:W2:Y:S01]  /*2eae0*/  LDL.LU R212, [R1+0x12a8] ;  /* 0x0012a80001d47983 */ /* 0x000ea20000300800 */
[----:B------:R-:W-:-:S03]  /*2eaf0*/  IADD3 R207, P2, PT, R207, UR14, RZ ;  /* 0x0000000ecfcf7c10 */ /* 0x000fc6000ff5e0ff */
[----:B------:R1:W-:Y:S04]  /*2eb00*/  LDGSTS.E [R2+0x11e80], desc[UR28][R204.64], P0 ;  /* 0x11e80000cc027fae */ /* 0x0003e800081a101c */
[----:B------:R3:W-:Y:S01]  /*2eb10*/  STL [R1+0x116c], R209 ;  /* 0x00116cd101007387 */ /* 0x0007e20000100800 */
[----:B-1----:R-:W-:Y:S01]  /*2eb20*/  LOP3.LUT R2, R206, 0x60, RZ, 0x3c, !PT ;  /* 0x00000060ce027812 */ /* 0x002fe200078e3cff */
[----:B------:R-:W-:Y:S02]  /*2eb30*/  IMAD.MOV.U32 R204, RZ, RZ, R209 ;  /* 0x000000ffffcc7224 */ /* 0x000fe400078e00d1 */
[----:B------:R1:W-:Y:S02]  /*2eb40*/  STL [R1+0x11ac], R207 ;  /* 0x0011accf01007387 */ /* 0x0003e40000100800 */
[----:B------:R-:W-:Y:S01]  /*2eb50*/  VIADD R2, R2, UR12 ;  /* 0x0000000c02027c36 */ /* 0x000fe20008000000 */
[----:B---3--:R-:W-:-:S02]  /*2eb60*/  IADD3.X R210, PT, PT, R210, UR8, RZ, P1, !PT ;  /* 0x00000008d2d27c10 */ /* 0x008fc40008ffe4ff */
[----:B------:R-:W-:Y:S02]  /*2eb70*/  IADD3.X R208, PT, PT, R208, UR8, RZ, P2, !PT ;  /* 0x00000008d0d07c10 */ /* 0x000fe400097fe4ff */
[----:B------:R-:W-:Y:S01]  /*2eb80*/  MOV R205, R210 ;  /* 0x000000d200cd7202 */ /* 0x000fe20000000f00 */
[----:B------:R3:W-:Y:S04]  /*2eb90*/  STL [R1+0x1168], R210 ;  /* 0x001168d201007387 */ /* 0x0007e80000100800 */
[----:B------:R1:W-:Y:S04]  /*2eba0*/  LDGSTS.E [R2+0x10300], desc[UR28][R204.64], P0 ;  /* 0x10300000cc027fae */ /* 0x0003e800081a101c */
[----:B------:R3:W-:Y:S04]  /*2ebb0*/  STL [R1+0x11a8], R208 ;  /* 0x0011a8d001007387 */ /* 0x0007e80000100800 */
[----:B------:R-:W2:Y:S01]  /*2ebc0*/  LDL.LU R209, [R1+0x12e8] ;  /* 0x0012e80001d17983 */ /* 0x000ea20000300800 */
[----:B-1----:R-:W-:-:S03]  /*2ebd0*/  IMAD.MOV.U32 R204, RZ, RZ, R207 ;  /* 0x000000ffffcc7224 */ /* 0x002fc600078e00cf */
[----:B------:R-:W2:Y:S01]  /*2ebe0*/  LDL.LU R207, [R1+0x12ec] ;  /* 0x0012ec0001cf7983 */ /* 0x000ea20000300800 */
[----:B------:R-:W-:-:S03]  /*2ebf0*/  IMAD.MOV.U32 R205, RZ, RZ, R208 ;  /* 0x000000ffffcd7224 */ /* 0x000fc600078e00d0 */
[----:B---3--:R-:W3:Y:S04]  /*2ec00*/  LDL.LU R210, [R1+0x1328] ;  /* 0x0013280001d27983 */ /* 0x008ee80000300800 */
[----:B------:R-:W3:Y:S04]  /*2ec10*/  LDL.LU R208, [R1+0x132c] ;  /* 0x00132c0001d07983 */ /* 0x000ee80000300800 */
[----:B------:R1:W-:Y:S01]  /*2ec20*/  LDGSTS.E [R2+0x10700], desc[UR28][R204.64], P0 ;  /* 0x10700000cc027fae */ /* 0x0003e200081a101c */
[----:B------:R-:W-:Y:S02]  /*2ec30*/  IADD3 R217, P1, PT, R217, UR14, RZ ;  /* 0x0000000ed9d97c10 */ /* 0x000fe4000ff3e0ff */
[----:B------:R-:W-:-:S03]  /*2ec40*/  IADD3 R215, P2, PT, R215, UR14, RZ ;  /* 0x0000000ed7d77c10 */ /* 0x000fc6000ff5e0ff */
[----:B------:R1:W-:Y:S01]  /*2ec50*/  STL [R1+0x11ec], R217 ;  /* 0x0011ecd901007387 */ /* 0x0003e20000100800 */
[----:B----4-:R-:W-:Y:S02]  /*2ec60*/  IADD3.X R218, PT, PT, R218, UR8, RZ, P1, !PT ;  /* 0x00000008dada7c10 */ /* 0x010fe40008ffe4ff */
[----:B------:R-:W-:-:S03]  /*2ec70*/  IADD3.X R216, PT, PT, R216, UR8, RZ, P2, !PT ;  /* 0x00000008d8d87c10 */ /* 0x000fc600097fe4ff */
[----:B------:R-:W-:Y:S04]  /*2ec80*/  STL [R1+0x11e8], R218 ;  /* 0x0011e8da01007387 */ /* 0x000fe80000100800 */
[----:B------:R4:W-:Y:S04]  /*2ec90*/  STL [R1+0x122c], R215 ;  /* 0x00122cd701007387 */ /* 0x0009e80000100800 */
[----:B------:R1:W-:Y:S04]  /*2eca0*/  STL [R1+0x1228], R216 ;  /* 0x001228d801007387 */ /* 0x0003e80000100800 */
[----:B------:R-:W3:Y:S04]  /*2ecb0*/  LDL.LU R222, [R1+0x1170] ;  /* 0x0011700001de7983 */ /* 0x000ee80000300800 */
[----:B------:R-:W3:Y:S04]  /*2ecc0*/  LDL.LU R221, [R1+0x1174] ;  /* 0x0011740001dd7983 */ /* 0x000ee80000300800 */
[----:B------:R-:W3:Y:S01]  /*2ecd0*/  LDL.LU R220, [R1+0x11b0] ;  /* 0x0011b00001dc7983 */ /* 0x000ee20000300800 */
[----:B-1----:R-:W-:-:S03]  /*2ece0*/  MOV R204, R217 ;  /* 0x000000d900cc7202 */ /* 0x002fc60000000f00 */
[----:B------:R-:W3:Y:S01]  /*2ecf0*/  LDL.LU R219, [R1+0x11b4] ;  /* 0x0011b40001db7983 */ /* 0x000ee20000300800 */
[----:B------:R-:W-:-:S05]  /*2ed00*/  IMAD.MOV.U32 R205, RZ, RZ, R218 ;  /* 0x000000ffffcd7224 */ /* 0x000fca00078e00da */
[----:B------:R1:W-:Y:S01]  /*2ed10*/  LDGSTS.E [R2+0x10b00], desc[UR28][R204.64], P0 ;  /* 0x10b00000cc027fae */ /* 0x0003e200081a101c */
[----:B------:R-:W-:Y:S02]  /*2ed20*/  IADD3 R213, P1, PT, R213, UR14, RZ ;  /* 0x0000000ed5d57c10 */ /* 0x000fe4000ff3e0ff */
[----:B------:R-:W-:-:S03]  /*2ed30*/  IADD3 R211, P2, PT, R211, UR14, RZ ;  /* 0x0000000ed3d37c10 */ /* 0x000fc6000ff5e0ff */
[----:B------:R-:W-:Y:S01]  /*2ed40*/  STL [R1+0x126c], R213 ;  /* 0x00126cd501007387 */ /* 0x000fe20000100800 */
[----:B--2---:R-:W-:Y:S02]  /*2ed50*/  IADD3.X R214, PT, PT, R214, UR8, RZ, P1, !PT ;  /* 0x00000008d6d67c10 */ /* 0x004fe40008ffe4ff */
[----:B------:R-:W-:-:S03]  /*2ed60*/  IADD3.X R212, PT, PT, R212, UR8, RZ, P2, !PT ;  /* 0x00000008d4d47c10 */ /* 0x000fc600097fe4ff */
[----:B------:R2:W-:Y:S01]  /*2ed70*/  STL [R1+0x1268], R214 ;  /* 0x001268d601007387 */ /* 0x0005e20000100800 */
[----:B-1----:R-:W-:-:S03]  /*2ed80*/  IMAD.MOV.U32 R204, RZ, RZ, R215 ;  /* 0x000000ffffcc7224 */ /* 0x002fc600078e00d7 */
[----:B------:R-:W-:Y:S01]  /*2ed90*/  STL [R1+0x12ac], R211 ;  /* 0x0012acd301007387 */ /* 0x000fe20000100800 */
[----:B------:R-:W-:-:S03]  /*2eda0*/  MOV R205, R216 ;  /* 0x000000d800cd7202 */ /* 0x000fc60000000f00 */
[----:B------:R-:W3:Y:S04]  /*2edb0*/  LDL.LU R217, [R1+0x11f4] ;  /* 0x0011f40001d97983 */ /* 0x000ee80000300800 */
[----:B------:R1:W-:Y:S04]  /*2edc0*/  STL [R1+0x12a8], R212 ;  /* 0x0012a8d401007387 */ /* 0x0003e80000100800 */
[----:B----4-:R-:W4:Y:S04]  /*2edd0*/  LDL.LU R215, [R1+0x1234] ;  /* 0x0012340001d77983 */ /* 0x010f280000300800 */
[----:B------:R-:W4:Y:S04]  /*2ede0*/  LDL.LU R218, [R1+0x11f0] ;  /* 0x0011f00001da7983 */ /* 0x000f280000300800 */
[----:B------:R1:W-:Y:S04]  /*2edf0*/  LDGSTS.E [R2+0x10f00], desc[UR28][R204.64], P0 ;  /* 0x10f00000cc027fae */ /* 0x0003e800081a101c */
[----:B------:R-:W4:Y:S01]  /*2ee00*/  LDL.LU R216, [R1+0x1230] ;  /* 0x0012300001d87983 */ /* 0x000f220000300800 */
[----:B-1----:R-:W-:-:S02]  /*2ee10*/  IMAD.MOV.U32 R204, RZ, RZ, R213 ;  /* 0x000000ffffcc7224 */ /* 0x002fc400078e00d5 */
[----:B------:R-:W-:Y:S02]  /*2ee20*/  IMAD.MOV.U32 R205, RZ, RZ, R214 ;  /* 0x000000ffffcd7224 */ /* 0x000fe400078e00d6 */
[----:B--2---:R-:W2:Y:S04]  /*2ee30*/  LDL.LU R214, [R1+0x1270] ;  /* 0x0012700001d67983 */ /* 0x004ea80000300800 */
[----:B------:R-:W2:Y:S04]  /*2ee40*/  LDL.LU R213, [R1+0x1274] ;  /* 0x0012740001d57983 */ /* 0x000ea80000300800 */
[----:B------:R1:W-:Y:S01]  /*2ee50*/  LDGSTS.E [R2+0x11300], desc[UR28][R204.64], P0 ;  /* 0x11300000cc027fae */ /* 0x0003e200081a101c */
[----:B------:R-:W-:Y:S01]  /*2ee60*/  IADD3 R207, P1, PT, R207, UR14, RZ ;  /* 0x0000000ecfcf7c10 */ /* 0x000fe2000ff3e0ff */
[----:B-1----:R-:W-:Y:S01]  /*2ee70*/  IMAD.MOV.U32 R205, RZ, RZ, R212 ;  /* 0x000000ffffcd7224 */ /* 0x002fe200078e00d4 */
[----:B------:R-:W-:Y:S01]  /*2ee80*/  MOV R204, R211 ;  /* 0x000000d300cc7202 */ /* 0x000fe20000000f00 */
[----:B------:R-:W2:Y:S01]  /*2ee90*/  LDL.LU R212, [R1+0x12b0] ;  /* 0x0012b00001d47983 */ /* 0x000ea20000300800 */
[----:B------:R-:W-:-:S03]  /*2eea0*/  IADD3.X R209, PT, PT, R209, UR8, RZ, P1, !PT ;  /* 0x00000008d1d17c10 */ /* 0x000fc60008ffe4ff */
[----:B------:R-:W2:Y:S01]  /*2eeb0*/  LDL.LU R211, [R1+0x12b4] ;  /* 0x0012b40001d37983 */ /* 0x000ea20000300800 */
[----:B---3--:R-:W-:-:S03]  /*2eec0*/  IADD3 R208, P2, PT, R208, UR14, RZ ;  /* 0x0000000ed0d07c10 */ /* 0x008fc6000ff5e0ff */
[----:B------:R1:W-:Y:S01]  /*2eed0*/  LDGSTS.E [R2+0x11700], desc[UR28][R204.64], P0 ;  /* 0x11700000cc027fae */ /* 0x0003e200081a101c */
[----:B------:R-:W-:-:S03]  /*2eee0*/  IADD3.X R210, PT, PT, R210, UR8, RZ, P2, !PT ;  /* 0x00000008d2d27c10 */ /* 0x000fc600097fe4ff */
[----:B------:R-:W-:Y:S04]  /*2eef0*/  STL [R1+0x12ec], R207 ;  /* 0x0012eccf01007387 */ /* 0x000fe80000100800 */
[----:B------:R3:W-:Y:S01]  /*2ef00*/  STL [R1+0x12e8], R209 ;  /* 0x0012e8d101007387 */ /* 0x0007e20000100800 */
[----:B-1----:R-:W-:Y:S01]  /*2ef10*/  IMAD.MOV.U32 R204, RZ, RZ, R207 ;  /* 0x000000ffffcc7224 */ /* 0x002fe200078e00cf */
[----:B------:R-:W-:Y:S02]  /*2ef20*/  MOV R205, R209 ;  /* 0x000000d100cd7202 */ /* 0x000fe40000000f00 */
[----:B------:R-:W-:Y:S04]  /*2ef30*/  STL [R1+0x132c], R208 ;  /* 0x00132cd001007387 */ /* 0x000fe80000100800 */
[----:B---3--:R-:W3:Y:S04]  /*2ef40*/  LDL.LU R209, [R1+0x12f4] ;  /* 0x0012f40001d17983 */ /* 0x008ee80000300800 */
[----:B------:R1:W-:Y:S04]  /*2ef50*/  STL [R1+0x1328], R210 ;  /* 0x001328d201007387 */ /* 0x0003e80000100800 */
[----:B------:R1:W-:Y:S04]  /*2ef60*/  LDGSTS.E [R2+0x11b00], desc[UR28][R204.64], P0 ;  /* 0x11b00000cc027fae */ /* 0x0003e800081a101c */
[----:B------:R-:W3:Y:S01]  /*2ef70*/  LDL.LU R207, [R1+0x1334] ;  /* 0x0013340001cf7983 */ /* 0x000ee20000300800 */
[----:B-1----:R-:W-:-:S03]  /*2ef80*/  IMAD.MOV.U32 R205, RZ, RZ, R210 ;  /* 0x000000ffffcd7224 */ /* 0x002fc600078e00d2 */
[----:B------:R-:W3:Y:S01]  /*2ef90*/  LDL.LU R210, [R1+0x12f0] ;  /* 0x0012f00001d27983 */ /* 0x000ee20000300800 */
[----:B------:R-:W-:-:S03]  /*2efa0*/  IMAD.MOV.U32 R204, RZ, RZ, R208 ;  /* 0x000000ffffcc7224 */ /* 0x000fc600078e00d0 */
[----:B------:R-:W3:Y:S04]  /*2efb0*/  LDL.LU R208, [R1+0x1330] ;  /* 0x0013300001d07983 */ /* 0x000ee80000300800 */
[----:B------:R1:W-:Y:S02]  /*2efc0*/  LDGSTS.E [R2+0x11f00], desc[UR28][R204.64], P0 ;  /* 0x11f00000cc027fae */ /* 0x0003e400081a101c */
[----:B-1----:R-:W-:-:S04]  /*2efd0*/  LOP3.LUT R2, R206, 0x70, RZ, 0x3c, !PT ;  /* 0x00000070ce027812 */ /* 0x002fc800078e3cff */
[----:B------:R-:W-:Y:S01]  /*2efe0*/  IADD3 R2, PT, PT, R2, UR12, RZ ;  /* 0x0000000c02027c10 */ /* 0x000fe2000fffe0ff */
[----:B------:R-:W-:-:S04]  /*2eff0*/  UIADD3 UR4, UPT, UPT, UR4, 0x1, URZ ;  /* 0x0000000104047890 */ /* 0x000fc8000fffe0ff */
[----:B------:R-:W-:Y:S01]  /*2f000*/  UISETP.NE.U32.AND UP0, UPT, UR4, UR9, UPT ;  /* 0x000000090400728c */ /* 0x000fe2000bf05070 */
[----:B------:R-:W-:-:S04]  /*2f010*/  IADD3 R221, P1, PT, R221, UR14, RZ ;  /* 0x0000000edddd7c10 */ /* 0x000fc8000ff3e0ff */
[----:B------:R-:W-:Y:S01]  /*2f020*/  IADD3.X R222, PT, PT, R222, UR8, RZ, P1, !PT ;  /* 0x00000008dede7c10 */ /* 0x000fe20008ffe4ff */
[----:B------:R-:W-:Y:S01]  /*2f030*/  IMAD.MOV.U32 R204, RZ, RZ, R221 ;  /* 0x000000ffffcc7224 */ /* 0x000fe200078e00dd */
[----:B------:R-:W-:-:S03]  /*2f040*/  IADD3 R219, P2, PT, R219, UR14, RZ ;  /* 0x0000000edbdb7c10 */ /* 0x000fc6000ff5e0ff */
[----:B------:R-:W-:Y:S01]  /*2f050*/  IMAD.MOV.U32 R205, RZ, RZ, R222 ;  /* 0x000000ffffcd7224 */ /* 0x000fe200078e00de */
[----:B------:R-:W-:-:S04]  /*2f060*/  IADD3.X R220, PT, PT, R220, UR8, RZ, P2, !PT ;  /* 0x00000008dcdc7c10 */ /* 0x000fc800097fe4ff */
[----:B------:R1:W-:Y:S02]  /*2f070*/  LDGSTS.E [R2+0x10380], desc[UR28][R204.64], P0 ;  /* 0x10380000cc027fae */ /* 0x0003e400081a101c */
[----:B-1----:R-:W-:Y:S01]  /*2f080*/  MOV R204, R219 ;  /* 0x000000db00cc7202 */ /* 0x002fe20000000f00 */
[----:B------:R-:W-:-:S05]  /*2f090*/  IMAD.MOV.U32 R205, RZ, RZ, R220 ;  /* 0x000000ffffcd7224 */ /* 0x000fca00078e00dc */
[----:B------:R1:W-:Y:S01]  /*2f0a0*/  LDGSTS.E [R2+0x10780], desc[UR28][R204.64], P0 ;  /* 0x10780000cc027fae */ /* 0x0003e200081a101c */
[----:B------:R-:W-:-:S05]  /*2f0b0*/  IADD3 R217, P1, PT, R217, UR14, RZ ;  /* 0x0000000ed9d97c10 */ /* 0x000fca000ff3e0ff */
[----:B-1----:R-:W-:Y:S01]  /*2f0c0*/  IMAD.MOV.U32 R204, RZ, RZ, R217 ;  /* 0x000000ffffcc7224 */ /* 0x002fe200078e00d9 */
[----:B----4-:R-:W-:Y:S02]  /*2f0d0*/  IADD3 R215, P2, PT, R215, UR14, RZ ;  /* 0x0000000ed7d77c10 */ /* 0x010fe4000ff5e0ff */
[----:B------:R-:W-:-:S04]  /*2f0e0*/  IADD3.X R218, PT, PT, R218, UR8, RZ, P1, !PT ;  /* 0x00000008dada7c10 */ /* 0x000fc80008ffe4ff */
[----:B------:R-:W-:Y:S02]  /*2f0f0*/  MOV R205, R218 ;  /* 0x000000da00cd7202 */ /* 0x000fe40000000f00 */
[----:B------:R-:W-:-:S03]  /*2f100*/  IADD3.X R216, PT, PT, R216, UR8, RZ, P2, !PT ;  /* 0x00000008d8d87c10 */ /* 0x000fc600097fe4ff */
[----:B------:R1:W-:Y:S02]  /*2f110*/  LDGSTS.E [R2+0x10b80], desc[UR28][R204.64], P0 ;  /* 0x10b80000cc027fae */ /* 0x0003e400081a101c */
[----:B-1----:R-:W-:Y:S01]  /*2f120*/  IMAD.MOV.U32 R204, RZ, RZ, R215 ;  /* 0x000000ffffcc7224 */ /* 0x002fe200078e00d7 */
[----:B--2---:R-:W-:Y:S01]  /*2f130*/  IADD3 R213, P1, PT, R213, UR14, RZ ;  /* 0x0000000ed5d57c10 */ /* 0x004fe2000ff3e0ff */
[----:B------:R-:W-:-:S03]  /*2f140*/  IMAD.MOV.U32 R205, RZ, RZ, R216 ;  /* 0x000000ffffcd7224 */ /* 0x000fc600078e00d8 */
[----:B------:R-:W-:Y:S02]  /*2f150*/  IADD3.X R214, PT, PT, R214, UR8, RZ, P1, !PT ;  /* 0x00000008d6d67c10 */ /* 0x000fe40008ffe4ff */
[----:B------:R1:W-:Y:S02]  /*2f160*/  LDGSTS.E [R2+0x10f80], desc[UR28][R204.64], P0 ;  /* 0x10f80000cc027fae */ /* 0x0003e400081a101c */
[----:B-1----:R-:W-:Y:S01]  /*2f170*/  MOV R204, R213 ;  /* 0x000000d500cc7202 */ /* 0x002fe20000000f00 */
[----:B------:R-:W-:Y:S01]  /*2f180*/  IMAD.MOV.U32 R205, RZ, RZ, R214 ;  /* 0x000000ffffcd7224 */ /* 0x000fe200078e00d6 */
[----:B------:R-:W-:-:S04]  /*2f190*/  IADD3 R211, P2, PT, R211, UR14, RZ ;  /* 0x0000000ed3d37c10 */ /* 0x000fc8000ff5e0ff */
[----:B------:R1:W-:Y:S01]  /*2f1a0*/  LDGSTS.E [R2+0x11380], desc[UR28][R204.64], P0 ;  /* 0x11380000cc027fae */ /* 0x0003e200081a101c */
[----:B------:R-:W-:-:S03]  /*2f1b0*/  IADD3.X R212, PT, PT, R212, UR8, RZ, P2, !PT ;  /* 0x00000008d4d47c10 */ /* 0x000fc600097fe4ff */
[----:B------:R2:W-:Y:S04]  /*2f1c0*/  STL [R1+0x1174], R221 ;  /* 0x001174dd01007387 */ /* 0x0005e80000100800 */
[----:B------:R2:W-:Y:S01]  /*2f1d0*/  STL [R1+0x1170], R222 ;  /* 0x001170de01007387 */ /* 0x0005e20000100800 */
[----:B-1----:R-:W-:Y:S01]  /*2f1e0*/  IMAD.MOV.U32 R204, RZ, RZ, R211 ;  /* 0x000000ffffcc7224 */ /* 0x002fe200078e00d3 */
[----:B------:R-:W-:Y:S02]  /*2f1f0*/  MOV R205, R212 ;  /* 0x000000d400cd7202 */ /* 0x000fe40000000f00 */
[----:B---3--:R-:W-:Y:S01]  /*2f200*/  IADD3 R209, P1, PT, R209, UR14, RZ ;  /* 0x0000000ed1d17c10 */ /* 0x008fe2000ff3e0ff */
[----:B------:R2:W-:Y:S04]  /*2f210*/  STL [R1+0x11b4], R219 ;  /* 0x0011b4db01007387 */ /* 0x0005e80000100800 */
[----:B------:R1:W-:Y:S04]  /*2f220*/  LDGSTS.E [R2+0x11780], desc[UR28][R204.64], P0 ;  /* 0x11780000cc027fae */ /* 0x0003e800081a101c */
[----:B------:R2:W-:Y:S01]  /*2f230*/  STL [R1+0x11b0], R220 ;  /* 0x0011b0dc01007387 */ /* 0x0005e20000100800 */
[----:B------:R-:W-:-:S03]  /*2f240*/  IADD3 R207, P2, PT, R207, UR14, RZ ;  /* 0x0000000ecfcf7c10 */ /* 0x000fc6000ff5e0ff */
[----:B------:R2:W-:Y:S01]  /*2f250*/  STL [R1+0x11f4], R217 ;  /* 0x0011f4d901007387 */ /* 0x0005e20000100800 */
[----:B-1----:R-:W-:Y:S01]  /*2f260*/  IMAD.MOV.U32 R204, RZ, RZ, R209 ;  /* 0x000000ffffcc7224 */ /* 0x002fe200078e00d1 */
[----:B------:R-:W-:Y:S02]  /*2f270*/  IADD3.X R210, PT, PT, R210, UR8, RZ, P1, !PT ;  /* 0x00000008d2d27c10 */ /* 0x000fe40008ffe4ff */
[----:B------:R2:W-:Y:S01]  /*2f280*/  STL [R1+0x11f0], R218 ;  /* 0x0011f0da01007387 */ /* 0x0005e20000100800 */
[----:B------:R-:W-:Y:S02]  /*2f290*/  IADD3.X R208, PT, PT, R208, UR8, RZ, P2, !PT ;  /* 0x00000008d0d07c10 */ /* 0x000fe400097fe4ff */
[----:B------:R-:W-:Y:S01]  /*2f2a0*/  IMAD.MOV.U32 R205, RZ, RZ, R210 ;  /* 0x000000ffffcd7224 */ /* 0x000fe200078e00d2 */
[----:B------:R2:W-:Y:S04]  /*2f2b0*/  STL [R1+0x1234], R215 ;  /* 0x001234d701007387 */ /* 0x0005e80000100800 */
[----:B------:R2:W-:Y:S04]  /*2f2c0*/  STL [R1+0x1230], R216 ;  /* 0x001230d801007387 */ /* 0x0005e80000100800 */
[----:B------:R2:W-:Y:S04]  /*2f2d0*/  STL [R1+0x1274], R213 ;  /* 0x001274d501007387 */ /* 0x0005e80000100800 */
[----:B------:R1:W-:Y:S04]  /*2f2e0*/  LDGSTS.E [R2+0x11b80], desc[UR28][R204.64], P0 ;  /* 0x11b80000cc027fae */ /* 0x0003e800081a101c */
[----:B------:R2:W-:Y:S04]  /*2f2f0*/  STL [R1+0x1270], R214 ;  /* 0x001270d601007387 */ /* 0x0005e80000100800 */
[----:B------:R2:W-:Y:S01]  /*2f300*/  STL [R1+0x12b4], R211 ;  /* 0x0012b4d301007387 */ /* 0x0005e20000100800 */
[----:B-1----:R-:W-:Y:S01]  /*2f310*/  MOV R204, R207 ;  /* 0x000000cf00cc7202 */ /* 0x002fe20000000f00 */
[----:B------:R-:W-:-:S02]  /*2f320*/  IMAD.MOV.U32 R205, RZ, RZ, R208 ;  /* 0x000000ffffcd7224 */ /* 0x000fc400078e00d0 */
[----:B------:R2:W-:Y:S04]  /*2f330*/  STL [R1+0x12b0], R212 ;  /* 0x0012b0d401007387 */ /* 0x0005e80000100800 */
[----:B------:R2:W-:Y:S04]  /*2f340*/  STL [R1+0x12f4], R209 ;  /* 0x0012f4d101007387 */ /* 0x0005e80000100800 */
[----:B------:R2:W-:Y:S04]  /*2f350*/  STL [R1+0x12f0], R210 ;  /* 0x0012f0d201007387 */ /* 0x0005e80000100800 */
[----:B------:R2:W-:Y:S04]  /*2f360*/  STL [R1+0x1334], R207 ;  /* 0x001334cf01007387 */ /* 0x0005e80000100800 */
[----:B------:R2:W-:Y:S04]  /*2f370*/  LDGSTS.E [R2+0x11f80], desc[UR28][R204.64], P0 ;  /* 0x11f80000cc027fae */ /* 0x0005e800081a101c */
[----:B------:R2:W-:Y:S04]  /*2f380*/  STL [R1+0x1330], R208 ;  /* 0x001330d001007387 */ /* 0x0005e80000100800 */
[----:B------:R-:W0:Y:S01]  /*2f390*/  LDGDEPBAR ;  /* 0x00000000000079af */ /* 0x000e220000000000 */
[----:B------:R-:W-:Y:S05]  /*2f3a0*/  BRA.U UP0, `(.L_x_1) ;  /* 0xfffffe6900f47547 */ /* 0x000fea000b83ffff */
.L_x_0:
[----:B--2---:R-:W1:Y:S01]  /*2f3b0*/  S2R R2, SR_TID.X ;  /* 0x0000000000027919 */ /* 0x004e620000002100 */
[----:B------:R-:W-:-:S04]  /*2f3c0*/  DEPBAR.LE SB0, 0x0 ;  /* 0x000080000000791a */ /* 0x000fc80000000000 */
[----:B------:R-:W2:Y:S01]  /*2f3d0*/  LDL.LU R204, [R1+0x6e0] ;  /* 0x0006e00001cc7983 */ /* 0x000ea20000300800 */
[----:B-----5:R-:W3:Y:S01]  /*2f3e0*/  LDC R3, c[0x0][0x3b4] ;  /* 0x0000ed00ff037b82 */ /* 0x020ee20000000800 */
[----:B------:R-:W4:Y:S02]  /*2f3f0*/  LDCU UR32, c[0x0][0x3b4] ;  /* 0x00007680ff2077ac */ /* 0x000f240008000800 */
[----:B------:R-:W2:Y:S01]  /*2f400*/  LDL.LU R205, [R1+0x6e8] ;  /* 0x0006e80001cd7983 */ /* 0x000ea20000300800 */
[----:B------:R-:W1:Y:S03]  /*2f410*/  LDCU.64 UR34, c[0x0][0x390] ;  /* 0x00007200ff2277ac */ /* 0x000e660008000a00 */
[----:B------:R-:W2:Y:S01]  /*2f420*/  LDL.LU R206, [R1+0x900] ;  /* 0x0009000001ce7983 */ /* 0x000ea20000300800 */
[----:B------:R-:W1:Y:S01]  /*2f430*/  LDCU.64 UR42, c[0x0][0x390] ;  /* 0x00007200ff2a77ac */ /* 0x000e620008000a00 */
[----:B------:R-:W2:Y:S01]  /*2f440*/  LDCU.64 UR40, c[0x0][0x390] ;  /* 0x00007200ff2877ac */ /* 0x000ea20008000a00 */
[----:B------:R-:W2:Y:S01]  /*2f450*/  LDCU.64 UR38, c[0x0][0x390] ;  /* 0x00007200ff2677ac */ /* 0x000ea20008000a00 */
[----:B------:R-:W4:Y:S01]  /*2f460*/  LDCU UR44, c[0x0][0x3b8] ;  /* 0x00007700ff2c77ac */ /* 0x000f220008000800 */
[----:B------:R-:W4:Y:S01]  /*2f470*/  LDCU.64 UR36, c[0x0][0x398] ;  /* 0x00007300ff2477ac */ /* 0x000f220008000a00 */
[----:B-1----:R-:W-:Y:S01]  /*2f480*/  LOP3.LUT R2, R2, 0x1f, RZ, 0xc0, !PT ;  /* 0x0000001f02027812 */ /* 0x002fe200078ec0ff */
[----:B------:R-:W1:Y:S03]  /*2f490*/  LDCU.64 UR30, c[0x0][0x398] ;  /* 0x00007300ff1e77ac */ /* 0x000e660008000a00 */
[----:B------:R-:W-:Y:S01]  /*2f4a0*/  LEA R0, R2, UR5, 0x4 ;  /* 0x0000000502007c11 */ /* 0x000fe2000f8e20ff */
[----:B------:R-:W-:Y:S06]  /*2f4b0*/  BAR.SYNC.DEFER_BLOCKING 0x0 ;  /* 0x0000000000007b1d */ /* 0x000fec0000010000 */
[----:B------:R-:W1:Y:S01]  /*2f4c0*/  LDCU.64 UR46, c[0x0][0x390] ;  /* 0x00007200ff2e77ac */ /* 0x000e620008000a00 */
[----:B------:R-:W-:Y:S01]  /*2f4d0*/  STL [R1+0x600], R0 ;  /* 0x0006000001007387 */ /* 0x000fe20000100800 */
[C---:B----4-:R-:W-:Y:S01]  /*2f4e0*/  IMAD R229, R252.reuse, UR44, RZ ;  /* 0x0000002cfce57c24 */ /* 0x050fe2000f8e02ff */
[----:B------:R-:W4:Y:S02]  /*2f4f0*/  LDCU.64 UR44, c[0x0][0x390] ;  /* 0x00007200ff2c77ac */ /* 0x000f240008000a00 */
[----:B------:R-:W2:Y:S01]  /*2f500*/  LDL.LU R207, [R1+0x908] ;  /* 0x0009080001cf7983 */ /* 0x000ea20000300800 */
[----:B------:R-:W-:Y:S01]  /*2f510*/  ISETP.GE.AND P0, PT, R252, UR37, PT ;  /* 0x00000025fc007c0c */ /* 0x000fe2000bf06270 */
[----:B------:R-:W1:Y:S02]  /*2f520*/  LDCU.64 UR50, c[0x0][0x390] ;  /* 0x00007200ff3277ac */ /* 0x000e640008000a00 */
[----:B------:R-:W3:Y:S01]  /*2f530*/  LDL.LU R208, [R1+0x10] ;  /* 0x0000100001d07983 */ /* 0x000ee20000300800 */
[----:B------:R-:W1:Y:S03]  /*2f540*/  LDCU UR53, c[0x0][0x39c] ;  /* 0x00007380ff3577ac */ /* 0x000e660008000800 */
[----:B------:R-:W3:Y:S01]  /*2f550*/  LDL.LU R209, [R1+0x18] ;  /* 0x0000180001d17983 */ /* 0x000ee20000300800 */
[----:B------:R-:W1:Y:S03]  /*2f560*/  LDCU.64 UR48, c[0x0][0x398] ;  /* 0x00007300ff3077ac */ /* 0x000e660008000a00 */
[----:B------:R-:W3:Y:S01]  /*2f570*/  LDL.LU R210, [R1+0x810] ;  /* 0x0008100001d27983 */ /* 0x000ee20000300800 */
[----:B------:R-:W1:Y:S03]  /*2f580*/  LDCU UR52, c[0x0][0x3b8] ;  /* 0x00007700ff3477ac */ /* 0x000e660008000800 */
[----:B------:R-:W3:Y:S01]  /*2f590*/  LDL.LU R211, [R1+0x818] ;  /* 0x0008180001d37983 */ /* 0x000ee20000300800 */
[----:B------:R-:W1:Y:S01]  /*2f5a0*/  LDCU UR72, c[0x0][0x398] ;  /* 0x00007300ff4877ac */ /* 0x000e620008000800 */
        /* <DEDUP_REMOVED lines=47> */
[----:B--2---:R-:W-:Y:S01]  /*2f8a0*/  STSM.16.M88.4 [R0], R204 ;  /* 0x000000cc00007844 */ /* 0x004fe20000000200 */
[----:B------:R-:W-:-:S03]  /*2f8b0*/  NOP ;  /* 0x0000000000007918 */ /* 0x000fc60000000000 */
[----:B------:R-:W2:Y:S01]  /*2f8c0*/  LDS.128 R212, [R0] ;  /* 0x0000000000d47984 */ /* 0x000ea20000000c00 */
[----:B------:R-:W-:-:S03]  /*2f8d0*/  NOP ;  /* 0x0000000000007918 */ /* 0x000fc60000000000 */
[----:B--2---:R-:W-:Y:S04]  /*2f8e0*/  STL [R1+0xc4], R213 ;  /* 0x0000c4d501007387 */ /* 0x004fe80000100800 */
[----:B------:R-:W-:Y:S04]  /*2f8f0*/  STL.64 [R1+0xc8], R214 ;  /* 0x0000c8d601007387 */ /* 0x000fe80000100a00 */
[----:B------:R-:W2:Y:S04]  /*2f900*/  LDL.LU R206, [R1+0x710] ;  /* 0x0007100001ce7983 */ /* 0x000ea80000300800 */
[----:B------:R-:W2:Y:S01]  /*2f910*/  LDL.LU R207, [R1+0x718] ;  /* 0x0007180001cf7983 */ /* 0x000ea20000300800 */
[----:B------:R-:W-:-:S03]  /*2f920*/  IMAD.MOV.U32 R231, RZ, RZ, R212 ;  /* 0x000000ffffe77224 */ /* 0x000fc600078e00d4 */
[----:B---3--:R-:W-:Y:S01]  /*2f930*/  STSM.16.M88.4 [R0], R208 ;  /* 0x000000d000007844 */ /* 0x008fe20000000200 */
[----:B------:R-:W-:-:S03]  /*2f940*/  NOP ;  /* 0x0000000000007918 */ /* 0x000fc60000000000 */
[----:B------:R-:W3:Y:S01]  /*2f950*/  LDS.128 R212, [R0] ;  /* 0x0000000000d47984 */ /* 0x000ee20000000c00 */
[----:B------:R-:W-:Y:S01]  /*2f960*/  IMAD.MOV.U32 R204, RZ, RZ, R176 ;  /* 0x000000ffffcc7224 */ /* 0x000fe200078e00b0 */
[----:B------:R-:W-:Y:S01]  /*2f970*/  MOV R205, R178 ;  /* 0x000000b200cd7202 */ /* 0x000fe20000000f00 */
[----:B------:R-:W-:Y:S01]  /*2f980*/  NOP ;  /* 0x0000000000007918 */ /* 0x000fe20000000000 */
[----:B---3--:R-:W-:Y:S01]  /*2f990*/  STL [R1+0xf4], R213 ;  /* 0x0000f4d501007387 */ /* 0x008fe20000100800 */
[----:B------:R-:W-:-:S03]  /*2f9a0*/  IMAD.MOV.U32 R230, RZ, RZ, R212 ;  /* 0x000000ffffe67224 */ /* 0x000fc600078e00d4 */
[----:B------:R-:W-:Y:S04]  /*2f9b0*/  STL.64 [R1+0xf8], R214 ;  /* 0x0000f8d601007387 */ /* 0x000fe80000100a00 */
[----:B------:R-:W3:Y:S04]  /*2f9c0*/  LDL.LU R210, [R1+0x520] ;  /* 0x0005200001d27983 */ /* 0x000ee80000300800 */
[----:B------:R-:W3:Y:S04]  /*2f9d0*/  LDL.LU R211, [R1+0x528] ;  /* 0x0005280001d37983 */ /* 0x000ee80000300800 */
[----:B--2---:R2:W-:Y:S01]  /*2f9e0*/  STSM.16.M88.4 [R0], R204 ;  /* 0x000000cc00007844 */ /* 0x0045e20000000200 */
[----:B------:R-:W-:-:S03]  /*2f9f0*/  NOP ;  /* 0x0000000000007918 */ /* 0x000fc60000000000 */
[----:B------:R-:W1:Y:S04]  /*2fa00*/  LDS.128 R212, [R0] ;  /* 0x0000000000d47984 */ /* 0x000e680000000c00 */
[----:B--2---:R-:W2:Y:S04]  /*2fa10*/  LDL.LU R204, [R1+0x4c0] ;  /* 0x0004c00001cc7983 */ /* 0x004ea80000300800 */
[----:B------:R-:W2:Y:S04]  /*2fa20*/  LDL.LU R205, [R1+0x4c8] ;  /* 0x0004c80001cd7983 */ /* 0x000ea80000300800 */
[----:B-1----:R-:W-:Y:S04]  /*2fa30*/  STL [R1+0xb4], R213 ;  /* 0x0000b4d501007387 */ /* 0x002fe80000100800 */
[----:B------:R-:W-:Y:S04]  /*2fa40*/  STL.64 [R1+0xb8], R214 ;  /* 0x0000b8d601007387 */ /* 0x000fe80000100a00 */
[----:B------:R-:W2:Y:S04]  /*2fa50*/  LDL.LU R206, [R1+0x890] ;  /* 0x0008900001ce7983 */ /* 0x000ea80000300800 */
[----:B------:R-:W2:Y:S01]  /*2fa60*/  LDL.LU R207, [R1+0x898] ;  /* 0x0008980001cf7983 */ /* 0x000ea20000300800 */
[----:B------:R-:W-:Y:S01]  /*2fa70*/  IMAD.MOV.U32 R208, RZ, RZ, R144 ;  /* 0x000000ffffd07224 */ /* 0x000fe200078e0090 */
[----:B------:R-:W-:Y:S01]  /*2fa80*/  MOV R209, R146 ;  /* 0x0000009200d17202 */ /* 0x000fe20000000f00 */
[----:B------:R-:W-:-:S04]  /*2fa90*/  NOP ;  /* 0x0000000000007918 */ /* 0x000fc80000000000 */
[----:B---3--:R-:W-:Y:S01]  /*2faa0*/  STSM.16.M88.4 [R0], R208 ;  /* 0x000000d000007844 */ /* 0x008fe20000000200 */
[----:B------:R-:W-:Y:S01]  /*2fab0*/  IMAD.MOV.U32 R228, RZ, RZ, R212 ;  /* 0x000000ffffe47224 */ /* 0x000fe200078e00d4 */
[----:B------:R-:W-:Y:S02]  /*2fac0*/  NOP ;  /* 0x0000000000007918 */ /* 0x000fe40000000000 */
[----:B------:R-:W1:Y:S01]  /*2fad0*/  LDS.128 R212, [R0] ;  /* 0x0000000000d47984 */ /* 0x000e620000000c00 */
[----:B------:R-:W-:-:S03]  /*2fae0*/  NOP ;  /* 0x0000000000007918 */ /* 0x000fc60000000000 */
[----:B-1----:R-:W-:Y:S04]  /*2faf0*/  STL.64 [R1+0xe0], R212 ;  /* 0x0000e0d401007387 */ /* 0x002fe80000100a00 */
[----:B------:R-:W-:Y:S04]  /*2fb00*/  STL.64 [R1+0xe8], R214 ;  /* 0x0000e8d601007387 */ /* 0x000fe80000100a00 */
[----:B------:R-:W3:Y:S04]  /*2fb10*/  LDL.LU R210, [R1+0x790] ;  /* 0x0007900001d27983 */ /* 0x000ee80000300800 */
[----:B------:R-:W3:Y:S04]  /*2fb20*/  LDL.LU R211, [R1+0x798] ;  /* 0x0007980001d37983 */ /* 0x000ee80000300800 */
[----:B--2---:R-:W-:Y:S01]  /*2fb30*/  STSM.16.M88.4 [R0], R204 ;  /* 0x000000cc00007844 */ /* 0x004fe20000000200 */
[----:B------:R-:W-:-:S03]  /*2fb40*/  NOP ;  /* 0x0000000000007918 */ /* 0x000fc60000000000 */
[----:B------:R-:W1:Y:S04]  /*2fb50*/  LDS.128 R212, [R0] ;  /* 0x0000000000d47984 */ /* 0x000e680000000c00 */
[----:B-1----:R-:W-:Y:S04]  /*2fb60*/  STL.64 [R1+0xa0], R212 ;  /* 0x0000a0d401007387 */ /* 0x002fe80000100a00 */
[----:B------:R-:W-:Y:S04]  /*2fb70*/  STL.64 [R1+0xa8], R214 ;  /* 0x0000a8d601007387 */ /* 0x000fe80000100a00 */
[----:B------:R-:W2:Y:S04]  /*2fb80*/  LDL.LU R206, [R1+0x5a0] ;  /* 0x0005a00001ce7983 */ /* 0x000ea80000300800 */
[----:B------:R-:W2:Y:S01]  /*2fb90*/  LDL.LU R207, [R1+0x5a8] ;  /* 0x0005a80001cf7983 */ /* 0x000ea20000300800 */
[----:B------:R-:W-:Y:S01]  /*2fba0*/  MOV R208, R96 ;  /* 0x0000006000d07202 */ /* 0x000fe20000000f00 */
[----:B------:R-:W-:Y:S01]  /*2fbb0*/  IMAD.MOV.U32 R209, RZ, RZ, R98 ;  /* 0x000000ffffd17224 */ /* 0x000fe200078e0062 */
[----:B------:R-:W-:-:S04]  /*2fbc0*/  NOP ;  /* 0x0000000000007918 */ /* 0x000fc80000000000 */
[----:B---3--:R-:W-:Y:S01]  /*2fbd0*/  STSM.16.M88.4 [R0], R208 ;  /* 0x000000d000007844 */ /* 0x008fe20000000200 */
[----:B------:R-:W-:-:S03]  /*2fbe0*/  NOP ;  /* 0x0000000000007918 */ /* 0x000fc60000000000 */
[----:B------:R-:W1:Y:S01]  /*2fbf0*/  LDS.128 R208, [R0] ;  /* 0x0000000000d07984 */ /* 0x000e620000000c00 */
[----:B------:R-:W-:Y:S01]  /*2fc00*/  IMAD.MOV.U32 R204, RZ, RZ, R64 ;  /* 0x000000ffffcc7224 */ /* 0x000fe200078e0040 */
[----:B------:R-:W-:Y:S01]  /*2fc10*/  MOV R205, R66 ;  /* 0x0000004200cd7202 */ /* 0x000fe20000000f00 */
[----:B------:R-:W-:Y:S01]  /*2fc20*/  NOP ;  /* 0x0000000000007918 */ /* 0x000fe20000000000 */
[----:B-1----:R1:W-:Y:S04]  /*2fc30*/  STL.64 [R1+0xd0], R208 ;  /* 0x0000d0d001007387 */ /* 0x0023e80000100a00 */
[----:B------:R-:W-:Y:S04]  /*2fc40*/  STL.64 [R1+0xd8], R210 ;  /* 0x0000d8d201007387 */ /* 0x000fe80000100a00 */
[----:B------:R-:W3:Y:S04]  /*2fc50*/  LDL.LU R214, [R1+0x3e0] ;  /* 0x0003e00001d67983 */ /* 0x000ee80000300800 */
[----:B------:R-:W3:Y:S04]  /*2fc60*/  LDL.LU R215, [R1+0x3e8] ;  /* 0x0003e80001d77983 */ /* 0x000ee80000300800 */
[----:B-1----:R-:W4:Y:S04]  /*2fc70*/  LDL.LU R208, [R1+0x6e4] ;  /* 0x0006e40001d07983 */ /* 0x002f280000300800 */
[----:B------:R-:W4:Y:S04]  /*2fc80*/  LDL.LU R209, [R1+0x6ec] ;  /* 0x0006ec0001d17983 */ /* 0x000f280000300800 */
[----:B--2---:R-:W-:Y:S01]  /*2fc90*/  STSM.16.M88.4 [R0], R204 ;  /* 0x000000cc00007844 */ /* 0x004fe20000000200 */
[----:B------:R-:W-:-:S03]  /*2fca0*/  NOP ;  /* 0x0000000000007918 */ /* 0x000fc60000000000 */
[----:B------:R-:W1:Y:S04]  /*2fcb0*/  LDS.128 R204, [R0] ;  /* 0x0000000000cc7984 */ /* 0x000e680000000c00 */
[----:B-1----:R1:W-:Y:S04]  /*2fcc0*/  STL.64 [R1+0x90], R204 ;  /* 0x000090cc01007387 */ /* 0x0023e80000100a00 */
[----:B------:R-:W-:Y:S04]  /*2fcd0*/  STL.64 [R1+0x98], R206 ;  /* 0x000098ce01007387 */ /* 0x000fe80000100a00 */
[----:B------:R-:W4:Y:S04]  /*2fce0*/  LDL.LU R210, [R1+0x904] ;  /* 0x0009040001d27983 */ /* 0x000f280000300800 */
[----:B------:R-:W4:Y:S01]  /*2fcf0*/  LDL.LU R211, [R1+0x90c] ;  /* 0x00090c0001d37983 */ /* 0x000f220000300800 */
[----:B------:R-:W-:Y:S01]  /*2fd00*/  IMAD.MOV.U32 R212, RZ, RZ, R32 ;  /* 0x000000ffffd47224 */ /* 0x000fe200078e0020 */
[----:B------:R-:W-:Y:S01]  /*2fd10*/  NOP ;  /* 0x0000000000007918 */ /* 0x000fe20000000000 */
[----:B------:R-:W-:Y:S01]  /*2fd20*/  IMAD.MOV.U32 R213, RZ, RZ, R34 ;  /* 0x000000ffffd57224 */ /* 0x000fe200078e0022 */
[----:B-1----:R-:W2:Y:S04]  /*2fd30*/  LDL.LU R204, [R1+0x14] ;  /* 0x0000140001cc7983 */ /* 0x002ea80000300800 */
[----:B---3--:R-:W-:Y:S01]  /*2fd40*/  STSM.16.M88.4 [R0], R212 ;  /* 0x000000d400007844 */ /* 0x008fe20000000200 */
[----:B------:R-:W-:-:S03]  /*2fd50*/  NOP ;  /* 0x0000000000007918 */ /* 0x000fc60000000000 */
[----:B------:R-:W1:Y:S01]  /*2fd60*/  LDS.128 R212, [R0] ;  /* 0x0000000000d47984 */ /* 0x000e620000000c00 */
[----:B------:R-:W-:-:S03]  /*2fd70*/  NOP ;  /* 0x0000000000007918 */ /* 0x000fc60000000000 */
[----:B------:R-:W2:Y:S04]  /*2fd80*/  LDL.LU R205, [R1+0x1c] ;  /* 0x00001c0001cd7983 */ /* 0x000ea80000300800 */
[----:B-1----:R-:W-:Y:S04]  /*2fd90*/  STL.64 [R1+0x80], R212 ;  /* 0x000080d401007387 */ /* 0x002fe80000100a00 */
[----:B------:R-:W-:Y:S04]  /*2fda0*/  STL.64 [R1+0x88], R214 ;  /* 0x000088d601007387 */ /* 0x000fe80000100a00 */
[----:B------:R-:W2:Y:S04]  /*2fdb0*/  LDL.LU R206, [R1+0x814] ;  /* 0x0008140001ce7983 */ /* 0x000ea80000300800 */
[----:B------:R-:W2:Y:S01]  /*2fdc0*/  LDL.LU R207, [R1+0x81c] ;  /* 0x00081c0001cf7983 */ /* 0x000ea20000300800 */
[----:B------:R-:W-:Y:S01]  /*2fdd0*/  MOV R176, R177 ;  /* 0x000000b100b07202 */ /* 0x000fe20000000f00 */
[----:B------:R-:W-:-:S02]  /*2fde0*/  IMAD.MOV.U32 R177, RZ, RZ, R179 ;  /* 0x000000ffffb17224 */ /* 0x000fc400078e00b3 */
[----:B----4-:R-:W-:Y:S01]  /*2fdf0*/  STSM.16.M88.4 [R0], R208 ;  /* 0x000000d000007844 */ /* 0x010fe20000000200 */
[----:B------:R-:W-:-:S03]  /*2fe00*/  NOP ;  /* 0x0000000000007918 */ /* 0x000fc60000000000 */
        /* <DEDUP_REMOVED lines=8> */
[----:B------:R-:W1:Y:S01]  /*2fe90*/  LDS.128 R204, [R0] ;  /* 0x0000000000cc7984 */ /* 0x000e620000000c00 */
[----:B------:R-:W-:-:S03]  /*2fea0*/  NOP ;  /* 0x0000000000007918 */ /* 0x000fc60000000000 */
[----:B-1----:R-:W-:Y:S04]  /*2feb0*/  STL.64 [R1+0x50], R204 ;  /* 0x000050cc01007387 */ /* 0x002fe80000100a00 */
[----:B------:R-:W-:Y:S01]  /*2fec0*/  STL.64 [R1+0x58], R206 ;  /* 0x000058ce01007387 */ /* 0x000fe20000100a00 */
[----:B------:R-:W-:Y:S01]  /*2fed0*/  IMAD.MOV.U32 R144, RZ, RZ, R145 ;  /* 0x000000ffff907224 */ /* 0x000fe200078e0091 */
[----:B------:R-:W-:Y:S02]  /*2fee0*/  MOV R145, R147 ;  /* 0x0000009300917202 */ /* 0x000fe40000000f00 */
[----:B------:R-:W2:Y:S04]  /*2fef0*/  LDL.LU R146, [R1+0x524] ;  /* 0x0005240001927983 */ /* 0x000ea80000300800 */
[----:B------:R-:W2:Y:S04]  /*2ff00*/  LDL.LU R147, [R1+0x52c] ;  /* 0x00052c0001937983 */ /* 0x000ea80000300800 */
[----:B---3--:R1:W-:Y:S01]  /*2ff10*/  STSM.16.M88.4 [R0], R176 ;  /* 0x000000b000007844 */ /* 0x0083e20000000200 */
[----:B------:R-:W-:-:S03]  /*2ff20*/  NOP ;  /* 0x0000000000007918 */ /* 0x000fc60000000000 */
[----:B------:R-:W3:Y:S01]  /*2ff30*/  LDS.128 R204, [R0] ;  /* 0x0000000000cc7984 */ /* 0x000ee20000000c00 */
[----:B------:R-:W-:-:S03]  /*2ff40*/  NOP ;  /* 0x0000000000007918 */ /* 0x000fc60000000000 */
[----:B-1----:R-:W4:Y:S04]  /*2ff50*/  LDL.LU R176, [R1+0x4c4] ;  /* 0x0004c40001b07983 */ /* 0x002f280000300800 */
[----:B------:R-:W4:Y:S04]  /*2ff60*/  LDL.LU R177, [R1+0x4cc] ;  /* 0x0004cc0001b17983 */ /* 0x000f280000300800 */
[----:B---3--:R-:W-:Y:S04]  /*2ff70*/  STL.64 [R1+0x40], R204 ;  /* 0x000040cc01007387 */ /* 0x008fe80000100a00 */
[----:B------:R-:W-:Y:S04]  /*2ff80*/  STL.64 [R1+0x48], R206 ;  /* 0x000048ce01007387 */ /* 0x000fe80000100a00 */
[----:B------:R-:W4:Y:S04]  /*2ff90*/  LDL.LU R178, [R1+0x894] ;  /* 0x0008940001b27983 */ /* 0x000f280000300800 */
[----:B------:R-:W4:Y:S04]  /*2ffa0*/  LDL.LU R179, [R1+0x89c] ;  /* 0x00089c0001b37983 */ /* 0x000f280000300800 */
[----:B--2---:R1:W-:Y:S02]  /*2ffb0*/  STSM.16.M88.4 [R0], R144 ;  /* 0x0000009000007844 */ /* 0x0043e40000000200 */
[----:B-1----:R-:W-:-:S02]  /*2ffc0*/  IMAD.MOV.U32 R144, RZ, RZ, R97 ;  /* 0x000000ffff907224 */ /* 0x002fc400078e0061 */
[----:B------:R-:W-:Y:S01]  /*2ffd0*/  IMAD.MOV.U32 R145, RZ, RZ, R99 ;  /* 0x000000ffff917224 */ /* 0x000fe200078e0063 */
[----:B------:R-:W-:Y:S01]  /*2ffe0*/  NOP ;  /* 0x0000000000007918 */ /* 0x000fe20000000000 */
[----:B------:R-:W1:Y:S01]  /*2fff0*/  LDS.128 R96, [R0] ;  /* 0x0000000000607984 */ /* 0x000e620000000c00 */
[----:B------:R-:W-:Y:S01]  /*30000*/  NOP ;  /* 0x0000000000007918 */ /* 0x000fe20000000000 */
[----:B------:R-:W-:Y:S02]  /*30010*/  IMAD.MOV.U32 R64, RZ, RZ, R33 ;  /* 0x000000ffff407224 */ /* 0x000fe400078e0021 */
[----:B-1----:R1:W-:Y:S04]  /*30020*/  STL.64 [R1+0x10], R96 ;  /* 0x0000106001007387 */ /* 0x0023e80000100a00 */
[----:B------:R-:W-:Y:S04]  /*30030*/  STL.64 [R1+0x18], R98 ;  /* 0x0000186201007387 */ /* 0x000fe80000100a00 */
[----:B------:R-:W2:Y:S04]  /*30040*/  LDL.LU R146, [R1+0x794] ;  /* 0x0007940001927983 */ /* 0x000ea80000300800 */
[----:B------:R-:W2:Y:S01]  /*30050*/  LDL.LU R147, [R1+0x79c] ;  /* 0x00079c0001937983 */ /* 0x000ea20000300800 */
[----:B-1----:R-:W-:Y:S01]  /*30060*/  IMAD.MOV.U32 R97, RZ, RZ, R67 ;  /* 0x000000ffff617224 */ /* 0x002fe200078e0043 */
[----:B------:R-:W-:-:S02]  /*30070*/  MOV R96, R65 ;  /* 0x0000004100607202 */ /* 0x000fc40000000f00 */
[----:B------:R-:W-:Y:S01]  /*30080*/  MOV R65, R35 ;  /* 0x0000002300417202 */ /* 0x000fe20000000f00 */
[----:B----4-:R-:W-:Y:S01]  /*30090*/  STSM.16.M88.4 [R0], R176 ;  /* 0x000000b000007844 */ /* 0x010fe20000000200 */
[----:B------:R-:W-:-:S03]  /*300a0*/  NOP ;  /* 0x0000000000007918 */ /* 0x000fc60000000000 */
[----:B------:R-:W1:Y:S01]  /*300b0*/  LDS.128 R244, [R0] ;  /* 0x0000000000f47984 */ /* 0x000e620000000c00 */
[----:B------:R-:W-:-:S03]  /*300c0*/  NOP ;  /* 0x0000000000007918 */ /* 0x000fc60000000000 */
[----:B-1----:R-:W-:Y:S04]  /*300d0*/  STL [R1+0x1374], R245 ;  /* 0x001374f501007387 */ /* 0x002fe80000100800 */
[----:B------:R-:W-:Y:S04]  /*300e0*/  STL [R1+0x1370], R246 ;  /* 0x001370f601007387 */ /* 0x000fe80000100800 */
[----:B------:R-:W-:Y:S04]  /*300f0*/  STL [R1+0x136c], R247 ;  /* 0x00136cf701007387 */ /* 0x000fe80000100800 */
        /* <DEDUP_REMOVED lines=8> */
[----:B--2---:R-:W-:Y:S01]  /*30180*/  STSM.16.M88.4 [R0], R144 ;  /* 0x0000009000007844 */ /* 0x004fe20000000200 */
[----:B------:R-:W-:-:S03]  /*30190*/  NOP ;  /* 0x0000000000007918 */ /* 0x000fc60000000000 */
[----:B------:R-:W-:Y:S01]  /*301a0*/  LDS.128 R240, [R0] ;  /* 0x0000000000f07984 */ /* 0x000fe20000000c00 */
[----:B------:R-:W-:-:S03]  /*301b0*/  NOP ;  /* 0x0000000000007918 */ /* 0x000fc60000000000 */
[----:B---3--:R-:W-:Y:S01]  /*301c0*/  STSM.16.M88.4 [R0], R96 ;  /* 0x0000006000007844 */ /* 0x008fe20000000200 */
[----:B------:R-:W-:-:S03]  /*301d0*/  NOP ;  /* 0x0000000000007918 */ /* 0x000fc60000000000 */
[----:B------:R-:W-:Y:S01]  /*301e0*/  LDS.128 R236, [R0] ;  /* 0x0000000000ec7984 */ /* 0x000fe20000000c00 */
[----:B------:R-:W-:-:S03]  /*301f0*/  NOP ;  /* 0x0000000000007918 */ /* 0x000fc60000000000 */
[----:B----4-:R1:W-:Y:S01]  /*30200*/  STSM.16.M88.4 [R0], R64 ;  /* 0x0000004000007844 */ /* 0x0103e20000000200 */
[----:B------:R-:W-:-:S03]  /*30210*/  NOP ;  /* 0x0000000000007918 */ /* 0x000fc60000000000 */
[----:B------:R-:W-:Y:S01]  /*30220*/  LDS.128 R232, [R0] ;  /* 0x0000000000e87984 */ /* 0x000fe20000000c00 */
[----:B------:R-:W-:-:S03]  /*30230*/  NOP ;  /* 0x0000000000007918 */ /* 0x000fc60000000000 */
[----:B------:R-:W-:Y:S01]  /*30240*/  STSM.16.M88.4 [R0], R32 ;  /* 0x0000002000007844 */ /* 0x000fe20000000200 */
[----:B------:R-:W-:-:S03]  /*30250*/  NOP ;  /* 0x0000000000007918 */ /* 0x000fc60000000000 */
[----:B-1----:R-:W2:Y:S04]  /*30260*/  LDL.LU R64, [R1] ;  /* 0x0000000001407983 */ /* 0x002ea80000300800 */
[----:B------:R-:W2:Y:S04]  /*30270*/  LDL.LU R65, [R1+0x8] ;  /* 0x0000080001417983 */ /* 0x000ea80000300800 */
[----:B------:R-:W2:Y:S04]  /*30280*/  LDL.LU R66, [R1+0x800] ;  /* 0x0008000001427983 */ /* 0x000ea80000300800 */
[----:B------:R-:W1:Y:S04]  /*30290*/  LDS.128 R96, [R0] ;  /* 0x0000000000607984 */ /* 0x000e680000000c00 */
[----:B------:R-:W2:Y:S01]  /*302a0*/  LDL.LU R67, [R1+0x808] ;  /* 0x0008080001437983 */ /* 0x000ea20000300800 */
[----:B------:R-:W-:-:S03]  /*302b0*/  NOP ;  /* 0x0000000000007918 */ /* 0x000fc60000000000 */
[----:B-1----:R-:W-:Y:S04]  /*302c0*/  STL.64 [R1+0x180], R96 ;  /* 0x0001806001007387 */ /* 0x002fe80000100a00 */
[----:B------:R-:W-:Y:S04]  /*302d0*/  STL.64 [R1+0x188], R98 ;  /* 0x0001886201007387 */ /* 0x000fe80000100a00 */
[----:B------:R-:W3:Y:S04]  /*302e0*/  LDL.LU R34, [R1+0x700] ;  /* 0x0007000001227983 */ /* 0x000ee80000300800 */
[----:B------:R-:W3:Y:S01]  /*302f0*/  LDL.LU R35, [R1+0x708] ;  /* 0x0007080001237983 */ /* 0x000ee20000300800 */
[----:B------:R-:W-:-:S02]  /*30300*/  IMAD.MOV.U32 R32, RZ, RZ, R172 ;  /* 0x000000ffff207224 */ /* 0x000fc400078e00ac */
[----:B------:R-:W-:Y:S01]  /*30310*/  IMAD.MOV.U32 R33, RZ, RZ, R174 ;  /* 0x000000ffff217224 */ /* 0x000fe200078e00ae */
[----:B--2---:R-:W-:Y:S01]  /*30320*/  STSM.16.M88.4 [R0], R64 ;  /* 0x0000004000007844 */ /* 0x004fe20000000200 */
[----:B------:R-:W-:-:S03]  /*30330*/  NOP ;  /* 0x0000000000007918 */ /* 0x000fc60000000000 */
[----:B------:R-:W1:Y:S01]  /*30340*/  LDS.128 R96, [R0] ;  /* 0x0000000000607984 */ /* 0x000e620000000c00 */
[----:B------:R-:W-:-:S03]  /*30350*/  NOP ;  /* 0x0000000000007918 */ /* 0x000fc60000000000 */
[----:B-1----:R-:W-:Y:S04]  /*30360*/  STL.64 [R1+0x1d0], R96 ;  /* 0x0001d06001007387 */ /* 0x002fe80000100a00 */
[----:B---3--:R1:W-:Y:S04]  /*30370*/  STSM.16.M88.4 [R0], R32 ;  /* 0x0000002000007844 */ /* 0x0083e80000000200 */
[----:B------:R-:W-:Y:S01]  /*30380*/  STL.64 [R1+0x1d8], R98 ;  /* 0x0001d86201007387 */ /* 0x000fe20000100a00 */
[----:B------:R-:W-:-:S03]  /*30390*/  NOP ;  /* 0x0000000000007918 */ /* 0x000fc60000000000 */
[----:B------:R-:W2:Y:S04]  /*303a0*/  LDL.LU R66, [R1+0x510] ;  /* 0x0005100001427983 */ /* 0x000ea80000300800 */
[----:B------:R-:W3:Y:S04]  /*303b0*/  LDS.128 R96, [R0] ;  /* 0x0000000000607984 */ /* 0x000ee80000000c00 */
[----:B------:R-:W2:Y:S04]  /*303c0*/  LDL.LU R67, [R1+0x518] ;  /* 0x0005180001437983 */ /* 0x000ea80000300800 */
[----:B-1----:R-:W4:Y:S04]  /*303d0*/  LDL.LU R32, [R1+0x4b0] ;  /* 0x0004b00001207983 */ /* 0x002f280000300800 */
[----:B------:R-:W4:Y:S04]  /*303e0*/  LDL.LU R33, [R1+0x4b8] ;  /* 0x0004b80001217983 */ /* 0x000f280000300800 */
[----:B---3--:R-:W-:Y:S04]  /*303f0*/  STL.64 [R1+0x1a0], R96 ;  /* 0x0001a06001007387 */ /* 0x008fe80000100a00 */
[----:B------:R-:W-:Y:S01]  /*30400*/  STL.64 [R1+0x1a8], R98 ;  /* 0x0001a86201007387 */ /* 0x000fe20000100a00 */
[----:B------:R-:W-:Y:S01]  /*30410*/  MOV R64, R140 ;  /* 0x0000008c00407202 */ /* 0x000fe20000000f00 */
[----:B------:R-:W-:Y:S01]  /*30420*/  IMAD.MOV.U32 R65, RZ, RZ, R142 ;  /* 0x000000ffff417224 */ /* 0x000fe200078e008e */
[----:B------:R-:W-:Y:S01]  /*30430*/  NOP ;  /* 0x0000000000007918 */ /* 0x000fe20000000000 */
[----:B------:R-:W4:Y:S04]  /*30440*/  LDL.LU R34, [R1+0x880] ;  /* 0x0008800001227983 */ /* 0x000f280000300800 */
[----:B------:R-:W4:Y:S04]  /*30450*/  LDL.LU R35, [R1+0x888] ;  /* 0x0008880001237983 */ /* 0x000f280000300800 */
[----:B--2---:R-:W-:Y:S01]  /*30460*/  STSM.16.M88.4 [R0], R64 ;  /* 0x0000004000007844 */ /* 0x004fe20000000200 */
[----:B------:R-:W-:-:S03]  /*30470*/  NOP ;  /* 0x0000000000007918 */ /* 0x000fc60000000000 */
[----:B------:R-:W1:Y:S01]  /*30480*/  LDS.128 R96, [R0] ;  /* 0x0000000000607984 */ /* 0x000e620000000c00 */
[----:B------:R-:W-:-:S03]  /*30490*/  NOP ;  /* 0x0000000000007918 */ /* 0x000fc60000000000 */
[----:B-1----:R-:W-:Y:S04]  /*304a0*/  STL.64 [R1+0x1c0], R96 ;  /* 0x0001c06001007387 */ /* 0x002fe80000100a00 */
[----:B------:R-:W-:Y:S04]  /*304b0*/  STL.64 [R1+0x1c8], R98 ;  /* 0x0001c86201007387 */ /* 0x000fe80000100a00 */
[----:B----4-:R-:W-:Y:S01]  /*304c0*/  STSM.16.M88.4 [R0], R32 ;  /* 0x0000002000007844 */ /* 0x010fe20000000200 */
[----:B------:R-:W-:-:S03]  /*304d0*/  NOP ;  /* 0x0000000000007918 */ /* 0x000fc60000000000 */
[----:B------:R-:W2:Y:S04]  /*304e0*/  LDL.LU R66, [R1+0x780] ;  /* 0x0007800001427983 */ /* 0x000ea80000300800 */
[----:B------:R-:W1:Y:S04]  /*304f0*/  LDS.128 R96, [R0] ;  /* 0x0000000000607984 */ /* 0x000e680000000c00 */
[----:B------:R-:W2:Y:S04]  /*30500*/  LDL.LU R67, [R1+0x788] ;  /* 0x0007880001437983 */ /* 0x000ea80000300800 */
[----:B-1----:R-:W-:Y:S04]  /*30510*/  STL.64 [R1+0x190], R96 ;  /* 0x0001906001007387 */ /* 0x002fe80000100a00 */
[----:B------:R-:W-:Y:S04]  /*30520*/  STL.64 [R1+0x198], R98 ;  /* 0x0001986201007387 */ /* 0x000fe80000100a00 */
[----:B------:R-:W3:Y:S04]  /*30530*/  LDL.LU R34, [R1+0x590] ;  /* 0x0005900001227983 */ /* 0x000ee80000300800 */
[----:B------:R-:W3:Y:S01]  /*30540*/  LDL.LU R35, [R1+0x598] ;  /* 0x0005980001237983 */ /* 0x000ee20000300800 */
[----:B------:R-:W-:Y:S01]  /*30550*/  IMAD.MOV.U32 R64, RZ, RZ, R92 ;  /* 0x000000ffff407224 */ /* 0x000fe200078e005c */
[----:B------:R-:W-:Y:S01]  /*30560*/  MOV R65, R94 ;  /* 0x0000005e00417202 */ /* 0x000fe20000000f00 */
[----:B------:R-:W-:Y:S01]  /*30570*/  NOP ;  /* 0x0000000000007918 */ /* 0x000fe20000000000 */
[----:B------:R-:W-:-:S02]  /*30580*/  IMAD.MOV.U32 R32, RZ, RZ, R60 ;  /* 0x000000ffff207224 */ /* 0x000fc400078e003c */
[----:B------:R-:W-:Y:S01]  /*30590*/  IMAD.MOV.U32 R33, RZ, RZ, R62 ;  /* 0x000000ffff217224 */ /* 0x000fe200078e003e */
[----:B--2---:R-:W-:Y:S01]  /*305a0*/  STSM.16.M88.4 [R0], R64 ;  /* 0x0000004000007844 */ /* 0x004fe20000000200 */
[----:B------:R-:W-:-:S03]  /*305b0*/  NOP ;  /* 0x0000000000007918 */ /* 0x000fc60000000000 */
[----:B------:R-:W1:Y:S01]  /*305c0*/  LDS.128 R64, [R0] ;  /* 0x0000000000407984 */ /* 0x000e620000000c00 */
[----:B------:R-:W-:-:S03]  /*305d0*/  NOP ;  /* 0x0000000000007918 */ /* 0x000fc60000000000 */
[----:B-1----:R1:W-:Y:S04]  /*305e0*/  STL.64 [R1+0x1b0], R64 ;  /* 0x0001b04001007387 */ /* 0x0023e80000100a00 */
[----:B---3--:R-:W-:Y:S01]  /*305f0*/  STSM.16.M88.4 [R0], R32 ;  /* 0x0000002000007844 */ /* 0x008fe20000000200 */
[----:B------:R-:W-:-:S03]  /*30600*/  NOP ;  /* 0x0000000000007918 */ /* 0x000fc60000000000 */
[----:B------:R-:W-:Y:S04]  /*30610*/  STL.64 [R1+0x1b8], R66 ;  /* 0x0001b84201007387 */ /* 0x000fe80000100a00 */
[----:B------:R-:W2:Y:S04]  /*30620*/  LDL.LU R98, [R1+0x3a0] ;  /* 0x0003a00001627983 */ /* 0x000ea80000300800 */
[----:B------:R-:W3:Y:S04]  /*30630*/  LDS.128 R32, [R0] ;  /* 0x0000000000207984 */ /* 0x000ee80000000c00 */
[----:B------:R-:W2:Y:S04]  /*30640*/  LDL.LU R99, [R1+0x3a8] ;  /* 0x0003a80001637983 */ /* 0x000ea80000300800 */
[----:B-1----:R-:W4:Y:S04]  /*30650*/  LDL.LU R64, [R1+0x6d4] ;  /* 0x0006d40001407983 */ /* 0x002f280000300800 */
[----:B------:R-:W4:Y:S04]  /*30660*/  LDL.LU R65, [R1+0x6dc] ;  /* 0x0006dc0001417983 */ /* 0x000f280000300800 */
[----:B---3--:R1:W-:Y:S04]  /*30670*/  STL.64 [R1+0x170], R32 ;  /* 0x0001702001007387 */ /* 0x0083e80000100a00 */
[----:B------:R-:W-:Y:S04]  /*30680*/  STL.64 [R1+0x178], R34 ;  /* 0x0001782201007387 */ /* 0x000fe80000100a00 */
[----:B------:R-:W4:Y:S04]  /*30690*/  LDL.LU R66, [R1+0x8f4] ;  /* 0x0008f40001427983 */ /* 0x000f280000300800 */
[----:B------:R-:W4:Y:S01]  /*306a0*/  LDL.LU R67, [R1+0x8fc] ;  /* 0x0008fc0001437983 */ /* 0x000f220000300800 */
[----:B------:R-:W-:Y:S01]  /*306b0*/  MOV R96, R28 ;  /* 0x0000001c00607202 */ /* 0x000fe20000000f00 */
[----:B------:R-:W-:Y:S01]  /*306c0*/  IMAD.MOV.U32 R97, RZ, RZ, R30 ;  /* 0x000000ffff617224 */ /* 0x000fe200078e001e */
[----:B------:R-:W-:Y:S01]  /*306d0*/  NOP ;  /* 0x0000000000007918 */ /* 0x000fe20000000000 */
[----:B-1----:R-:W3:Y:S04]  /*306e0*/  LDL.LU R32, [R1+0x4] ;  /* 0x0000040001207983 */ /* 0x002ee80000300800 */
[----:B------:R-:W3:Y:S04]  /*306f0*/  LDL.LU R33, [R1+0xc] ;  /* 0x00000c0001217983 */ /* 0x000ee80000300800 */
[----:B--2---:R-:W-:Y:S01]  /*30700*/  STSM.16.M88.4 [R0], R96 ;  /* 0x0000006000007844 */ /* 0x004fe20000000200 */
[----:B------:R-:W-:-:S03]  /*30710*/  NOP ;  /* 0x0000000000007918 */ /* 0x000fc60000000000 */
[----:B------:R-:W1:Y:S01]  /*30720*/  LDS.128 R96, [R0] ;  /* 0x0000000000607984 */ /* 0x000e620000000c00 */
[----:B------:R-:W-:-:S03]  /*30730*/  NOP ;  /* 0x0000000000007918 */ /* 0x000fc60000000000 */
[----:B-1----:R-:W-:Y:S04]  /*30740*/  STL.64 [R1+0x160], R96 ;  /* 0x0001606001007387 */ /* 0x002fe80000100a00 */
[----:B----4-:R-:W-:Y:S04]  /*30750*/  STSM.16.M88.4 [R0], R64 ;  /* 0x0000004000007844 */ /* 0x010fe80000000200 */
[----:B------:R-:W-:Y:S01]  /*30760*/  STL.64 [R1+0x168], R98 ;  /* 0x0001686201007387 */ /* 0x000fe20000100a00 */
[----:B------:R-:W-:-:S03]  /*30770*/  NOP ;  /* 0x0000000000007918 */ /* 0x000fc60000000000 */
[----:B------:R-:W3:Y:S04]  /*30780*/  LDL.LU R34, [R1+0x804] ;  /* 0x0008040001227983 */ /* 0x000ee80000300800 */
[----:B------:R-:W1:Y:S04]  /*30790*/  LDS.128 R96, [R0] ;  /* 0x0000000000607984 */ /* 0x000e680000000c00 */
[----:B------:R-:W3:Y:S01]  /*307a0*/  LDL.LU R35, [R1+0x80c] ;  /* 0x00080c0001237983 */ /* 0x000ee20000300800 */
[----:B------:R-:W-:-:S03]  /*307b0*/  NOP ;  /* 0x0000000000007918 */ /* 0x000fc60000000000 */
[----:B-1----:R-:W-:Y:S04]  /*307c0*/  STL.64 [R1+0x150], R96 ;  /* 0x0001506001007387 */ /* 0x002fe80000100a00 */
[----:B------:R-:W-:Y:S04]  /*307d0*/  STL.64 [R1+0x158], R98 ;  /* 0x0001586201007387 */ /* 0x000fe80000100a00 */
[----:B------:R-:W2:Y:S04]  /*307e0*/  LDL.LU R66, [R1+0x704] ;  /* 0x0007040001427983 */ /* 0x000ea80000300800 */
[----:B------:R-:W2:Y:S01]  /*307f0*/  LDL.LU R67, [R1+0x70c] ;  /* 0x00070c0001437983 */ /* 0x000ea20000300800 */
[----:B------:R-:W-:Y:S01]  /*30800*/  IMAD.MOV.U32 R64, RZ, RZ, R173 ;  /* 0x000000ffff407224 */ /* 0x000fe200078e00ad */
[----:B------:R-:W-:-:S02]  /*30810*/  MOV R65, R175 ;  /* 0x000000af00417202 */ /* 0x000fc40000000f00 */
[----:B---3--:R-:W-:Y:S01]  /*30820*/  STSM.16.M88.4 [R0], R32 ;  /* 0x0000002000007844 */ /* 0x008fe20000000200 */
[----:B------:R-:W-:-:S03]  /*30830*/  NOP ;  /* 0x0000000000007918 */ /* 0x000fc60000000000 */
[----:B------:R-:W1:Y:S01]  /*30840*/  LDS.128 R96, [R0] ;  /* 0x0000000000607984 */ /* 0x000e620000000c00 */
[----:B------:R-:W-:-:S03]  /*30850*/  NOP ;  /* 0x0000000000007918 */ /* 0x000fc60000000000 */
[----:B-1----:R-:W-:Y:S04]  /*30860*/  STL.64 [R1+0x140], R96 ;  /* 0x0001406001007387 */ /* 0x002fe80000100a00 */
[----:B--2---:R1:W-:Y:S04]  /*30870*/  STSM.16.M88.4 [R0], R64 ;  /* 0x0000004000007844 */ /* 0x0043e80000000200 */
[----:B------:R-:W-:Y:S01]  /*30880*/  STL.64 [R1+0x148], R98 ;  /* 0x0001486201007387 */ /* 0x000fe20000100a00 */
[----:B------:R-:W-:-:S03]  /*30890*/  NOP ;  /* 0x0000000000007918 */ /* 0x000fc60000000000 */
[----:B------:R-:W2:Y:S04]  /*308a0*/  LDS.128 R96, [R0] ;  /* 0x0000000000607984 */ /* 0x000ea80000000c00 */
[----:B------:R-:W3:Y:S04]  /*308b0*/  LDL.LU R34, [R1+0x514] ;  /* 0x0005140001227983 */ /* 0x000ee80000300800 */
[----:B------:R-:W3:Y:S04]  /*308c0*/  LDL.LU R35, [R1+0x51c] ;  /* 0x00051c0001237983 */ /* 0x000ee80000300800 */
[----:B-1----:R-:W4:Y:S04]  /*308d0*/  LDL.LU R64, [R1+0x4b4] ;  /* 0x0004b40001407983 */ /* 0x002f280000300800 */
[----:B------:R-:W4:Y:S04]  /*308e0*/  LDL.LU R65, [R1+0x4bc] ;  /* 0x0004bc0001417983 */ /* 0x000f280000300800 */
[----:B--2---:R-:W-:Y:S04]  /*308f0*/  STL.64 [R1+0x130], R96 ;  /* 0x0001306001007387 */ /* 0x004fe80000100a00 */
[----:B------:R-:W-:Y:S04]  /*30900*/  STL.64 [R1+0x138], R98 ;  /* 0x0001386201007387 */ /* 0x000fe80000100a00 */
[----:B------:R-:W4:Y:S04]  /*30910*/  LDL.LU R66, [R1+0x884] ;  /* 0x0008840001427983 */ /* 0x000f280000300800 */
[----:B------:R-:W4:Y:S01]  /*30920*/  LDL.LU R67, [R1+0x88c] ;  /* 0x00088c0001437983 */ /* 0x000f220000300800 */
[----:B------:R-:W-:Y:S01]  /*30930*/  IMAD.MOV.U32 R32, RZ, RZ, R141 ;  /* 0x000000ffff207224 */ /* 0x000fe200078e008d */
[----:B------:R-:W-:Y:S01]  /*30940*/  NOP ;  /* 0x0000000000007918 */ /* 0x000fe20000000000 */
[----:B------:R-:W-:-:S02]  /*30950*/  IMAD.MOV.U32 R33, RZ, RZ, R143 ;  /* 0x000000ffff217224 */ /* 0x000fc400078e008f */
[----:B------:R-:W-:Y:S01]  /*30960*/  IMAD.MOV.U32 R60, RZ, RZ, R61 ;  /* 0x000000ffff3c7224 */ /* 0x000fe200078e003d */
[----:B------:R-:W-:Y:S02]  /*30970*/  MOV R61, R63 ;  /* 0x0000003f003d7202 */ /* 0x000fe40000000f00 */
[----:B---3--:R1:W-:Y:S02]  /*30980*/  STSM.16.M88.4 [R0], R32 ;  /* 0x0000002000007844 */ /* 0x0083e40000000200 */
[----:B-1----:R-:W-:Y:S01]  /*30990*/  MOV R32, R93 ;  /* 0x0000005d00207202 */ /* 0x002fe20000000f00 */
[----:B------:R-:W-:Y:S01]  /*309a0*/  IMAD.MOV.U32 R33, RZ, RZ, R95 ;  /* 0x000000ffff217224 */ /* 0x000fe200078e005f */
[----:B------:R-:W-:Y:S01]  /*309b0*/  NOP ;  /* 0x0000000000007918 */ /* 0x000fe20000000000 */
[----:B------:R-:W1:Y:S01]  /*309c0*/  LDS.128 R92, [R0] ;  /* 0x00000000005c7984 */ /* 0x000e620000000c00 */
[----:B------:R-:W-:-:S03]  /*309d0*/  NOP ;  /* 0x0000000000007918 */ /* 0x000fc60000000000 */
[----:B----4-:R-:W-:Y:S01]  /*309e0*/  STSM.16.M88.4 [R0], R64 ;  /* 0x0000004000007844 */ /* 0x010fe20000000200 */
[----:B------:R-:W-:-:S03]  /*309f0*/  NOP ;  /* 0x0000000000007918 */ /* 0x000fc60000000000 */
[----:B------:R-:W2:Y:S04]  /*30a00*/  LDS.128 R64, [R0] ;  /* 0x0000000000407984 */ /* 0x000ea80000000c00 */
[----:B-1----:R-:W-:Y:S04]  /*30a10*/  STL.64 [R1+0x120], R92 ;  /* 0x0001205c01007387 */ /* 0x002fe80000100a00 */
[----:B------:R-:W-:Y:S01]  /*30a20*/  STL.64 [R1+0x128], R94 ;  /* 0x0001285e01007387 */ /* 0x000fe20000100a00 */
[----:B------:R-:W-:-:S03]  /*30a30*/  NOP ;  /* 0x0000000000007918 */ /* 0x000fc60000000000 */
[----:B------:R-:W3:Y:S04]  /*30a40*/  LDL.LU R34, [R1+0x784] ;  /* 0x0007840001227983 */ /* 0x000ee80000300800 */
[----:B------:R-:W3:Y:S04]  /*30a50*/  LDL.LU R35, [R1+0x78c] ;  /* 0x00078c0001237983 */ /* 0x000ee80000300800 */
[----:B--2---:R-:W-:Y:S04]  /*30a60*/  STL.64 [R1+0x110], R64 ;  /* 0x0001104001007387 */ /* 0x004fe80000100a00 */
[----:B------:R-:W-:Y:S04]  /*30a70*/  STL.64 [R1+0x118], R66 ;  /* 0x0001184201007387 */ /* 0x000fe80000100a00 */
[----:B------:R-:W2:Y:S04]  /*30a80*/  LDL.LU R62, [R1+0x594] ;  /* 0x00059400013e7983 */ /* 0x000ea80000300800 */
[----:B------:R-:W2:Y:S04]  /*30a90*/  LDL.LU R63, [R1+0x59c] ;  /* 0x00059c00013f7983 */ /* 0x000ea80000300800 */
[----:B---3--:R1:W-:Y:S02]  /*30aa0*/  STSM.16.M88.4 [R0], R32 ;  /* 0x0000002000007844 */ /* 0x0083e40000000200 */
[----:B-1----:R-:W-:-:S02]  /*30ab0*/  IMAD.MOV.U32 R32, RZ, RZ, R29 ;  /* 0x000000ffff207224 */ /* 0x002fc400078e001d */
[----:B------:R-:W-:Y:S01]  /*30ac0*/  IMAD.MOV.U32 R33, RZ, RZ, R31 ;  /* 0x000000ffff217224 */ /* 0x000fe200078e001f */
[----:B------:R-:W-:Y:S01]  /*30ad0*/  NOP ;  /* 0x0000000000007918 */ /* 0x000fe20000000000 */
[----:B------:R-:W1:Y:S01]  /*30ae0*/  LDS.128 R28, [R0] ;  /* 0x00000000001c7984 */ /* 0x000e620000000c00 */
[----:B------:R-:W-:-:S03]  /*30af0*/  NOP ;  /* 0x0000000000007918 */ /* 0x000fc60000000000 */
[----:B--2---:R-:W-:Y:S01]  /*30b00*/  STSM.16.M88.4 [R0], R60 ;  /* 0x0000003c00007844 */ /* 0x004fe20000000200 */
[----:B------:R-:W-:-:S03]  /*30b10*/  NOP ;  /* 0x0000000000007918 */ /* 0x000fc60000000000 */
[----:B------:R-:W2:Y:S04]  /*30b20*/  LDS.128 R60, [R0] ;  /* 0x00000000003c7984 */ /* 0x000ea80000000c00 */
[----:B-1----:R1:W-:Y:S04]  /*30b30*/  STL.64 [R1+0x100], R28 ;  /* 0x0001001c01007387 */ /* 0x0023e80000100a00 */
[----:B------:R3:W-:Y:S04]  /*30b40*/  STL.64 [R1+0x108], R30 ;  /* 0x0001081e01007387 */ /* 0x0007e80000100a00 */
[----:B------:R-:W4:Y:S04]  /*30b50*/  LDL.LU R34, [R1+0x3a4] ;  /* 0x0003a40001227983 */ /* 0x000f280000300800 */
[----:B------:R-:W4:Y:S01]  /*30b60*/  LDL.LU R35, [R1+0x3ac] ;  /* 0x0003ac0001237983 */ /* 0x000f220000300800 */
[----:B------:R-:W-:-:S03]  /*30b70*/  NOP ;  /* 0x0000000000007918 */ /* 0x000fc60000000000 */
[----:B-1----:R-:W4:Y:S04]  /*30b80*/  LDL.LU R28, [R1+0x6c0] ;  /* 0x0006c000011c7983 */ /* 0x002f280000300800 */
[----:B------:R-:W4:Y:S04]  /*30b90*/  LDL.LU R29, [R1+0x6c8] ;  /* 0x0006c800011d7983 */ /* 0x000f280000300800 */
[----:B--2---:R-:W-:Y:S04]  /*30ba0*/  STL.64 [R1], R60 ;  /* 0x0000003c01007387 */ /* 0x004fe80000100a00 */
[----:B------:R-:W-:Y:S04]  /*30bb0*/  STL.64 [R1+0x8], R62 ;  /* 0x0000083e01007387 */ /* 0x000fe80000100a00 */
[----:B---3--:R-:W2:Y:S04]  /*30bc0*/  LDL.LU R30, [R1+0x8e0] ;  /* 0x0008e000011e7983 */ /* 0x008ea80000300800 */
[----:B------:R-:W2:Y:S04]  /*30bd0*/  LDL.LU R31, [R1+0x8e8] ;  /* 0x0008e800011f7983 */ /* 0x000ea80000300800 */
[----:B----4-:R1:W-:Y:S01]  /*30be0*/  STSM.16.M88.4 [R0], R32 ;  /* 0x0000002000007844 */ /* 0x0103e20000000200 */
[----:B------:R-:W-:-:S03]  /*30bf0*/  NOP ;  /* 0x0000000000007918 */ /* 0x000fc60000000000 */
[----:B------:R-:W-:Y:S01]  /*30c00*/  LDS.128 R248, [R0] ;  /* 0x0000000000f87984 */ /* 0x000fe20000000c00 */
[----:B------:R-:W-:-:S03]  /*30c10*/  NOP ;  /* 0x0000000000007918 */ /* 0x000fc60000000000 */
[----:B-1----:R-:W3:Y:S04]  /*30c20*/  LDL.LU R34, [R1+0x7f0] ;  /* 0x0007f00001227983 */ /* 0x002ee80000300800 */
[----:B------:R-:W3:Y:S04]  /*30c30*/  LDL.LU R35, [R1+0x7f8] ;  /* 0x0007f80001237983 */ /* 0x000ee80000300800 */
[----:B--2---:R-:W-:Y:S01]  /*30c40*/  STSM.16.M88.4 [R0], R28 ;  /* 0x0000001c00007844 */ /* 0x004fe20000000200 */
[----:B------:R-:W-:-:S03]  /*30c50*/  NOP ;  /* 0x0000000000007918 */ /* 0x000fc60000000000 */
[----:B------:R-:W1:Y:S04]  /*30c60*/  LDS.128 R60, [R0] ;  /* 0x00000000003c7984 */ /* 0x000e680000000c00 */
[----:B-1----:R-:W-:Y:S04]  /*30c70*/  STL.64 [R1+0x270], R60 ;  /* 0x0002703c01007387 */ /* 0x002fe80000100a00 */
[----:B------:R-:W-:Y:S01]  /*30c80*/  STL.64 [R1+0x278], R62 ;  /* 0x0002783e01007387 */ /* 0x000fe20000100a00 */
[----:B------:R-:W-:Y:S01]  /*30c90*/  MOV R32, R200 ;  /* 0x000000c800207202 */ /* 0x000fe20000000f00 */
[----:B------:R-:W-:Y:S01]  /*30ca0*/  IMAD.MOV.U32 R33, RZ, RZ, R202 ;  /* 0x000000ffff217224 */ /* 0x000fe200078e00ca */
[----:B------:R-:W-:Y:S01]  /*30cb0*/  NOP ;  /* 0x0000000000007918 */ /* 0x000fe20000000000 */
        /* <DEDUP_REMOVED lines=9> */
[----:B------:R-:W-:Y:S04]  /*30d50*/  STL.64 [R1+0x308], R62 ;  /* 0x0003083e01007387 */ /* 0x000fe80000100a00 */
[----:B------:R-:W3:Y:S04]  /*30d60*/  LDL.LU R34, [R1+0x500] ;  /* 0x0005000001227983 */ /* 0x000ee80000300800 */
[----:B------:R-:W3:Y:S04]  /*30d70*/  LDL.LU R35, [R1+0x508] ;  /* 0x0005080001237983 */ /* 0x000ee80000300800 */
[----:B--2---:R1:W-:Y:S01]  /*30d80*/  STSM.16.M88.4 [R0], R28 ;  /* 0x0000001c00007844 */ /* 0x0043e20000000200 */
[----:B------:R-:W-:-:S03]  /*30d90*/  NOP ;  /* 0x0000000000007918 */ /* 0x000fc60000000000 */
[----:B------:R-:W2:Y:S04]  /*30da0*/  LDS.128 R60, [R0] ;  /* 0x00000000003c7984 */ /* 0x000ea80000000c00 */
[----:B-1----:R-:W4:Y:S04]  /*30db0*/  LDL.LU R28, [R1+0x60] ;  /* 0x00006000011c7983 */ /* 0x002f280000300800 */
[----:B------:R-:W4:Y:S04]  /*30dc0*/  LDL.LU R29, [R1+0x68] ;  /* 0x00006800011d7983 */ /* 0x000f280000300800 */
[----:B--2---:R-:W-:Y:S04]  /*30dd0*/  STL.64 [R1+0x2c0], R60 ;  /* 0x0002c03c01007387 */ /* 0x004fe80000100a00 */
[----:B------:R-:W-:Y:S01]  /*30de0*/  STL.64 [R1+0x2c8], R62 ;  /* 0x0002c83e01007387 */ /* 0x000fe20000100a00 */
[----:B------:R-:W-:Y:S01]  /*30df0*/  IMAD.MOV.U32 R32, RZ, RZ, R136 ;  /* 0x000000ffff207224 */ /* 0x000fe200078e0088 */
[----:B------:R-:W-:-:S02]  /*30e00*/  NOP ;  /* 0x0000000000007918 */ /* 0x000fc40000000000 */
[----:B------:R-:W4:Y:S04]  /*30e10*/  LDL.LU R30, [R1+0x870] ;  /* 0x00087000011e7983 */ /* 0x000f280000300800 */
[----:B------:R-:W4:Y:S01]  /*30e20*/  LDL.LU R31, [R1+0x878] ;  /* 0x00087800011f7983 */ /* 0x000f220000300800 */
[----:B------:R-:W-:-:S05]  /*30e30*/  IMAD.MOV.U32 R33, RZ, RZ, R138 ;  /* 0x000000ffff217224 */ /* 0x000fca00078e008a */
[----:B---3--:R-:W-:Y:S01]  /*30e40*/  STSM.16.M88.4 [R0], R32 ;  /* 0x0000002000007844 */ /* 0x008fe20000000200 */
[----:B------:R-:W-:-:S03]  /*30e50*/  NOP ;  /* 0x0000000000007918 */ /* 0x000fc60000000000 */
[----:B------:R-:W1:Y:S01]  /*30e60*/  LDS.128 R60, [R0] ;  /* 0x00000000003c7984 */ /* 0x000e620000000c00 */
[----:B------:R-:W-:-:S03]  /*30e70*/  NOP ;  /* 0x0000000000007918 */ /* 0x000fc60000000000 */
[----:B-1----:R-:W-:Y:S04]  /*30e80*/  STL.64 [R1+0x2e0], R60 ;  /* 0x0002e03c01007387 */ /* 0x002fe80000100a00 */
[----:B------:R-:W-:Y:S04]  /*30e90*/  STL.64 [R1+0x2e8], R62 ;  /* 0x0002e83e01007387 */ /* 0x000fe80000100a00 */
[----:B------:R-:W2:Y:S04]  /*30ea0*/  LDL.LU R34, [R1+0x770] ;  /* 0x0007700001227983 */ /* 0x000ea80000300800 */
[----:B------:R-:W2:Y:S04]  /*30eb0*/  LDL.LU R35, [R1+0x778] ;  /* 0x0007780001237983 */ /* 0x000ea80000300800 */
[----:B----4-:R-:W-:Y:S01]  /*30ec0*/  STSM.16.M88.4 [R0], R28 ;  /* 0x0000001c00007844 */ /* 0x010fe20000000200 */
[----:B------:R-:W-:-:S03]  /*30ed0*/  NOP ;  /* 0x0000000000007918 */ /* 0x000fc60000000000 */
[----:B------:R-:W1:Y:S04]  /*30ee0*/  LDS.128 R60, [R0] ;  /* 0x00000000003c7984 */ /* 0x000e680000000c00 */
[----:B-1----:R-:W-:Y:S04]  /*30ef0*/  STL.64 [R1+0x280], R60 ;  /* 0x0002803c01007387 */ /* 0x002fe80000100a00 */
[----:B------:R-:W-:Y:S04]  /*30f00*/  STL.64 [R1+0x288], R62 ;  /* 0x0002883e01007387 */ /* 0x000fe80000100a00 */
[----:B------:R-:W3:Y:S04]  /*30f10*/  LDL.LU R30, [R1+0x580] ;  /* 0x00058000011e7983 */ /* 0x000ee80000300800 */
[----:B------:R-:W3:Y:S01]  /*30f20*/  LDL.LU R31, [R1+0x588] ;  /* 0x00058800011f7983 */ /* 0x000ee20000300800 */
[----:B------:R-:W-:Y:S01]  /*30f30*/  MOV R32, R88 ;  /* 0x0000005800207202 */ /* 0x000fe20000000f00 */
[----:B------:R-:W-:Y:S01]  /*30f40*/  IMAD.MOV.U32 R33, RZ, RZ, R90 ;  /* 0x000000ffff217224 */ /* 0x000fe200078e005a */
[----:B------:R-:W-:Y:S01]  /*30f50*/  NOP ;  /* 0x0000000000007918 */ /* 0x000fe20000000000 */
[----:B------:R-:W-:Y:S01]  /*30f60*/  IMAD.MOV.U32 R28, RZ, RZ, R56 ;  /* 0x000000ffff1c7224 */ /* 0x000fe200078e0038 */
[----:B------:R-:W-:-:S02]  /*30f70*/  MOV R29, R58 ;  /* 0x0000003a001d7202 */ /* 0x000fc40000000f00 */
[----:B--2---:R-:W-:Y:S01]  /*30f80*/  STSM.16.M88.4 [R0], R32 ;  /* 0x0000002000007844 */ /* 0x004fe20000000200 */
[----:B------:R-:W-:-:S03]  /*30f90*/  NOP ;  /* 0x0000000000007918 */ /* 0x000fc60000000000 */
[----:B------:R-:W1:Y:S01]  /*30fa0*/  LDS.128 R32, [R0] ;  /* 0x0000000000207984 */ /* 0x000e620000000c00 */
[----:B------:R-:W-:-:S03]  /*30fb0*/  NOP ;  /* 0x0000000000007918 */ /* 0x000fc60000000000 */
[----:B-1----:R1:W-:Y:S04]  /*30fc0*/  STL.64 [R1+0x2d0], R32 ;  /* 0x0002d02001007387 */ /* 0x0023e80000100a00 */
[----:B------:R-:W-:Y:S04]  /*30fd0*/  STL.64 [R1+0x2d8], R34 ;  /* 0x0002d82201007387 */ /* 0x000fe80000100a00 */
[----:B------:R-:W2:Y:S04]  /*30fe0*/  LDL.LU R62, [R1+0x380] ;  /* 0x00038000013e7983 */ /* 0x000ea80000300800 */
[----:B------:R-:W2:Y:S04]  /*30ff0*/  LDL.LU R63, [R1+0x388] ;  /* 0x00038800013f7983 */ /* 0x000ea80000300800 */
[----:B-1----:R-:W4:Y:S04]  /*31000*/  LDL.LU R32, [R1+0x6c4] ;  /* 0x0006c40001207983 */ /* 0x002f280000300800 */
[----:B------:R-:W4:Y:S04]  /*31010*/  LDL.LU R33, [R1+0x6cc] ;  /* 0x0006cc0001217983 */ /* 0x000f280000300800 */
[----:B---3--:R-:W-:Y:S01]  /*31020*/  STSM.16.M88.4 [R0], R28 ;  /* 0x0000001c00007844 */ /* 0x008fe20000000200 */
[----:B------:R-:W-:-:S03]  /*31030*/  NOP ;  /* 0x0000000000007918 */ /* 0x000fc60000000000 */
[----:B------:R-:W1:Y:S04]  /*31040*/  LDS.128 R28, [R0] ;  /* 0x00000000001c7984 */ /* 0x000e680000000c00 */
[----:B-1----:R-:W-:Y:S04]  /*31050*/  STL.64 [R1+0x260], R28 ;  /* 0x0002601c01007387 */ /* 0x002fe80000100a00 */
[----:B------:R-:W-:Y:S04]  /*31060*/  STL.64 [R1+0x268], R30 ;  /* 0x0002681e01007387 */ /* 0x000fe80000100a00 */
[----:B------:R-:W4:Y:S04]  /*31070*/  LDL.LU R34, [R1+0x8e4] ;  /* 0x0008e40001227983 */ /* 0x000f280000300800 */
[----:B------:R-:W4:Y:S01]  /*31080*/  LDL.LU R35, [R1+0x8ec] ;  /* 0x0008ec0001237983 */ /* 0x000f220000300800 */
[----:B------:R-:W-:Y:S01]  /*31090*/  IMAD.MOV.U32 R60, RZ, RZ, R24 ;  /* 0x000000ffff3c7224 */ /* 0x000fe200078e0018 */
[----:B------:R-:W-:Y:S01]  /*310a0*/  NOP ;  /* 0x0000000000007918 */ /* 0x000fe20000000000 */
[----:B------:R-:W-:-:S05]  /*310b0*/  IMAD.MOV.U32 R61, RZ, RZ, R26 ;  /* 0x000000ffff3d7224 */ /* 0x000fca00078e001a */
[----:B--2---:R-:W-:Y:S01]  /*310c0*/  STSM.16.M88.4 [R0], R60 ;  /* 0x0000003c00007844 */ /* 0x004fe20000000200 */
        /* <DEDUP_REMOVED lines=11> */
[----:B------:R-:W-:Y:S01]  /*31180*/  STL.64 [R1+0x248], R62 ;  /* 0x0002483e01007387 */ /* 0x000fe20000100a00 */
[----:B------:R-:W-:Y:S01]  /*31190*/  MOV R28, R201 ;  /* 0x000000c9001c7202 */ /* 0x000fe20000000f00 */
[----:B------:R-:W-:Y:S01]  /*311a0*/  IMAD.MOV.U32 R29, RZ, RZ, R203 ;  /* 0x000000ffff1d7224 */ /* 0x000fe200078e00cb */
[----:B------:R-:W-:Y:S01]  /*311b0*/  NOP ;  /* 0x0000000000007918 */ /* 0x000fe20000000000 */
[----:B------:R-:W3:Y:S04]  /*311c0*/  LDL.LU R34, [R1+0x6f4] ;  /* 0x0006f40001227983 */ /* 0x000ee80000300800 */
[----:B------:R-:W3:Y:S01]  /*311d0*/  LDL.LU R35, [R1+0x6fc] ;  /* 0x0006fc0001237983 */ /* 0x000ee20000300800 */
[----:B------:R-:W-:Y:S01]  /*311e0*/  IMAD.MOV.U32 R32, RZ, RZ, R169 ;  /* 0x000000ffff207224 */ /* 0x000fe200078e00a9 */
[----:B------:R-:W-:-:S02]  /*311f0*/  MOV R33, R171 ;  /* 0x000000ab00217202 */ /* 0x000fc40000000f00 */
        /* <DEDUP_REMOVED lines=8> */
[----:B---3--:R1:W-:Y:S01]  /*31280*/  STSM.16.M88.4 [R0], R32 ;  /* 0x0000002000007844 */ /* 0x0083e20000000200 */
[----:B------:R-:W-:-:S03]  /*31290*/  NOP ;  /* 0x0000000000007918 */ /* 0x000fc60000000000 */
[----:B------:R-:W3:Y:S04]  /*312a0*/  LDS.128 R60, [R0] ;  /* 0x00000000003c7984 */ /* 0x000ee80000000c00 */
[----:B-1----:R-:W4:Y:S04]  /*312b0*/  LDL.LU R32, [R1+0x64] ;  /* 0x0000640001207983 */ /* 0x002f280000300800 */
[----:B------:R-:W4:Y:S04]  /*312c0*/  LDL.LU R33, [R1+0x6c] ;  /* 0x00006c0001217983 */ /* 0x000f280000300800 */
[----:B---3--:R-:W-:Y:S04]  /*312d0*/  STL.64 [R1+0x220], R60 ;  /* 0x0002203c01007387 */ /* 0x008fe80000100a00 */
[----:B------:R-:W-:Y:S01]  /*312e0*/  STL.64 [R1+0x228], R62 ;  /* 0x0002283e01007387 */ /* 0x000fe20000100a00 */
[----:B------:R-:W-:Y:S01]  /*312f0*/  IMAD.MOV.U32 R28, RZ, RZ, R137 ;  /* 0x000000ffff1c7224 */ /* 0x000fe200078e0089 */
[----:B------:R-:W-:-:S02]  /*31300*/  NOP ;  /* 0x0000000000007918 */ /* 0x000fc40000000000 */
[----:B------:R-:W4:Y:S04]  /*31310*/  LDL.LU R34, [R1+0x874] ;  /* 0x0008740001227983 */ /* 0x000f280000300800 */
[----:B------:R-:W4:Y:S01]  /*31320*/  LDL.LU R35, [R1+0x87c] ;  /* 0x00087c0001237983 */ /* 0x000f220000300800 */
        /* <DEDUP_REMOVED lines=9> */
[----:B----4-:R1:W-:Y:S02]  /*313c0*/  STSM.16.M88.4 [R0], R32 ;  /* 0x0000002000007844 */ /* 0x0103e40000000200 */
[----:B-1----:R-:W-:Y:S01]  /*313d0*/  IMAD.MOV.U32 R32, RZ, RZ, R57 ;  /* 0x000000ffff207224 */ /* 0x002fe200078e0039 */
[----:B------:R-:W-:Y:S01]  /*313e0*/  MOV R33, R59 ;  /* 0x0000003b00217202 */ /* 0x000fe20000000f00 */
[----:B------:R-:W-:Y:S01]  /*313f0*/  NOP ;  /* 0x0000000000007918 */ /* 0x000fe20000000000 */
[----:B------:R-:W1:Y:S04]  /*31400*/  LDS.128 R56, [R0] ;  /* 0x0000000000387984 */ /* 0x000e680000000c00 */
[----:B-1----:R-:W-:Y:S04]  /*31410*/  STL.64 [R1+0x200], R56 ;  /* 0x0002003801007387 */ /* 0x002fe80000100a00 */
[----:B------:R-:W-:Y:S01]  /*31420*/  STL.64 [R1+0x208], R58 ;  /* 0x0002083a01007387 */ /* 0x000fe20000100a00 */
[----:B------:R-:W-:Y:S01]  /*31430*/  MOV R28, R89 ;  /* 0x00000059001c7202 */ /* 0x000fe20000000f00 */
[----:B------:R-:W-:Y:S01]  /*31440*/  IMAD.MOV.U32 R29, RZ, RZ, R91 ;  /* 0x000000ffff1d7224 */ /* 0x000fe200078e005b */
[----:B------:R-:W-:Y:S01]  /*31450*/  NOP ;  /* 0x0000000000007918 */ /* 0x000fe20000000000 */
[----:B------:R-:W3:Y:S04]  /*31460*/  LDL.LU R34, [R1+0x584] ;  /* 0x0005840001227983 */ /* 0x000ee80000300800 */
[----:B------:R-:W3:Y:S04]  /*31470*/  LDL.LU R35, [R1+0x58c] ;  /* 0x00058c0001237983 */ /* 0x000ee80000300800 */
[----:B--2---:R1:W-:Y:S02]  /*31480*/  STSM.16.M88.4 [R0], R28 ;  /* 0x0000001c00007844 */ /* 0x0043e40000000200 */
[----:B-1----:R-:W-:-:S02]  /*31490*/  IMAD.MOV.U32 R28, RZ, RZ, R25 ;  /* 0x000000ffff1c7224 */ /* 0x002fc400078e0019 */
[----:B------:R-:W-:Y:S01]  /*314a0*/  IMAD.MOV.U32 R29, RZ, RZ, R27 ;  /* 0x000000ffff1d7224 */ /* 0x000fe200078e001b */
[----:B------:R-:W-:Y:S01]  /*314b0*/  NOP ;  /* 0x0000000000007918 */ /* 0x000fe20000000000 */
        /* <DEDUP_REMOVED lines=10> */
[----:B------:R-:W1:Y:S01]  /*31560*/  LDS.128 R32, [R0] ;  /* 0x0000000000207984 */ /* 0x000e620000000c00 */
[----:B------:R-:W-:-:S03]  /*31570*/  NOP ;  /* 0x0000000000007918 */ /* 0x000fc60000000000 */
[----:B-1----:R-:W-:Y:S04]  /*31580*/  STL.64 [R1+0x1e0], R32 ;  /* 0x0001e02001007387 */ /* 0x002fe80000100a00 */
[----:B------:R-:W-:Y:S04]  /*31590*/  STL.64 [R1+0x1e8], R34 ;  /* 0x0001e82201007387 */ /* 0x000fe80000100a00 */
        /* <DEDUP_REMOVED lines=142> */
[----:B--2---:R1:W-:Y:S02]  /*31e80*/  STSM.16.M88.4 [R0], R24 ;  /* 0x0000001800007844 */ /* 0x0043e40000000200 */
[----:B-1----:R-:W-:Y:S02]  /*31e90*/  IMAD.MOV.U32 R24, RZ, RZ, R21 ;  /* 0x000000ffff187224 */ /* 0x002fe400078e0015 */
        /* <DEDUP_REMOVED lines=46> */
[----:B---3--:R-:W-:Y:S01]  /*32180*/  STSM.16.M88.4 [R0], R20 ;  /* 0x0000001400007844 */ /* 0x008fe20000000200 */
[----:B------:R-:W-:-:S03]  /*32190*/  NOP ;  /* 0x0000000000007918 */ /* 0x000fc60000000000 */
[----:B------:R-:W1:Y:S04]  /*321a0*/  LDS.128 R28, [R0] ;  /* 0x00000000001c7984 */ /* 0x000e680000000c00 */
[----:B-1----:R-:W-:Y:S04]  /*321b0*/  STL.64 [R1+0x490], R28 ;  /* 0x0004901c01007387 */ /* 0x002fe80000100a00 */
[----:B------:R-:W-:Y:S01]  /*321c0*/  STL.64 [R1+0x498], R30 ;  /* 0x0004981e01007387 */ /* 0x000fe20000100a00 */
[----:B------:R-:W-:Y:S01]  /*321d0*/  IMAD.MOV.U32 R24, RZ, RZ, R128 ;  /* 0x000000ffff187224 */ /* 0x000fe200078e0080 */
[----:B------:R-:W-:-:S02]  /*321e0*/  NOP ;  /* 0x0000000000007918 */ /* 0x000fc40000000000 */
[----:B------:R-:W3:Y:S04]  /*321f0*/  LDL.LU R22, [R1+0x850] ;  /* 0x0008500001167983 */ /* 0x000ee80000300800 */
[----:B------:R-:W3:Y:S01]  /*32200*/  LDL.LU R23, [R1+0x858] ;  /* 0x0008580001177983 */ /* 0x000ee20000300800 */
[----:B------:R-:W-:Y:S01]  /*32210*/  IMAD.MOV.U32 R25, RZ, RZ, R130 ;  /* 0x000000ffff197224 */ /* 0x000fe200078e0082 */
[----:B------:R-:W-:Y:S01]  /*32220*/  MOV R20, R112 ;  /* 0x0000007000147202 */ /* 0x000fe20000000f00 */
[----:B------:R-:W-:-:S03]  /*32230*/  IMAD.MOV.U32 R21, RZ, RZ, R114 ;  /* 0x000000ffff157224 */ /* 0x000fc600078e0072 */
        /* <DEDUP_REMOVED lines=37> */
[----:B------:R-:W-:Y:S01]  /*32490*/  MOV R28, R16 ;  /* 0x00000010001c7202 */ /* 0x000fe20000000f00 */
[----:B------:R-:W-:Y:S01]  /*324a0*/  IMAD.MOV.U32 R29, RZ, RZ, R18 ;  /* 0x000000ffff1d7224 */ /* 0x000fe200078e0012 */
[----:B------:R-:W-:-:S04]  /*324b0*/  NOP ;  /* 0x0000000000007918 */ /* 0x000fc80000000000 */
        /* <DEDUP_REMOVED lines=33> */
[----:B------:R-:W-:Y:S01]  /*326d0*/  MOV R28, R129 ;  /* 0x00000081001c7202 */ /* 0x000fe20000000f00 */
[----:B------:R-:W-:Y:S01]  /*326e0*/  IMAD.MOV.U32 R29, RZ, RZ, R131 ;  /* 0x000000ffff1d7224 */ /* 0x000fe200078e0083 */
[----:B------:R-:W-:Y:S01]  /*326f0*/  MOV R33, R115 ;  /* 0x0000007300217202 */ /* 0x000fe20000000f00 */
[----:B------:R-:W3:Y:S01]  /*32700*/  LDL.LU R34, [R1+0x854] ;  /* 0x0008540001227983 */ /* 0x000ee20000300800 */
[----:B------:R-:W-:Y:S01]  /*32710*/  IMAD.MOV.U32 R32, RZ, RZ, R113 ;  /* 0x000000ffff207224 */ /* 0x000fe200078e0071 */
[----:B------:R-:W-:-:S02]  /*32720*/  NOP ;  /* 0x0000000000007918 */ /* 0x000fc40000000000 */
[----:B------:R-:W3:Y:S04]  /*32730*/  LDL.LU R35, [R1+0x85c] ;  /* 0x00085c0001237983 */ /* 0x000ee80000300800 */
[----:B------:R-:W4:Y:S04]  /*32740*/  LDL.LU R54, [R1+0x754] ;  /* 0x0007540001367983 */ /* 0x000f280000300800 */
[----:B------:R-:W4:Y:S01]  /*32750*/  LDL.LU R55, [R1+0x75c] ;  /* 0x00075c0001377983 */ /* 0x000f220000300800 */
[----:B------:R-:W-:Y:S01]  /*32760*/  IMAD.MOV.U32 R16, RZ, RZ, R17 ;  /* 0x000000ffff107224 */ /* 0x000fe200078e0011 */
[----:B------:R-:W-:-:S02]  /*32770*/  MOV R17, R19 ;  /* 0x0000001300117202 */ /* 0x000fc40000000f00 */
[----:B--2---:R-:W-:Y:S01]  /*32780*/  STSM.16.M88.4 [R0], R28 ;  /* 0x0000001c00007844 */ /* 0x004fe20000000200 */
[----:B------:R-:W-:-:S03]  /*32790*/  NOP ;  /* 0x0000000000007918 */ /* 0x000fc60000000000 */
[----:B------:R-:W-:Y:S01]  /*327a0*/  LDS.128 R20, [R0] ;  /* 0x0000000000147984 */ /* 0x000fe20000000c00 */
[----:B------:R-:W-:-:S03]  /*327b0*/  NOP ;  /* 0x0000000000007918 */ /* 0x000fc60000000000 */
[----:B---3--:R1:W-:Y:S01]  /*327c0*/  STSM.16.M88.4 [R0], R32 ;  /* 0x0000002000007844 */ /* 0x0083e20000000200 */
[----:B------:R-:W-:Y:S01]  /*327d0*/  IMAD.MOV.U32 R52, RZ, RZ, R81 ;  /* 0x000000ffff347224 */ /* 0x000fe200078e0051 */
[----:B------:R-:W-:Y:S01]  /*327e0*/  NOP ;  /* 0x0000000000007918 */ /* 0x000fe20000000000 */
[----:B------:R-:W-:Y:S01]  /*327f0*/  IMAD.MOV.U32 R53, RZ, RZ, R83 ;  /* 0x000000ffff357224 */ /* 0x000fe200078e0053 */
[----:B------:R-:W-:Y:S01]  /*32800*/  LDS.128 R24, [R0] ;  /* 0x0000000000187984 */ /* 0x000fe20000000c00 */
[----:B------:R-:W-:-:S03]  /*32810*/  NOP ;  /* 0x0000000000007918 */ /* 0x000fc60000000000 */
[----:B-1----:R-:W2:Y:S04]  /*32820*/  LDL.LU R34, [R1+0x564] ;  /* 0x0005640001227983 */ /* 0x002ea80000300800 */
[----:B------:R-:W2:Y:S04]  /*32830*/  LDL.LU R35, [R1+0x56c] ;  /* 0x00056c0001237983 */ /* 0x000ea80000300800 */
[----:B------:R-:W3:Y:S04]  /*32840*/  LDL.LU R18, [R1+0x334] ;  /* 0x0003340001127983 */ /* 0x000ee80000300800 */
[----:B------:R-:W3:Y:S01]  /*32850*/  LDL.LU R19, [R1+0x33c] ;  /* 0x00033c0001137983 */ /* 0x000ee20000300800 */
[----:B------:R-:W-:Y:S01]  /*32860*/  MOV R32, R49 ;  /* 0x0000003100207202 */ /* 0x000fe20000000f00 */
[----:B------:R-:W-:-:S02]  /*32870*/  IMAD.MOV.U32 R33, RZ, RZ, R51 ;  /* 0x000000ffff217224 */ /* 0x000fc400078e0033 */
[----:B----4-:R-:W-:Y:S01]  /*32880*/  STSM.16.M88.4 [R0], R52 ;  /* 0x0000003400007844 */ /* 0x010fe20000000200 */
[----:B------:R-:W-:-:S03]  /*32890*/  NOP ;  /* 0x0000000000007918 */ /* 0x000fc60000000000 */
[----:B------:R-:W-:Y:S01]  /*328a0*/  LDS.128 R28, [R0] ;  /* 0x00000000001c7984 */ /* 0x000fe20000000c00 */
[----:B------:R-:W-:-:S03]  /*328b0*/  NOP ;  /* 0x0000000000007918 */ /* 0x000fc60000000000 */
[----:B--2---:R-:W-:Y:S01]  /*328c0*/  STSM.16.M88.4 [R0], R32 ;  /* 0x0000002000007844 */ /* 0x004fe20000000200 */
[----:B------:R-:W-:-:S03]  /*328d0*/  NOP ;  /* 0x0000000000007918 */ /* 0x000fc60000000000 */
[----:B------:R-:W-:Y:S01]  /*328e0*/  LDS.128 R84, [R0] ;  /* 0x0000000000547984 */ /* 0x000fe20000000c00 */
[----:B------:R-:W-:-:S03]  /*328f0*/  NOP ;  /* 0x0000000000007918 */ /* 0x000fc60000000000 */
[----:B---3--:R1:W-:Y:S01]  /*32900*/  STSM.16.M88.4 [R0], R16 ;  /* 0x0000001000007844 */ /* 0x0083e20000000200 */
[----:B------:R-:W-:-:S03]  /*32910*/  NOP ;  /* 0x0000000000007918 */ /* 0x000fc60000000000 */
[----:B------:R-:W-:Y:S04]  /*32920*/  LDS.128 R80, [R0] ;  /* 0x0000000000507984 */ /* 0x000fe80000000c00 */
[----:B-1----:R-:W2:Y:S04]  /*32930*/  LDL.LU R16, [R1+0x690] ;  /* 0x0006900001107983 */ /* 0x002ea80000300800 */
[----:B------:R-:W2:Y:S04]  /*32940*/  LDL.LU R17, [R1+0x698] ;  /* 0x0006980001117983 */ /* 0x000ea80000300800 */
[----:B------:R-:W2:Y:S04]  /*32950*/  LDL.LU R18, [R1+0x8b0] ;  /* 0x0008b00001127983 */ /* 0x000ea80000300800 */
[----:B------:R-:W2:Y:S01]  /*32960*/  LDL.LU R19, [R1+0x8b8] ;  /* 0x0008b80001137983 */ /* 0x000ea20000300800 */
[----:B------:R-:W-:-:S03]  /*32970*/  NOP ;  /* 0x0000000000007918 */ /* 0x000fc60000000000 */
[----:B------:R-:W3:Y:S04]  /*32980*/  LDL.LU R50, [R1+0x7c0] ;  /* 0x0007c00001327983 */ /* 0x000ee80000300800 */
[----:B------:R-:W3:Y:S04]  /*32990*/  LDL.LU R51, [R1+0x7c8] ;  /* 0x0007c80001337983 */ /* 0x000ee80000300800 */
[----:B------:R-:W4:Y:S04]  /*329a0*/  LDL.LU R34, [R1+0x5d0] ;  /* 0x0005d00001227983 */ /* 0x000f280000300800 */
[----:B------:R-:W4:Y:S01]  /*329b0*/  LDL.LU R35, [R1+0x5d8] ;  /* 0x0005d80001237983 */ /* 0x000f220000300800 */
[----:B------:R-:W-:-:S02]  /*329c0*/  IMAD.MOV.U32 R48, RZ, RZ, R188 ;  /* 0x000000ffff307224 */ /* 0x000fc400078e00bc */
[----:B------:R-:W-:Y:S01]  /*329d0*/  IMAD.MOV.U32 R49, RZ, RZ, R190 ;  /* 0x000000ffff317224 */ /* 0x000fe200078e00be */
[----:B------:R-:W-:Y:S01]  /*329e0*/  MOV R32, R156 ;  /* 0x0000009c00207202 */ /* 0x000fe20000000f00 */
[----:B------:R-:W-:Y:S01]  /*329f0*/  IMAD.MOV.U32 R33, RZ, RZ, R158 ;  /* 0x000000ffff217224 */ /* 0x000fe200078e009e */
        /* <DEDUP_REMOVED lines=10> */
[----:B------:R-:W-:Y:S04]  /*32aa0*/  LDS.128 R60, [R0] ;  /* 0x00000000003c7984 */ /* 0x000fe80000000c00 */
[----:B-1----:R-:W2:Y:S04]  /*32ab0*/  LDL.LU R34, [R1+0x4a0] ;  /* 0x0004a00001227983 */ /* 0x002ea80000300800 */
[----:B------:R-:W2:Y:S01]  /*32ac0*/  LDL.LU R35, [R1+0x4a8] ;  /* 0x0004a80001237983 */ /* 0x000ea20000300800 */
[----:B------:R-:W-:Y:S01]  /*32ad0*/  IMAD.MOV.U32 R32, RZ, RZ, R124 ;  /* 0x000000ffff207224 */ /* 0x000fe200078e007c */
[----:B------:R-:W-:Y:S01]  /*32ae0*/  MOV R33, R126 ;  /* 0x0000007e00217202 */ /* 0x000fe20000000f00 */
[----:B------:R-:W-:Y:S01]  /*32af0*/  NOP ;  /* 0x0000000000007918 */ /* 0x000fe20000000000 */
[----:B------:R-:W3:Y:S04]  /*32b00*/  LDL.LU R50, [R1+0x840] ;  /* 0x0008400001327983 */ /* 0x000ee80000300800 */
[----:B------:R-:W3:Y:S04]  /*32b10*/  LDL.LU R51, [R1+0x848] ;  /* 0x0008480001337983 */ /* 0x000ee80000300800 */
[----:B--2---:R1:W-:Y:S01]  /*32b20*/  STSM.16.M88.4 [R0], R32 ;  /* 0x0000002000007844 */ /* 0x0043e20000000200 */
[----:B------:R-:W-:Y:S01]  /*32b30*/  IMAD.MOV.U32 R48, RZ, RZ, R108 ;  /* 0x000000ffff307224 */ /* 0x000fe200078e006c */
[----:B------:R-:W-:Y:S01]  /*32b40*/  NOP ;  /* 0x0000000000007918 */ /* 0x000fe20000000000 */
[----:B------:R-:W-:Y:S01]  /*32b50*/  IMAD.MOV.U32 R49, RZ, RZ, R110 ;  /* 0x000000ffff317224 */ /* 0x000fe200078e006e */
[----:B------:R-:W-:Y:S01]  /*32b60*/  LDS.128 R56, [R0] ;  /* 0x0000000000387984 */ /* 0x000fe20000000c00 */
[----:B------:R-:W-:-:S03]  /*32b70*/  NOP ;  /* 0x0000000000007918 */ /* 0x000fc60000000000 */
[----:B-1----:R-:W2:Y:S04]  /*32b80*/  LDL.LU R34, [R1+0x740] ;  /* 0x0007400001227983 */ /* 0x002ea80000300800 */
[----:B------:R-:W2:Y:S01]  /*32b90*/  LDL.LU R35, [R1+0x748] ;  /* 0x0007480001237983 */ /* 0x000ea20000300800 */
[----:B------:R-:W-:Y:S01]  /*32ba0*/  MOV R32, R76 ;  /* 0x0000004c00207202 */ /* 0x000fe20000000f00 */
[----:B------:R-:W-:Y:S02]  /*32bb0*/  IMAD.MOV.U32 R33, RZ, RZ, R78 ;  /* 0x000000ffff217224 */ /* 0x000fe400078e004e */
[----:B---3--:R-:W-:Y:S01]  /*32bc0*/  STSM.16.M88.4 [R0], R48 ;  /* 0x0000003000007844 */ /* 0x008fe20000000200 */
[----:B------:R-:W-:-:S03]  /*32bd0*/  NOP ;  /* 0x0000000000007918 */ /* 0x000fc60000000000 */
[----:B------:R-:W-:Y:S01]  /*32be0*/  LDS.128 R52, [R0] ;  /* 0x0000000000347984 */ /* 0x000fe20000000c00 */
[----:B------:R-:W-:-:S03]  /*32bf0*/  NOP ;  /* 0x0000000000007918 */ /* 0x000fc60000000000 */
[----:B--2---:R1:W-:Y:S01]  /*32c00*/  STSM.16.M88.4 [R0], R32 ;  /* 0x0000002000007844 */ /* 0x0043e20000000200 */
[----:B------:R-:W-:-:S03]  /*32c10*/  NOP ;  /* 0x0000000000007918 */ /* 0x000fc60000000000 */
[----:B------:R-:W-:Y:S04]  /*32c20*/  LDS.128 R48, [R0] ;  /* 0x0000000000307984 */ /* 0x000fe80000000c00 */
[----:B-1----:R-:W2:Y:S04]  /*32c30*/  LDL.LU R34, [R1+0x550] ;  /* 0x0005500001227983 */ /* 0x002ea80000300800 */
[----:B------:R-:W2:Y:S04]  /*32c40*/  LDL.LU R35, [R1+0x558] ;  /* 0x0005580001237983 */ /* 0x000ea80000300800 */
[----:B------:R-:W3:Y:S04]  /*32c50*/  LDL.LU R90, [R1+0x310] ;  /* 0x00031000015a7983 */ /* 0x000ee80000300800 */
[----:B------:R-:W3:Y:S01]  /*32c60*/  LDL.LU R91, [R1+0x318] ;  /* 0x00031800015b7983 */ /* 0x000ee20000300800 */
[----:B------:R-:W-:Y:S01]  /*32c70*/  IMAD.MOV.U32 R32, RZ, RZ, R44 ;  /* 0x000000ffff207224 */ /* 0x000fe200078e002c */
[----:B------:R-:W-:Y:S01]  /*32c80*/  MOV R33, R46 ;  /* 0x0000002e00217202 */ /* 0x000fe20000000f00 */
[----:B------:R-:W-:Y:S01]  /*32c90*/  NOP ;  /* 0x0000000000007918 */ /* 0x000fe20000000000 */
[----:B------:R-:W-:-:S02]  /*32ca0*/  IMAD.MOV.U32 R88, RZ, RZ, R12 ;  /* 0x000000ffff587224 */ /* 0x000fc400078e000c */
[----:B------:R-:W-:Y:S02]  /*32cb0*/  IMAD.MOV.U32 R89, RZ, RZ, R14 ;  /* 0x000000ffff597224 */ /* 0x000fe400078e000e */
[----:B------:R-:W-:Y:S02]  /*32cc0*/  IMAD.MOV.U32 R124, RZ, RZ, R125 ;  /* 0x000000ffff7c7224 */ /* 0x000fe400078e007d */
[----:B------:R-:W-:Y:S01]  /*32cd0*/  IMAD.MOV.U32 R125, RZ, RZ, R127 ;  /* 0x000000ffff7d7224 */ /* 0x000fe200078e007f */
        /* <DEDUP_REMOVED lines=15> */
[----:B------:R-:W4:Y:S04]  /*32dd0*/  LDL.LU R115, [R1+0x5dc] ;  /* 0x0005dc0001737983 */ /* 0x000f280000300800 */
[----:B------:R-:W4:Y:S04]  /*32de0*/  LDL.LU R126, [R1+0x4a4] ;  /* 0x0004a400017e7983 */ /* 0x000f280000300800 */
[----:B------:R-:W4:Y:S01]  /*32df0*/  LDL.LU R127, [R1+0x4ac] ;  /* 0x0004ac00017f7983 */ /* 0x000f220000300800 */
[----:B------:R-:W-:Y:S01]  /*32e00*/  MOV R96, R189 ;  /* 0x000000bd00607202 */ /* 0x000fe20000000f00 */
        /* <DEDUP_REMOVED lines=11> */
[----:B----4-:R-:W-:Y:S01]  /*32ec0*/  STSM.16.M88.4 [R0], R112 ;  /* 0x0000007000007844 */ /* 0x010fe20000000200 */
[----:B------:R-:W-:-:S03]  /*32ed0*/  NOP ;  /* 0x0000000000007918 */ /* 0x000fc60000000000 */
[----:B------:R-:W-:Y:S01]  /*32ee0*/  LDS.128 R112, [R0] ;  /* 0x0000000000707984 */ /* 0x000fe20000000c00 */
[----:B------:R-:W-:-:S03]  /*32ef0*/  NOP ;  /* 0x0000000000007918 */ /* 0x000fc60000000000 */
[----:B------:R1:W-:Y:S04]  /*32f00*/  STSM.16.M88.4 [R0], R124 ;  /* 0x0000007c00007844 */ /* 0x0003e80000000200 */
[----:B-1----:R-:W2:Y:S04]  /*32f10*/  LDL.LU R126, [R1+0x844] ;  /* 0x00084400017e7983 */ /* 0x002ea80000300800 */
[----:B------:R-:W2:Y:S01]  /*32f20*/  LDL.LU R127, [R1+0x84c] ;  /* 0x00084c00017f7983 */ /* 0x000ea20000300800 */
[----:B------:R-:W-:Y:S01]  /*32f30*/  MOV R124, R109 ;  /* 0x0000006d007c7202 */ /* 0x000fe20000000f00 */
[----:B------:R-:W-:Y:S01]  /*32f40*/  IMAD.MOV.U32 R125, RZ, RZ, R111 ;  /* 0x000000ffff7d7224 */ /* 0x000fe200078e006f */
[----:B------:R-:W-:Y:S01]  /*32f50*/  NOP ;  /* 0x0000000000007918 */ /* 0x000fe20000000000 */
[----:B------:R-:W-:Y:S01]  /*32f60*/  LDS.128 R108, [R0] ;  /* 0x00000000006c7984 */ /* 0x000fe20000000c00 */
[----:B------:R-:W-:-:S03]  /*32f70*/  NOP ;  /* 0x0000000000007918 */ /* 0x000fc60000000000 */
[----:B--2---:R1:W-:Y:S04]  /*32f80*/  STSM.16.M88.4 [R0], R124 ;  /* 0x0000007c00007844 */ /* 0x0043e80000000200 */
[----:B-1----:R-:W2:Y:S04]  /*32f90*/  LDL.LU R126, [R1+0x744] ;  /* 0x00074400017e7983 */ /* 0x002ea80000300800 */
[----:B------:R-:W2:Y:S01]  /*32fa0*/  LDL.LU R127, [R1+0x74c] ;  /* 0x00074c00017f7983 */ /* 0x000ea20000300800 */
[----:B------:R-:W-:Y:S01]  /*32fb0*/  IMAD.MOV.U32 R124, RZ, RZ, R77 ;  /* 0x000000ffff7c7224 */ /* 0x000fe200078e004d */
[----:B------:R-:W-:Y:S01]  /*32fc0*/  MOV R125, R79 ;  /* 0x0000004f007d7202 */ /* 0x000fe20000000f00 */
[----:B------:R-:W-:Y:S01]  /*32fd0*/  NOP ;  /* 0x0000000000007918 */ /* 0x000fe20000000000 */
[----:B------:R-:W-:Y:S01]  /*32fe0*/  LDS.128 R76, [R0] ;  /* 0x00000000004c7984 */ /* 0x000fe20000000c00 */
[----:B------:R-:W-:Y:S01]  /*32ff0*/  NOP ;  /* 0x0000000000007918 */ /* 0x000fe20000000000 */
[----:B------:R-:W-:Y:S01]  /*33000*/  MOV R12, R13 ;  /* 0x0000000d000c7202 */ /* 0x000fe20000000f00 */
[----:B------:R-:W-:Y:S01]  /*33010*/  IMAD.MOV.U32 R13, RZ, RZ, R15 ;  /* 0x000000ffff0d7224 */ /* 0x000fe200078e000f */
[----:B--2---:R1:W-:Y:S04]  /*33020*/  STSM.16.M88.4 [R0], R124 ;  /* 0x0000007c00007844 */ /* 0x0043e80000000200 */
[----:B-1----:R-:W2:Y:S04]  /*33030*/  LDL.LU R126, [R1+0x554] ;  /* 0x00055400017e7983 */ /* 0x002ea80000300800 */
[----:B------:R-:W2:Y:S04]  /*33040*/  LDL.LU R127, [R1+0x55c] ;  /* 0x00055c00017f7983 */ /* 0x000ea80000300800 */
[----:B------:R-:W3:Y:S04]  /*33050*/  LDL.LU R14, [R1+0x314] ;  /* 0x00031400010e7983 */ /* 0x000ee80000300800 */
[----:B------:R-:W3:Y:S01]  /*33060*/  LDL.LU R15, [R1+0x31c] ;  /* 0x00031c00010f7983 */ /* 0x000ee20000300800 */
[----:B------:R-:W-:Y:S01]  /*33070*/  IMAD.MOV.U32 R124, RZ, RZ, R45 ;  /* 0x000000ffff7c7224 */ /* 0x000fe200078e002d */
[----:B------:R-:W-:Y:S01]  /*33080*/  NOP ;  /* 0x0000000000007918 */ /* 0x000fe20000000000 */
[----:B------:R-:W-:-:S02]  /*33090*/  IMAD.MOV.U32 R125, RZ, RZ, R47 ;  /* 0x000000ffff7d7224 */ /* 0x000fc400078e002f */
[----:B------:R-:W-:Y:S01]  /*330a0*/  LDS.128 R44, [R0] ;  /* 0x00000000002c7984 */ /* 0x000fe20000000c00 */
[----:B------:R-:W-:-:S03]  /*330b0*/  NOP ;  /* 0x0000000000007918 */ /* 0x000fc60000000000 */
[----:B--2---:R1:W-:Y:S01]  /*330c0*/  STSM.16.M88.4 [R0], R124 ;  /* 0x0000007c00007844 */ /* 0x0043e20000000200 */
[----:B------:R-:W-:-:S03]  /*330d0*/  NOP ;  /* 0x0000000000007918 */ /* 0x000fc60000000000 */
[----:B------:R-:W-:Y:S01]  /*330e0*/  LDS.128 R160, [R0] ;  /* 0x0000000000a07984 */ /* 0x000fe20000000c00 */
[----:B------:R-:W-:-:S03]  /*330f0*/  NOP ;  /* 0x0000000000007918 */ /* 0x000fc60000000000 */
[----:B-1----:R-:W2:Y:S04]  /*33100*/  LDL.LU R124, [R1+0x680] ;  /* 0x00068000017c7983 */ /* 0x002ea80000300800 */
[----:B------:R-:W2:Y:S04]  /*33110*/  LDL.LU R125, [R1+0x688] ;  /* 0x00068800017d7983 */ /* 0x000ea80000300800 */
[----:B------:R-:W2:Y:S04]  /*33120*/  LDL.LU R126, [R1+0x8a0] ;  /* 0x0008a000017e7983 */ /* 0x000ea80000300800 */
[----:B------:R-:W2:Y:S04]  /*33130*/  LDL.LU R127, [R1+0x8a8] ;  /* 0x0008a800017f7983 */ /* 0x000ea80000300800 */
[----:B---3--:R1:W-:Y:S01]  /*33140*/  STSM.16.M88.4 [R0], R12 ;  /* 0x0000000c00007844 */ /* 0x0083e20000000200 */
[----:B------:R-:W-:-:S03]  /*33150*/  NOP ;  /* 0x0000000000007918 */ /* 0x000fc60000000000 */
[----:B------:R-:W-:Y:S01]  /*33160*/  LDS.128 R156, [R0] ;  /* 0x00000000009c7984 */ /* 0x000fe20000000c00 */
[----:B------:R-:W-:-:S03]  /*33170*/  NOP ;  /* 0x0000000000007918 */ /* 0x000fc60000000000 */
[----:B-1----:R-:W3:Y:S04]  /*33180*/  LDL.LU R14, [R1+0x7b0] ;  /* 0x0007b000010e7983 */ /* 0x002ee80000300800 */
[----:B------:R-:W3:Y:S01]  /*33190*/  LDL.LU R15, [R1+0x7b8] ;  /* 0x0007b800010f7983 */ /* 0x000ee20000300800 */
[----:B------:R-:W-:Y:S01]  /*331a0*/  IMAD.MOV.U32 R12, RZ, RZ, R184 ;  /* 0x000000ffff0c7224 */ /* 0x000fe200078e00b8 */
[----:B------:R-:W-:Y:S02]  /*331b0*/  MOV R13, R186 ;  /* 0x000000ba000d7202 */ /* 0x000fe40000000f00 */
        /* <DEDUP_REMOVED lines=8> */
[----:B------:R-:W2:Y:S01]  /*33240*/  LDL.LU R15, [R1+0x5c8] ;  /* 0x0005c800010f7983 */ /* 0x000ea20000300800 */
[----:B------:R-:W-:Y:S02]  /*33250*/  IMAD.MOV.U32 R12, RZ, RZ, R152 ;  /* 0x000000ffff0c7224 */ /* 0x000fe400078e0098 */
[----:B------:R-:W-:Y:S01]  /*33260*/  IMAD.MOV.U32 R13, RZ, RZ, R154 ;  /* 0x000000ffff0d7224 */ /* 0x000fe200078e009a */
[----:B------:R-:W-:-:S04]  /*33270*/  NOP ;  /* 0x0000000000007918 */ /* 0x000fc80000000000 */
[----:B--2---:R1:W-:Y:S01]  /*33280*/  STSM.16.M88.4 [R0], R12 ;  /* 0x0000000c00007844 */ /* 0x0043e20000000200 */
[----:B------:R-:W-:-:S03]  /*33290*/  NOP ;  /* 0x0000000000007918 */ /* 0x000fc60000000000 */
[----:B------:R-:W-:Y:S04]  /*332a0*/  LDS.128 R136, [R0] ;  /* 0x0000000000887984 */ /* 0x000fe80000000c00 */
[----:B-1----:R-:W2:Y:S04]  /*332b0*/  LDL.LU R14, [R1+0x2b0] ;  /* 0x0002b000010e7983 */ /* 0x002ea80000300800 */
[----:B------:R-:W2:Y:S01]  /*332c0*/  LDL.LU R15, [R1+0x2b8] ;  /* 0x0002b800010f7983 */ /* 0x000ea20000300800 */
[----:B------:R-:W-:Y:S01]  /*332d0*/  MOV R12, R120 ;  /* 0x00000078000c7202 */ /* 0x000fe20000000f00 */
[----:B------:R-:W-:Y:S01]  /*332e0*/  IMAD.MOV.U32 R13, RZ, RZ, R122 ;  /* 0x000000ffff0d7224 */ /* 0x000fe200078e007a */
[----:B------:R-:W-:-:S04]  /*332f0*/  NOP ;  /* 0x0000000000007918 */ /* 0x000fc80000000000 */
[----:B--2---:R1:W-:Y:S01]  /*33300*/  STSM.16.M88.4 [R0], R12 ;  /* 0x0000000c00007844 */ /* 0x0043e20000000200 */
[----:B------:R-:W-:-:S03]  /*33310*/  NOP ;  /* 0x0000000000007918 */ /* 0x000fc60000000000 */
[----:B------:R-:W-:Y:S04]  /*33320*/  LDS.128 R132, [R0] ;  /* 0x0000000000847984 */ /* 0x000fe80000000c00 */
[----:B-1----:R-:W2:Y:S04]  /*33330*/  LDL.LU R14, [R1+0x830] ;  /* 0x00083000010e7983 */ /* 0x002ea80000300800 */
[----:B------:R-:W2:Y:S01]  /*33340*/  LDL.LU R15, [R1+0x838] ;  /* 0x00083800010f7983 */ /* 0x000ea20000300800 */
[----:B------:R-:W-:Y:S01]  /*33350*/  IMAD.MOV.U32 R12, RZ, RZ, R104 ;  /* 0x000000ffff0c7224 */ /* 0x000fe200078e0068 */
[----:B------:R-:W-:Y:S01]  /*33360*/  MOV R13, R106 ;  /* 0x0000006a000d7202 */ /* 0x000fe20000000f00 */
[----:B------:R-:W-:-:S04]  /*33370*/  NOP ;  /* 0x0000000000007918 */ /* 0x000fc80000000000 */
[----:B--2---:R1:W-:Y:S01]  /*33380*/  STSM.16.M88.4 [R0], R12 ;  /* 0x0000000c00007844 */ /* 0x0043e20000000200 */
[----:B------:R-:W-:-:S03]  /*33390*/  NOP ;  /* 0x0000000000007918 */ /* 0x000fc60000000000 */
[----:B------:R-:W-:Y:S04]  /*333a0*/  LDS.128 R128, [R0] ;  /* 0x0000000000807984 */ /* 0x000fe80000000c00 */
[----:B-1----:R-:W2:Y:S04]  /*333b0*/  LDL.LU R14, [R1+0x730] ;  /* 0x00073000010e7983 */ /* 0x002ea80000300800 */
[----:B------:R-:W2:Y:S04]  /*333c0*/  LDL.LU R15, [R1+0x738] ;  /* 0x00073800010f7983 */ /* 0x000ea80000300800 */
[----:B------:R-:W3:Y:S04]  /*333d0*/  LDL.LU R126, [R1+0x540] ;  /* 0x00054000017e7983 */ /* 0x000ee80000300800 */
[----:B------:R-:W3:Y:S04]  /*333e0*/  LDL.LU R127, [R1+0x548] ;  /* 0x00054800017f7983 */ /* 0x000ee80000300800 */
[----:B------:R-:W4:Y:S04]  /*333f0*/  LDL.LU R166, [R1+0x2f0] ;  /* 0x0002f00001a67983 */ /* 0x000f280000300800 */
[----:B------:R-:W4:Y:S01]  /*33400*/  LDL.LU R167, [R1+0x2f8] ;  /* 0x0002f80001a77983 */ /* 0x000f220000300800 */
[----:B------:R-:W-:-:S02]  /*33410*/  IMAD.MOV.U32 R12, RZ, RZ, R72 ;  /* 0x000000ffff0c7224 */ /* 0x000fc400078e0048 */
[----:B------:R-:W-:Y:S01]  /*33420*/  IMAD.MOV.U32 R13, RZ, RZ, R74 ;  /* 0x000000ffff0d7224 */ /* 0x000fe200078e004a */
[----:B------:R-:W-:Y:S01]  /*33430*/  NOP ;  /* 0x0000000000007918 */ /* 0x000fe20000000000 */
        /* <DEDUP_REMOVED lines=21> */
[----:B------:R-:W3:Y:S01]  /*33590*/  LDL.LU R175, [R1+0x7bc] ;  /* 0x0007bc0001af7983 */ /* 0x000ee20000300800 */
[----:B------:R-:W-:Y:S02]  /*335a0*/  IMAD.MOV.U32 R172, RZ, RZ, R185 ;  /* 0x000000ffffac7224 */ /* 0x000fe400078e00b9 */
[----:B------:R-:W-:Y:S01]  /*335b0*/  IMAD.MOV.U32 R173, RZ, RZ, R187 ;  /* 0x000000ffffad7224 */ /* 0x000fe200078e00bb */
[----:B--2---:R-:W-:Y:S01]  /*335c0*/  STSM.16.M88.4 [R0], R164 ;  /* 0x000000a400007844 */ /* 0x004fe20000000200 */
[----:B------:R-:W-:-:S03]  /*335d0*/  NOP ;  /* 0x0000000000007918 */ /* 0x000fc60000000000 */
[----:B------:R-:W-:Y:S01]  /*335e0*/  LDS.128 R164, [R0] ;  /* 0x0000000000a47984 */ /* 0x000fe20000000c00 */
[----:B------:R-:W-:-:S03]  /*335f0*/  NOP ;  /* 0x0000000000007918 */ /* 0x000fc60000000000 */
[----:B---3--:R1:W-:Y:S04]  /*33600*/  STSM.16.M88.4 [R0], R172 ;  /* 0x000000ac00007844 */ /* 0x0083e80000000200 */
        /* <DEDUP_REMOVED lines=14> */
[----:B------:R-:W-:-:S03]  /*336f0*/  NOP ;  /* 0x0000000000007918 */ /* 0x000fc60000000000 */
[----:B--2---:R1:W-:Y:S04]  /*33700*/  STSM.16.M88.4 [R0], R172 ;  /* 0x000000ac00007844 */ /* 0x0043e80000000200 */
[----:B-1----:R-:W2:Y:S04]  /*33710*/  LDL.LU R174, [R1+0x834] ;  /* 0x0008340001ae7983 */ /* 0x002ea80000300800 */
[----:B------:R-:W2:Y:S01]  /*33720*/  LDL.LU R175, [R1+0x83c] ;  /* 0x00083c0001af7983 */ /* 0x000ea20000300800 */
[----:B------:R-:W-:Y:S02]  /*33730*/  IMAD.MOV.U32 R172, RZ, RZ, R105 ;  /* 0x000000ffffac7224 */ /* 0x000fe400078e0069 */
[----:B------:R-:W-:Y:S01]  /*33740*/  IMAD.MOV.U32 R173, RZ, RZ, R107 ;  /* 0x000000ffffad7224 */ /* 0x000fe200078e006b */
[----:B------:R-:W-:Y:S01]  /*33750*/  NOP ;  /* 0x0000000000007918 */ /* 0x000fe20000000000 */
[----:B------:R-:W-:Y:S01]  /*33760*/  LDS.128 R104, [R0] ;  /* 0x0000000000687984 */ /* 0x000fe20000000c00 */
[----:B------:R-:W-:-:S03]  /*33770*/  NOP ;  /* 0x0000000000007918 */ /* 0x000fc60000000000 */
[----:B--2---:R1:W-:Y:S04]  /*33780*/  STSM.16.M88.4 [R0], R172 ;  /* 0x000000ac00007844 */ /* 0x0043e80000000200 */
        /* <DEDUP_REMOVED lines=9> */
[----:B------:R-:W2:Y:S04]  /*33820*/  LDL.LU R175, [R1+0x54c] ;  /* 0x00054c0001af7983 */ /* 0x000ea80000300800 */
[----:B------:R-:W3:Y:S04]  /*33830*/  LDL.LU R178, [R1+0x2f4] ;  /* 0x0002f40001b27983 */ /* 0x000ee80000300800 */
[----:B------:R-:W3:Y:S04]  /*33840*/  LDL.LU R179, [R1+0x2fc] ;  /* 0x0002fc0001b37983 */ /* 0x000ee80000300800 */
[----:B------:R-:W4:Y:S04]  /*33850*/  LDL.LU R188, [R1+0x20] ;  /* 0x0000200001bc7983 */ /* 0x000f280000300800 */
[----:B------:R-:W4:Y:S04]  /*33860*/  LDL.LU R189, [R1+0x28] ;  /* 0x0000280001bd7983 */ /* 0x000f280000300800 */
[----:B------:R-:W4:Y:S04]  /*33870*/  LDL.LU R190, [R1+0x820] ;  /* 0x0008200001be7983 */ /* 0x000f280000300800 */
[----:B------:R-:W4:Y:S01]  /*33880*/  LDL.LU R191, [R1+0x828] ;  /* 0x0008280001bf7983 */ /* 0x000f220000300800 */
[----:B------:R-:W-:Y:S01]  /*33890*/  IMAD.MOV.U32 R172, RZ, RZ, R41 ;  /* 0x000000ffffac7224 */ /* 0x000fe200078e0029 */
[----:B------:R-:W-:Y:S01]  /*338a0*/  MOV R173, R43 ;  /* 0x0000002b00ad7202 */ /* 0x000fe20000000f00 */
[----:B------:R-:W-:Y:S01]  /*338b0*/  NOP ;  /* 0x0000000000007918 */ /* 0x000fe20000000000 */
[----:B------:R-:W-:Y:S01]  /*338c0*/  LDS.128 R40, [R0] ;  /* 0x0000000000287984 */ /* 0x000fe20000000c00 */
[----:B------:R-:W-:Y:S01]  /*338d0*/  NOP ;  /* 0x0000000000007918 */ /* 0x000fe20000000000 */
[----:B------:R-:W-:-:S02]  /*338e0*/  IMAD.MOV.U32 R176, RZ, RZ, R9 ;  /* 0x000000ffffb07224 */ /* 0x000fc400078e0009 */
[----:B------:R-:W4:Y:S01]  /*338f0*/  LDL.LU R186, [R1+0x720] ;  /* 0x0007200001ba7983 */ /* 0x000f220000300800 */
[----:B------:R-:W-:-:S03]  /*33900*/  IMAD.MOV.U32 R177, RZ, RZ, R11 ;  /* 0x000000ffffb17224 */ /* 0x000fc600078e000b */
        /* <DEDUP_REMOVED lines=11> */
[----:B------:R2:W3:Y:S01]  /*339c0*/  LDS.128 R176, [R0] ;  /* 0x0000000000b07984 */ /* 0x0004e20000000c00 */
[----:B------:R-:W-:Y:S01]  /*339d0*/  MOV R184, R180 ;  /* 0x000000b400b87202 */ /* 0x000fe20000000f00 */
[----:B------:R-:W-:Y:S02]  /*339e0*/  IMAD.MOV.U32 R185, RZ, RZ, R182 ;  /* 0x000000ffffb97224 */ /* 0x000fe400078e00b6 */
[----:B------:R-:W-:Y:S02]  /*339f0*/  IMAD.MOV.U32 R192, RZ, RZ, R116 ;  /* 0x000000ffffc07224 */ /* 0x000fe400078e0074 */
[----:B-1----:R-:W-:Y:S01]  /*33a00*/  IMAD.MOV.U32 R188, RZ, RZ, R148 ;  /* 0x000000ffffbc7224 */ /* 0x002fe200078e0094 */
[----:B------:R-:W-:Y:S01]  /*33a10*/  MOV R189, R150 ;  /* 0x0000009600bd7202 */ /* 0x000fe20000000f00 */
[----:B------:R-:W-:Y:S01]  /*33a20*/  IMAD.MOV.U32 R193, RZ, RZ, R118 ;  /* 0x000000ffffc17224 */ /* 0x000fe200078e0076 */
[----:B------:R-:W-:Y:S01]  /*33a30*/  MOV R196, R100 ;  /* 0x0000006400c47202 */ /* 0x000fe20000000f00 */
[----:B------:R-:W-:Y:S01]  /*33a40*/  IMAD.MOV.U32 R197, RZ, RZ, R102 ;  /* 0x000000ffffc57224 */ /* 0x000fe200078e0066 */
[----:B------:R-:W-:Y:S01]  /*33a50*/  MOV R201, R70 ;  /* 0x0000004600c97202 */ /* 0x000fe20000000f00 */
[----:B------:R-:W-:Y:S01]  /*33a60*/  IMAD.MOV.U32 R200, RZ, RZ, R68 ;  /* 0x000000ffffc87224 */ /* 0x000fe200078e0044 */
[----:B--2---:R-:W1:Y:S01]  /*33a70*/  LDC R0, c[0x0][0x3b4] ;  /* 0x0000ed00ff007b82 */ /* 0x004e620000000800 */
[----:B---3--:R2:W-:Y:S04]  /*33a80*/  STL [R1+0x1368], R179 ;  /* 0x001368b301007387 */ /* 0x0085e80000100800 */
[----:B--2---:R-:W2:Y:S01]  /*33a90*/  LDL.LU R179, [R1+0x600] ;  /* 0x0006000001b37983 */ /* 0x004ea20000300800 */
[----:B------:R-:W-:-:S03]  /*33aa0*/  NOP ;  /* 0x0000000000007918 */ /* 0x000fc60000000000 */
        /* <DEDUP_REMOVED lines=10> */
[----:B------:R-:W-:-:S02]  /*33b50*/  IMAD.MOV.U32 R204, RZ, RZ, R36 ;  /* 0x000000ffffcc7224 */ /* 0x000fc400078e0024 */
        /* <DEDUP_REMOVED lines=13> */
[----:B------:R-:W-:Y:S01]  /*33c30*/  STSM.16.M88.4 [R179], R196 ;  /* 0x000000c4b3007844 */ /* 0x000fe20000000200 */
[----:B------:R-:W-:-:S03]  /*33c40*/  NOP ;  /* 0x0000000000007918 */ /* 0x000fc60000000000 */
[----:B------:R-:W-:Y:S01]  /*33c50*/  LDS.128 R196, [R179] ;  /* 0x00000000b3c47984 */ /* 0x000fe20000000c00 */
[----:B------:R-:W-:-:S03]  /*33c60*/  NOP ;  /* 0x0000000000007918 */ /* 0x000fc60000000000 */
[----:B------:R-:W-:Y:S01]  /*33c70*/  STSM.16.M88.4 [R179], R200 ;  /* 0x000000c8b3007844 */ /* 0x000fe20000000200 */
[----:B------:R-:W-:-:S03]  /*33c80*/  NOP ;  /* 0x0000000000007918 */ /* 0x000fc60000000000 */
[----:B------:R-:W2:Y:S01]  /*33c90*/  LDS.128 R200, [R179] ;  /* 0x00000000b3c87984 */ /* 0x000ea20000000c00 */
[----:B------:R-:W-:-:S03]  /*33ca0*/  NOP ;  /* 0x0000000000007918 */ /* 0x000fc60000000000 */
[----:B------:R3:W-:Y:S01]  /*33cb0*/  STSM.16.M88.4 [R179], R204 ;  /* 0x000000ccb3007844 */ /* 0x0007e20000000200 */
[----:B------:R-:W-:-:S03]  /*33cc0*/  NOP ;  /* 0x0000000000007918 */ /* 0x000fc60000000000 */
[----:B------:R-:W4:Y:S04]  /*33cd0*/  LDS.128 R208, [R179] ;  /* 0x00000000b3d07984 */ /* 0x000f280000000c00 */
[----:B--2---:R-:W-:Y:S04]  /*33ce0*/  STL [R1+0x1364], R203 ;  /* 0x001364cb01007387 */ /* 0x004fe80000100800 */
[----:B---3--:R-:W2:Y:S04]  /*33cf0*/  LDL.LU R206, [R1+0x290] ;  /* 0x0002900001ce7983 */ /* 0x008ea80000300800 */
[----:B------:R-:W2:Y:S01]  /*33d00*/  LDL.LU R207, [R1+0x298] ;  /* 0x0002980001cf7983 */ /* 0x000ea20000300800 */
[----:B------:R-:W-:Y:S01]  /*33d10*/  MOV R204, R4 ;  /* 0x0000000400cc7202 */ /* 0x000fe20000000f00 */
[----:B------:R-:W-:Y:S01]  /*33d20*/  IMAD.MOV.U32 R205, RZ, RZ, R6 ;  /* 0x000000ffffcd7224 */ /* 0x000fe200078e0006 */
[----:B------:R-:W-:Y:S01]  /*33d30*/  NOP ;  /* 0x0000000000007918 */ /* 0x000fe20000000000 */
[----:B----4-:R-:W-:Y:S01]  /*33d40*/  STL [R1+0x1360], R211 ;  /* 0x001360d301007387 */ /* 0x010fe20000100800 */
[----:B------:R-:W-:Y:S01]  /*33d50*/  IMAD.MOV.U32 R180, RZ, RZ, R181 ;  /* 0x000000ffffb47224 */ /* 0x000fe200078e00b5 */
[----:B------:R-:W-:Y:S01]  /*33d60*/  MOV R181, R183 ;  /* 0x000000b700b57202 */ /* 0x000fe20000000f00 */
[----:B------:R-:W-:Y:S01]  /*33d70*/  IMAD.MOV.U32 R148, RZ, RZ, R149 ;  /* 0x000000ffff947224 */ /* 0x000fe200078e0095 */
[----:B------:R-:W-:Y:S01]  /*33d80*/  MOV R116, R117 ;  /* 0x0000007500747202 */ /* 0x000fe20000000f00 */
[----:B------:R-:W-:Y:S01]  /*33d90*/  IMAD.MOV.U32 R100, RZ, RZ, R101 ;  /* 0x000000ffff647224 */ /* 0x000fe200078e0065 */
[----:B------:R-:W3:Y:S01]  /*33da0*/  LDC R4, c[0x0][0x3b4] ;  /* 0x0000ed00ff047b82 */ /* 0x000ee20000000800 */
[----:B------:R-:W-:-:S07]  /*33db0*/  IMAD.MOV.U32 R68, RZ, RZ, R69 ;  /* 0x000000ffff447224 */ /* 0x000fce00078e0045 */
[----:B------:R-:W4:Y:S01]  /*33dc0*/  LDC R6, c[0x0][0x3b4] ;  /* 0x0000ed00ff067b82 */ /* 0x000f220000000800 */
[----:B--2---:R2:W-:Y:S01]  /*33dd0*/  STSM.16.M88.4 [R179], R204 ;  /* 0x000000ccb3007844 */ /* 0x0045e20000000200 */
[----:B------:R-:W-:-:S03]  /*33de0*/  NOP ;  /* 0x0000000000007918 */ /* 0x000fc60000000000 */
[----:B------:R-:W1:Y:S04]  /*33df0*/  LDS.128 R212, [R179] ;  /* 0x00000000b3d47984 */ /* 0x000e680000000c00 */
[----:B--2---:R-:W2:Y:S04]  /*33e00*/  LDL.LU R204, [R1+0x24] ;  /* 0x0000240001cc7983 */ /* 0x004ea80000300800 */
[----:B------:R-:W2:Y:S04]  /*33e10*/  LDL.LU R205, [R1+0x2c] ;  /* 0x00002c0001cd7983 */ /* 0x000ea80000300800 */
[----:B------:R-:W2:Y:S04]  /*33e20*/  LDL.LU R206, [R1+0x824] ;  /* 0x0008240001ce7983 */ /* 0x000ea80000300800 */
[----:B------:R-:W2:Y:S01]  /*33e30*/  LDL.LU R207, [R1+0x82c] ;  /* 0x00082c0001cf7983 */ /* 0x000ea20000300800 */
[----:B------:R-:W-:-:S03]  /*33e40*/  NOP ;  /* 0x0000000000007918 */ /* 0x000fc60000000000 */
[----:B-1----:R-:W-:Y:S04]  /*33e50*/  STL [R1+0x135c], R215 ;  /* 0x00135cd701007387 */ /* 0x002fe80000100800 */
[----:B------:R-:W3:Y:S04]  /*33e60*/  LDL.LU R182, [R1+0x724] ;  /* 0x0007240001b67983 */ /* 0x000ee80000300800 */
[----:B------:R-:W3:Y:S01]  /*33e70*/  LDL.LU R183, [R1+0x72c] ;  /* 0x00072c0001b77983 */ /* 0x000ee20000300800 */
[----:B------:R-:W-:-:S03]  /*33e80*/  IMAD.MOV.U32 R149, RZ, RZ, R151 ;  /* 0x000000ffff957224 */ /* 0x000fc600078e0097 */
        /* <DEDUP_REMOVED lines=9> */
[----:B------:R-:W1:Y:S01]  /*33f20*/  LDS.128 R180, [R179] ;  /* 0x00000000b3b47984 */ /* 0x000e620000000c00 */
[----:B------:R-:W-:-:S03]  /*33f30*/  NOP ;  /* 0x0000000000007918 */ /* 0x000fc60000000000 */
[----:B-1----:R-:W-:Y:S04]  /*33f40*/  STL [R1+0x1350], R183 ;  /* 0x001350b701007387 */ /* 0x002fe80000100800 */
[----:B------:R-:W2:Y:S04]  /*33f50*/  LDL.LU R118, [R1+0x2a4] ;  /* 0x0002a40001767983 */ /* 0x000ea80000300800 */
[----:B------:R-:W2:Y:S04]  /*33f60*/  LDL.LU R119, [R1+0x2ac] ;  /* 0x0002ac0001777983 */ /* 0x000ea80000300800 */
[----:B----4-:R-:W-:Y:S01]  /*33f70*/  STSM.16.M88.4 [R179], R148 ;  /* 0x00000094b3007844 */ /* 0x010fe20000000200 */
[----:B------:R-:W-:-:S03]  /*33f80*/  NOP ;  /* 0x0000000000007918 */ /* 0x000fc60000000000 */
[----:B------:R-:W1:Y:S01]  /*33f90*/  LDS.128 R148, [R179] ;  /* 0x00000000b3947984 */ /* 0x000e620000000c00 */
[----:B------:R-:W-:Y:S01]  /*33fa0*/  NOP ;  /* 0x0000000000007918 */ /* 0x000fe20000000000 */
[----:B------:R-:W-:Y:S01]  /*33fb0*/  MOV R101, R103 ;  /* 0x0000006700657202 */ /* 0x000fe20000000f00 */
[----:B------:R-:W-:Y:S01]  /*33fc0*/  IMAD.MOV.U32 R69, RZ, RZ, R71 ;  /* 0x000000ffff457224 */ /* 0x000fe200078e0047 */
[----:B-1----:R-:W-:Y:S04]  /*33fd0*/  STL [R1+0x134c], R151 ;  /* 0x00134c9701007387 */ /* 0x002fe80000100800 */
[----:B------:R-:W3:Y:S04]  /*33fe0*/  LDL.LU R102, [R1+0x7a4] ;  /* 0x0007a40001667983 */ /* 0x000ee80000300800 */
[----:B------:R-:W3:Y:S04]  /*33ff0*/  LDL.LU R103, [R1+0x7ac] ;  /* 0x0007ac0001677983 */ /* 0x000ee80000300800 */
[----:B--2---:R-:W-:Y:S01]  /*34000*/  STSM.16.M88.4 [R179], R116 ;  /* 0x00000074b3007844 */ /* 0x004fe20000000200 */
[----:B------:R-:W-:-:S03]  /*34010*/  NOP ;  /* 0x0000000000007918 */ /* 0x000fc60000000000 */
[----:B------:R-:W1:Y:S01]  /*34020*/  LDS.128 R116, [R179] ;  /* 0x00000000b3747984 */ /* 0x000e620000000c00 */
[----:B------:R-:W-:-:S03]  /*34030*/  NOP ;  /* 0x0000000000007918 */ /* 0x000fc60000000000 */
[----:B-1----:R-:W-:Y:S04]  /*34040*/  STL [R1+0x1354], R119 ;  /* 0x0013547701007387 */ /* 0x002fe80000100800 */
[----:B------:R-:W2:Y:S04]  /*34050*/  LDL.LU R70, [R1+0x5b4] ;  /* 0x0005b40001467983 */ /* 0x000ea80000300800 */
[----:B------:R-:W2:Y:S04]  /*34060*/  LDL.LU R71, [R1+0x5bc] ;  /* 0x0005bc0001477983 */ /* 0x000ea80000300800 */
[----:B------:R-:W4:Y:S04]  /*34070*/  LDL.LU R203, [R1+0x918] ;  /* 0x0009180001cb7983 */ /* 0x000f280000300800 */
[----:B---3--:R-:W-:Y:S01]  /*34080*/  STSM.16.M88.4 [R179], R100 ;  /* 0x00000064b3007844 */ /* 0x008fe20000000200 */
        /* <DEDUP_REMOVED lines=8> */
[----:B------:R-:W3:Y:S04]  /*34110*/  LDL.LU R211, [R1+0x990] ;  /* 0x0009900001d37983 */ /* 0x000ee80000300800 */
[----:B--2---:R-:W-:Y:S01]  /*34120*/  STSM.16.M88.4 [R179], R68 ;  /* 0x00000044b3007844 */ /* 0x004fe20000000200 */
[----:B------:R-:W-:-:S03]  /*34130*/  NOP ;  /* 0x0000000000007918 */ /* 0x000fc60000000000 */
[----:B------:R-:W1:Y:S01]  /*34140*/  LDS.128 R68, [R179] ;  /* 0x00000000b3447984 */ /* 0x000e620000000c00 */
[C---:B----4-:R-:W-:Y:S01]  /*34150*/  IMAD R2, R203.reuse, UR32, RZ ;  /* 0x00000020cb027c24 */ /* 0x050fe2000f8e02ff */
[----:B------:R-:W2:Y:S01]  /*34160*/  LDCU.64 UR32, c[0x0][0x398] ;  /* 0x00007300ff2077ac */ /* 0x000ea20008000a00 */
[----:B------:R-:W-:Y:S01]  /*34170*/  ISETP.GE.AND P1, PT, R203, UR36, PT ;  /* 0x00000024cb007c0c */ /* 0x000fe2000bf26270 */
[----:B------:R-:W-:Y:S01]  /*34180*/  NOP ;  /* 0x0000000000007918 */ /* 0x000fe20000000000 */
[----:B------:R-:W-:Y:S01]  /*34190*/  IMAD R3, R3, 0x20, R2 ;  /* 0x0000002003037824 */ /* 0x000fe200078e0202 */
[----:B------:R-:W-:Y:S01]  /*341a0*/  LEA R222, P2, R2, UR34, 0x2 ;  /* 0x0000002202de7c11 */ /* 0x000fe2000f8410ff */
[----:B------:R-:W4:Y:S03]  /*341b0*/  LDCU.64 UR36, c[0x0][0x398] ;  /* 0x00007300ff2477ac */ /* 0x000f260008000a00 */
[----:B------:R-:W-:-:S02]  /*341c0*/  LEA R0, R0, R3, 0x5 ;  /* 0x0000000300007211 */ /* 0x000fc400078e28ff */
[----:B------:R-:W-:Y:S01]  /*341d0*/  LEA.HI.X.SX32 R223, R2, UR35, 0x2, P2 ;  /* 0x0000002302df7c11 */ /* 0x000fe200090f16ff */
[----:B------:R-:W1:Y:S01]  /*341e0*/  LDCU.64 UR34, c[0x0][0x398] ;  /* 0x00007300ff2277ac */ /* 0x000e620008000a00 */
[----:B------:R-:W-:Y:S01]  /*341f0*/  LEA R216, P3, R0, UR42, 0x2 ;  /* 0x0000002a00d87c11 */ /* 0x000fe2000f8610ff */
[----:B------:R-:W-:Y:S01]  /*34200*/  IMAD R2, R4, 0x20, R0 ;  /* 0x0000002004027824 */ /* 0x000fe200078e0200 */
[----:B------:R-:W-:Y:S02]  /*34210*/  MOV R4, R5 ;  /* 0x0000000500047202 */ /* 0x000fe40000000f00 */
[----:B------:R-:W-:Y:S01]  /*34220*/  LEA.HI.X.SX32 R217, R0, UR43, 0x2, P3 ;  /* 0x0000002b00d97c11 */ /* 0x000fe200098f16ff */
[----:B------:R-:W-:Y:S01]  /*34230*/  IMAD R0, R6, 0x20, R2 ;  /* 0x0000002006007824 */ /* 0x000fe200078e0202 */
[----:B-1----:R1:W-:Y:S01]  /*34240*/  STL [R1+0x1358], R71 ;  /* 0x0013584701007387 */ /* 0x0023e20000100800 */
[----:B------:R-:W-:Y:S01]  /*34250*/  IMAD.MOV.U32 R5, RZ, RZ, R7 ;  /* 0x000000ffff057224 */ /* 0x000fe200078e0007 */
[C---:B------:R-:W-:Y:S01]  /*34260*/  LEA R220, P2, R3.reuse, UR40, 0x2 ;  /* 0x0000002803dc7c11 */ /* 0x040fe2000f8410ff */
[----:B------:R-:W1:Y:S01]  /*34270*/  LDCU.64 UR42, c[0x0][0x390] ;  /* 0x00007200ff2a77ac */ /* 0x000e620008000a00 */
[----:B------:R-:W4:Y:S04]  /*34280*/  LDL.LU R6, [R1+0x294] ;  /* 0x0002940001067983 */ /* 0x000f280000300800 */
[----:B------:R-:W4:Y:S04]  /*34290*/  LDL.LU R7, [R1+0x29c] ;  /* 0x00029c0001077983 */ /* 0x000f280000300800 */
[----:B------:R-:W4:Y:S04]  /*342a0*/  LDL.LU R245, [R1+0xe0] ;  /* 0x0000e00001f57983 */ /* 0x000f280000300800 */
[----:B------:R-:W4:Y:S04]  /*342b0*/  LDL.LU R246, [R1+0xa0] ;  /* 0x0000a00001f67983 */ /* 0x000f280000300800 */
[----:B------:R-:W4:Y:S04]  /*342c0*/  LDL.LU R215, [R1+0x930] ;  /* 0x0009300001d77983 */ /* 0x000f280000300800 */
[----:B-1----:R-:W4:Y:S04]  /*342d0*/  LDL.LU R71, [R1+0x91c] ;  /* 0x00091c0001477983 */ /* 0x002f280000300800 */
[----:B------:R-:W4:Y:S04]  /*342e0*/  LDL.LU R119, [R1+0x92c] ;  /* 0x00092c0001777983 */ /* 0x000f280000300800 */
[----:B------:R-:W4:Y:S04]  /*342f0*/  LDL.LU R183, [R1+0x928] ;  /* 0x0009280001b77983 */ /* 0x000f280000300800 */
[----:B------:R-:W4:Y:S04]  /*34300*/  LDL.LU R151, [R1+0x924] ;  /* 0x0009240001977983 */ /* 0x000f280000300800 */
[----:B------:R-:W4:Y:S04]  /*34310*/  LDL.LU R103, [R1+0x920] ;  /* 0x0009200001677983 */ /* 0x000f280000300800 */
[----:B------:R-:W4:Y:S01]  /*34320*/  LDL.LU R247, [R1+0xd0] ;  /* 0x0000d00001f77983 */ /* 0x000f220000300800 */
[----:B------:R-:W-:Y:S01]  /*34330*/  LEA.HI.X.SX32 R221, R3, UR41, 0x2, P2 ;  /* 0x0000002903dd7c11 */ /* 0x000fe200090f16ff */
[----:B------:R-:W1:Y:S01]  /*34340*/  LDCU.64 UR40, c[0x0][0x398] ;  /* 0x00007300ff2877ac */ /* 0x000e620008000a00 */
[C---:B------:R-:W-:Y:S01]  /*34350*/  LEA R218, P2, R2.reuse, UR38, 0x2 ;  /* 0x0000002602da7c11 */ /* 0x040fe2000f8410ff */
[----:B------:R-:W1:Y:S03]  /*34360*/  LDC R3, c[0x0][0x3b4] ;  /* 0x0000ed00ff037b82 */ /* 0x000e660000000800 */
[----:B------:R-:W-:Y:S01]  /*34370*/  LEA.HI.X.SX32 R219, R2, UR39, 0x2, P2 ;  /* 0x0000002702db7c11 */ /* 0x000fe200090f16ff */
[----:B---3--:R-:W-:Y:S01]  /*34380*/  STSM.16.M88.4 [R179], R36 ;  /* 0x00000024b3007844 */ /* 0x008fe20000000200 */
[----:B------:R-:W3:Y:S01]  /*34390*/  LDCU.64 UR38, c[0x0][0x398] ;  /* 0x00007300ff2677ac */ /* 0x000ee20008000a00 */
[----:B------:R-:W-:-:S02]  /*343a0*/  NOP ;  /* 0x0000000000007918 */ /* 0x000fc40000000000 */
[----:B------:R-:W1:Y:S01]  /*343b0*/  LDC R2, c[0x0][0x3b4] ;  /* 0x0000ed00ff027b82 */ /* 0x000e620000000800 */
[----:B------:R-:W-:Y:S01]  /*343c0*/  ISETP.LT.AND P1, PT, R252, UR31, !P1 ;  /* 0x0000001ffc007c0c */ /* 0x000fe2000cf21270 */
[----:B------:R-:W1:Y:S01]  /*343d0*/  LDS.128 R36, [R179] ;  /* 0x00000000b3247984 */ /* 0x000e620000000c00 */
[----:B------:R-:W-:Y:S01]  /*343e0*/  NOP ;  /* 0x0000000000007918 */ /* 0x000fe20000000000 */
[----:B--2---:R-:W-:Y:S01]  /*343f0*/  ISETP.LT.AND P3, PT, R211, UR32, !P0 ;  /* 0x00000020d3007c0c */ /* 0x004fe2000c761270 */
[----:B------:R-:W2:Y:S01]  /*34400*/  LDCU UR32, c[0x0][0x3b8] ;  /* 0x00007700ff2077ac */ /* 0x000ea20008000800 */
[C---:B------:R-:W-:Y:S01]  /*34410*/  LEA R226, P2, R0.reuse, UR42, 0x2 ;  /* 0x0000002a00e27c11 */ /* 0x040fe2000f8410ff */
[----:B------:R-:W1:Y:S03]  /*34420*/  LDCU UR31, c[0x0][0x398] ;  /* 0x00007300ff1f77ac */ /* 0x000e660008000800 */
[----:B------:R-:W-:Y:S01]  /*34430*/  LEA.HI.X.SX32 R227, R0, UR43, 0x2, P2 ;  /* 0x0000002b00e37c11 */ /* 0x000fe200090f16ff */
[----:B------:R-:W1:Y:S02]  /*34440*/  LDCU.64 UR42, c[0x0][0x398] ;  /* 0x00007300ff2a77ac */ /* 0x000e640008000a00 */
[----:B-1----:R-:W-:-:S05]  /*34450*/  IMAD R2, R2, 0x20, R0 ;  /* 0x0000002002027824 */ /* 0x002fca00078e0200 */
[C---:B------:R-:W-:Y:S02]  /*34460*/  LEA R224, P5, R2.reuse, UR44, 0x2 ;  /* 0x0000002c02e07c11 */ /* 0x040fe4000f8a10ff */
[----:B------:R-:W-:Y:S02]  /*34470*/  LEA R0, R3, R2, 0x5 ;  /* 0x0000000203007211 */ /* 0x000fe400078e28ff */
[----:B------:R-:W-:Y:S01]  /*34480*/  LEA.HI.X.SX32 R225, R2, UR45, 0x2, P5 ;  /* 0x0000002d02e17c11 */ /* 0x000fe2000a8f16ff */
[----:B------:R-:W-:Y:S01]  /*34490*/  IMAD.WIDE R2, R229, 0x4, R222 ;  /* 0x00000004e5027825 */ /* 0x000fe200078e02de */
[----:B------:R-:W1:Y:S01]  /*344a0*/  LDCU.64 UR44, c[0x0][0x398] ;  /* 0x00007300ff2c77ac */ /* 0x000e620008000a00 */
[----:B----4-:R4:W-:Y:S01]  /*344b0*/  STSM.16.M88.4 [R179], R4 ;  /* 0x00000004b3007844 */ /* 0x0109e20000000200 */
[----:B------:R-:W-:Y:S01]  /*344c0*/  NOP ;  /* 0x0000000000007918 */ /* 0x000fe20000000000 */
[----:B------:R-:W-:Y:S01]  /*344d0*/  ISETP.LT.AND P4, PT, R215, UR34, !P0 ;  /* 0x00000022d7007c0c */ /* 0x000fe2000c781270 */
[----:B----4-:R-:W4:Y:S01]  /*344e0*/  LDC R7, c[0x0][0x3b4] ;  /* 0x0000ed00ff077b82 */ /* 0x010f220000000800 */
[----:B------:R-:W-:Y:S01]  /*344f0*/  IMAD.WIDE R4, R229, 0x4, R220 ;  /* 0x00000004e5047825 */ /* 0x000fe200078e02dc */
[----:B------:R1:W-:Y:S01]  /*34500*/  @P1 STG.E desc[UR28][R2.64], R231 ;  /* 0x000000e702001986 */ /* 0x0003e2000c10191c */
[----:B------:R-:W2:Y:S01]  /*34510*/  LDCU UR34, c[0x0][0x3b8] ;  /* 0x00007700ff2277ac */ /* 0x000ea20008000800 */
[----:B------:R-:W-:-:S02]  /*34520*/  ISETP.LT.AND P2, PT, R71, UR36, !P0 ;  /* 0x0000002447007c0c */ /* 0x000fc4000c741270 */
[----:B---3--:R-:W-:Y:S01]  /*34530*/  ISETP.LT.AND P5, PT, R119, UR38, !P0 ;  /* 0x0000002677007c0c */ /* 0x008fe2000c7a1270 */
[----:B------:R4:W-:Y:S01]  /*34540*/  @P3 STG.E desc[UR28][R4.64], R230 ;  /* 0x000000e604003986 */ /* 0x0009e2000c10191c */
[----:B-1----:R-:W-:Y:S01]  /*34550*/  IMAD.WIDE R2, R229, 0x4, R216 ;  /* 0x00000004e5027825 */ /* 0x002fe200078e02d8 */
[----:B------:R-:W-:Y:S01]  /*34560*/  LEA R6, P1, R0, UR46, 0x2 ;  /* 0x0000002e00067c11 */ /* 0x000fe2000f8210ff */
[----:B------:R-:W1:Y:S03]  /*34570*/  LDCU UR38, c[0x0][0x3b8] ;  /* 0x00007700ff2677ac */ /* 0x000e660008000800 */
[----:B------:R2:W-:Y:S01]  /*34580*/  @P4 STG.E desc[UR28][R2.64], R228 ;  /* 0x000000e402004986 */ /* 0x0005e2000c10191c */
[----:B------:R-:W-:Y:S01]  /*34590*/  ISETP.LT.AND P3, PT, R183, UR40, !P0 ;  /* 0x00000028b7007c0c */ /* 0x000fe2000c761270 */
[----:B------:R-:W3:Y:S01]  /*345a0*/  LDCU UR36, c[0x0][0x398] ;  /* 0x00007300ff2477ac */ /* 0x000ee20008000800 */
[----:B----4-:R-:W-:-:S02]  /*345b0*/  IMAD R5, R7, 0x20, R0 ;  /* 0x0000002007057824 */ /* 0x010fc400078e0200 */
[----:B--2---:R-:W-:Y:S01]  /*345c0*/  IMAD R2, R252, UR32, RZ ;  /* 0x00000020fc027c24 */ /* 0x004fe2000f8e02ff */
[----:B------:R-:W-:Y:S01]  /*345d0*/  LEA.HI.X.SX32 R7, R0, UR47, 0x2, P1 ;  /* 0x0000002f00077c11 */ /* 0x000fe200088f16ff */
[----:B------:R-:W2:Y:S01]  /*345e0*/  LDL.LU R3, [R1+0x70] ;  /* 0x0000700001037983 */ /* 0x000ea20000300800 */
[----:B------:R-:W-:Y:S01]  /*345f0*/  ISETP.LT.AND P4, PT, R151, UR42, !P0 ;  /* 0x0000002a97007c0c */ /* 0x000fe2000c781270 */
[C---:B------:R-:W-:Y:S01]  /*34600*/  IMAD.WIDE R228, R2.reuse, 0x4, R218 ;  /* 0x0000000402e47825 */ /* 0x040fe200078e02da */
[----:B------:R-:W4:Y:S03]  /*34610*/  LDCU UR32, c[0x0][0x398] ;  /* 0x00007300ff2077ac */ /* 0x000f260008000800 */
[----:B------:R-:W-:Y:S01]  /*34620*/  IMAD.WIDE R230, R2, 0x4, R226 ;  /* 0x0000000402e67825 */ /* 0x000fe200078e02e2 */
[----:B------:R-:W-:Y:S01]  /*34630*/  @P2 STG.E desc[UR28][R228.64], R245 ;  /* 0x000000f5e4002986 */ /* 0x000fe2000c10191c */
[C---:B------:R-:W-:Y:S01]  /*34640*/  LEA R4, P1, R5.reuse, UR50, 0x2 ;  /* 0x0000003205047c11 */ /* 0x040fe2000f8210ff */
[----:B------:R-:W1:Y:S02]  /*34650*/  LDCU.64 UR46, c[0x0][0x398] ;  /* 0x00007300ff2e77ac */ /* 0x000e640008000a00 */
[----:B------:R3:W-:Y:S01]  /*34660*/  @P5 STG.E desc[UR28][R230.64], R246 ;  /* 0x000000f6e6005986 */ /* 0x0007e2000c10191c */
[----:B------:R-:W-:Y:S01]  /*34670*/  VIADD R0, R252, 0x1 ;  /* 0x00000001fc007836 */ /* 0x000fe20000000000 */
[----:B------:R-:W-:Y:S01]  /*34680*/  LEA.HI.X.SX32 R5, R5, UR51, 0x2, P1 ;  /* 0x0000003305057c11 */ /* 0x000fe200088f16ff */
[----:B------:R-:W2:Y:S03]  /*34690*/  LDCU.64 UR50, c[0x0][0x398] ;  /* 0x00007300ff3277ac */ /* 0x000ea60008000a00 */
[----:B------:R-:W-:Y:S01]  /*346a0*/  ISETP.GE.AND P1, PT, R0, UR53, PT ;  /* 0x0000003500007c0c */ /* 0x000fe2000bf26270 */
[----:B------:R-:W2:Y:S01]  /*346b0*/  LDCU UR40, c[0x0][0x398] ;  /* 0x00007300ff2877ac */ /* 0x000ea20008000800 */
[----:B------:R-:W2:Y:S01]  /*346c0*/  LDL.LU R0, [R1+0x80] ;  /* 0x0000800001007983 */ /* 0x000ea20000300800 */
[----:B------:R-:W2:Y:S01]  /*346d0*/  LDCU UR42, c[0x0][0x398] ;  /* 0x00007300ff2a77ac */ /* 0x000ea20008000800 */
[----:B---3--:R-:W-:-:S02]  /*346e0*/  IMAD R231, R252, UR34, RZ ;  /* 0x00000022fce77c24 */ /* 0x008fc4000f8e02ff */
[----:B------:R-:W3:Y:S01]  /*346f0*/  LDL.LU R245, [R1+0x1374] ;  /* 0x0013740001f57983 */ /* 0x000ee20000300800 */
[----:B------:R-:W-:Y:S01]  /*34700*/  ISETP.LT.AND P0, PT, R103, UR44, !P0 ;  /* 0x0000002c67007c0c */ /* 0x000fe2000c701270 */
[----:B------:R-:W2:Y:S01]  /*34710*/  LDCU UR34, c[0x0][0x398] ;  /* 0x00007300ff2277ac */ /* 0x000ea20008000800 */
[----:B------:R-:W-:Y:S01]  /*34720*/  IMAD.WIDE R228, R231, 0x4, R224 ;  /* 0x00000004e7e47825 */ /* 0x000fe200078e02e0 */
[----:B------:R-:W2:Y:S01]  /*34730*/  LDL.LU R246, [R1+0x50] ;  /* 0x0000500001f67983 */ /* 0x000ea20000300800 */
[----:B-1----:R-:W-:Y:S01]  /*34740*/  ISETP.LT.AND P2, PT, R203, UR46, !P1 ;  /* 0x0000002ecb007c0c */ /* 0x002fe2000cf41270 */
[----:B------:R-:W1:Y:S02]  /*34750*/  LDCU UR46, c[0x0][0x3b8] ;  /* 0x00007700ff2e77ac */ /* 0x000e640008000800 */
[----:B------:R4:W-:Y:S01]  /*34760*/  @P3 STG.E desc[UR28][R228.64], R247 ;  /* 0x000000f7e4003986 */ /* 0x0009e2000c10191c */
[----:B------:R-:W-:Y:S01]  /*34770*/  IADD3 R2, PT, PT, R2, UR52, RZ ;  /* 0x0000003402027c10 */ /* 0x000fe2000fffe0ff */
[----:B------:R-:W-:Y:S01]  /*34780*/  IMAD.WIDE R230, R231, 0x4, R6 ;  /* 0x00000004e7e67825 */ /* 0x000fe200078e0206 */
[----:B------:R-:W-:Y:S01]  /*34790*/  ISETP.LT.AND P6, PT, R119, UR30, !P1 ;  /* 0x0000001e77007c0c */ /* 0x000fe2000cfc1270 */
[----:B------:R-:W1:Y:S01]  /*347a0*/  LDCU.64 UR52, c[0x0][0x398] ;  /* 0x00007300ff3477ac */ /* 0x000e620008000a00 */
[----:B------:R-:W2:Y:S01]  /*347b0*/  LDCU UR44, c[0x0][0x3b8] ;  /* 0x00007700ff2c77ac */ /* 0x000ea20008000800 */
[----:B----4-:R-:W4:Y:S01]  /*347c0*/  LDL.LU R228, [R1+0x90] ;  /* 0x0000900001e47983 */ /* 0x010f220000300800 */
[----:B------:R-:W-:Y:S01]  /*347d0*/  IMAD R229, R252, UR38, RZ ;  /* 0x00000026fce57c24 */ /* 0x000fe2000f8e02ff */
[----:B------:R-:W-:Y:S01]  /*347e0*/  ISETP.LT.AND P3, PT, R211, UR48, !P1 ;  /* 0x00000030d3007c0c */ /* 0x000fe2000cf61270 */
[----:B------:R-:W2:Y:S01]  /*347f0*/  LDCU UR48, c[0x0][0x39c] ;  /* 0x00007380ff3077ac */ /* 0x000ea20008000800 */
[----:B------:R-:W2:Y:S01]  /*34800*/  LDL.LU R247, [R1+0x10] ;  /* 0x0000100001f77983 */ /* 0x000ea20000300800 */
[----:B------:R-:W2:Y:S01]  /*34810*/  LDCU UR30, c[0x0][0x398] ;  /* 0x00007300ff1e77ac */ /* 0x000ea20008000800 */
[----:B-1----:R-:W-:Y:S01]  /*34820*/  ISETP.LT.AND P5, PT, R71, UR52, !P1 ;  /* 0x0000003447007c0c */ /* 0x002fe2000cfa1270 */
[----:B------:R-:W1:Y:S01]  /*34830*/  LDCU UR38, c[0x0][0x398] ;  /* 0x00007300ff2677ac */ /* 0x000e620008000800 */
[----:B------:R-:W1:Y:S01]  /*34840*/  LDCU UR52, c[0x0][0x398] ;  /* 0x00007300ff3477ac */ /* 0x000e620008000800 */
[----:B----4-:R4:W-:Y:S02]  /*34850*/  @P4 STG.E desc[UR28][R230.64], R228 ;  /* 0x000000e4e6004986 */ /* 0x0109e4000c10191c */
[----:B----4-:R-:W-:-:S04]  /*34860*/  IMAD.WIDE R228, R229, 0x4, R4 ;  /* 0x00000004e5e47825 */ /* 0x010fc800078e0204 */
[C---:B------:R-:W-:Y:S01]  /*34870*/  IMAD.WIDE R230, R2.reuse, 0x4, R222 ;  /* 0x0000000402e67825 */ /* 0x040fe200078e02de */
[----:B--2---:R2:W-:Y:S04]  /*34880*/  @P0 STG.E desc[UR28][R228.64], R0 ;  /* 0x00000000e4000986 */ /* 0x0045e8000c10191c */
[----:B------:R-:W-:Y:S01]  /*34890*/  @P2 STG.E desc[UR28][R230.64], R3 ;  /* 0x00000003e6002986 */ /* 0x000fe2000c10191c */
[----:B--2---:R-:W-:-:S05]  /*348a0*/  IMAD.WIDE R228, R2, 0x4, R220 ;  /* 0x0000000402e47825 */ /* 0x004fca00078e02dc */
[----:B------:R2:W-:Y:S04]  /*348b0*/  @P3 STG.E desc[UR28][R228.64], R246 ;  /* 0x000000f6e4003986 */ /* 0x0005e8000c10191c */
[----:B--2---:R-:W2:Y:S04]  /*348c0*/  LDL.LU R246, [R1+0x1370] ;  /* 0x0013700001f67983 */ /* 0x004ea80000300800 */
[----:B------:R-:W4:Y:S01]  /*348d0*/  LDL.LU R229, [R1+0x40] ;  /* 0x0000400001e57983 */ /* 0x000f220000300800 */
[----:B------:R-:W-:Y:S01]  /*348e0*/  ISETP.LT.AND P4, PT, R215, UR50, !P1 ;  /* 0x00000032d7007c0c */ /* 0x000fe2000cf81270 */
[----:B------:R-:W-:Y:S01]  /*348f0*/  IMAD.WIDE R230, R2, 0x4, R216 ;  /* 0x0000000402e67825 */ /* 0x000fe200078e02d8 */
[----:B------:R-:W-:Y:S01]  /*34900*/  ISETP.LT.AND P0, PT, R183, UR72, !P1 ;  /* 0x00000048b7007c0c */ /* 0x000fe2000cf01270 */
[----:B------:R-:W1:Y:S02]  /*34910*/  LDCU UR72, c[0x0][0x3b8] ;  /* 0x00007700ff4877ac */ /* 0x000e640008000800 */
[----:B------:R-:W-:Y:S01]  /*34920*/  VIADD R3, R252, 0x2 ;  /* 0x00000002fc037836 */ /* 0x000fe20000000000 */
[----:B------:R-:W-:Y:S01]  /*34930*/  ISETP.LT.AND P2, PT, R151, UR71, !P1 ;  /* 0x0000004797007c0c */ /* 0x000fe2000cf41270 */
[C---:B------:R-:W-:Y:S01]  /*34940*/  VIADD R0, R2.reuse, UR46 ;  /* 0x0000002e02007c36 */ /* 0x040fe20008000000 */
[----:B------:R-:W1:Y:S05]  /*34950*/  LDCU UR50, c[0x0][0x398] ;  /* 0x00007300ff3277ac */ /* 0x000e6a0008000800 */
[----:B----4-:R4:W-:Y:S01]  /*34960*/  @P4 STG.E desc[UR28][R230.64], R229 ;  /* 0x000000e5e6004986 */ /* 0x0109e2000c10191c */
[----:B------:R-:W-:Y:S01]  /*34970*/  ISETP.GE.AND P3, PT, R3, UR48, PT ;  /* 0x0000003003007c0c */ /* 0x000fe2000bf66270 */
[----:B------:R-:W1:Y:S01]  /*34980*/  LDCU UR46, c[0x0][0x39c] ;  /* 0x00007380ff2e77ac */ /* 0x000e620008000800 */
[----:B------:R-:W1:Y:S01]  /*34990*/  LDCU UR71, c[0x0][0x398] ;  /* 0x00007300ff4777ac */ /* 0x000e620008000800 */
[C---:B----4-:R-:W-:Y:S01]  /*349a0*/  IMAD.WIDE R228, R2.reuse, 0x4, R218 ;  /* 0x0000000402e47825 */ /* 0x050fe200078e02da */
[----:B------:R-:W-:Y:S01]  /*349b0*/  ISETP.LT.AND P1, PT, R103, UR70, !P1 ;  /* 0x0000004667007c0c */ /* 0x000fe2000cf21270 */
[----:B------:R-:W4:Y:S02]  /*349c0*/  LDCU UR48, c[0x0][0x398] ;  /* 0x00007300ff3077ac */ /* 0x000f240008000800 */
[C---:B------:R-:W-:Y:S01]  /*349d0*/  IMAD.WIDE R230, R2.reuse, 0x4, R226 ;  /* 0x0000000402e67825 */ /* 0x040fe200078e02e2 */
[----:B------:R1:W-:Y:S01]  /*349e0*/  @P5 STG.E desc[UR28][R228.64], R247 ;  /* 0x000000f7e4005986 */ /* 0x0003e2000c10191c */
[----:B------:R-:W-:Y:S01]  /*349f0*/  ISETP.LT.AND P4, PT, R203, UR69, !P3 ;  /* 0x00000045cb007c0c */ /* 0x000fe2000df81270 */
[----:B------:R-:W2:Y:S02]  /*34a00*/  LDCU UR69, c[0x0][0x398] ;  /* 0x00007300ff4577ac */ /* 0x000ea40008000800 */
[----:B------:R3:W-:Y:S01]  /*34a10*/  @P6 STG.E desc[UR28][R230.64], R244 ;  /* 0x000000f4e6006986 */ /* 0x0007e2000c10191c */
[----:B------:R-:W2:Y:S01]  /*34a20*/  LDCU UR70, c[0x0][0x39c] ;  /* 0x00007380ff4677ac */ /* 0x000ea20008000800 */
[----:B-1----:R-:W-:-:S02]  /*34a30*/  IMAD.WIDE R228, R2, 0x4, R224 ;  /* 0x0000000402e47825 */ /* 0x002fc400078e02e0 */
[----:B------:R-:W2:Y:S04]  /*34a40*/  LDL.LU R247, [R1+0xf4] ;  /* 0x0000f40001f77983 */ /* 0x000ea80000300800 */
[----:B---3--:R-:W3:Y:S04]  /*34a50*/  LDL.LU R244, [R1+0xe4] ;  /* 0x0000e40001f47983 */ /* 0x008ee80000300800 */
[----:B------:R1:W-:Y:S04]  /*34a60*/  @P0 STG.E desc[UR28][R228.64], R240 ;  /* 0x000000f0e4000986 */ /* 0x0003e8000c10191c */
[----:B-1----:R-:W2:Y:S01]  /*34a70*/  LDL.LU R240, [R1+0xc4] ;  /* 0x0000c40001f07983 */ /* 0x002ea20000300800 */
[----:B------:R-:W-:Y:S01]  /*34a80*/  ISETP.LT.AND P5, PT, R211, UR68, !P3 ;  /* 0x00000044d3007c0c */ /* 0x000fe2000dfa1270 */
[----:B------:R-:W-:-:S04]  /*34a90*/  IMAD.WIDE R230, R2, 0x4, R6 ;  /* 0x0000000402e67825 */ /* 0x000fc800078e0206 */
[----:B------:R-:W-:Y:S01]  /*34aa0*/  IMAD.WIDE R228, R0, 0x4, R222 ;  /* 0x0000000400e47825 */ /* 0x000fe200078e02de */
[----:B------:R-:W-:Y:S01]  /*34ab0*/  ISETP.LT.AND P6, PT, R215, UR67, !P3 ;  /* 0x00000043d7007c0c */ /* 0x000fe2000dfc1270 */
[----:B------:R-:W1:Y:S02]  /*34ac0*/  LDCU UR68, c[0x0][0x39c] ;  /* 0x00007380ff4477ac */ /* 0x000e640008000800 */
[----:B------:R-:W-:Y:S01]  /*34ad0*/  IMAD.WIDE R2, R2, 0x4, R4 ;  /* 0x0000000402027825 */ /* 0x000fe200078e0204 */
[----:B------:R4:W-:Y:S01]  /*34ae0*/  @P2 STG.E desc[UR28][R230.64], R236 ;  /* 0x000000ece6002986 */ /* 0x0009e2000c10191c */
[----:B------:R-:W-:Y:S01]  /*34af0*/  ISETP.LT.AND P0, PT, R71, UR66, !P3 ;  /* 0x0000004247007c0c */ /* 0x000fe2000df01270 */
[----:B------:R-:W1:Y:S02]  /*34b00*/  LDCU UR67, c[0x0][0x398] ;  /* 0x00007300ff4377ac */ /* 0x000e640008000800 */
[----:B------:R1:W-:Y:S04]  /*34b10*/  @P1 STG.E desc[UR28][R2.64], R232 ;  /* 0x000000e802001986 */ /* 0x0003e8000c10191c */
[----:B----4-:R-:W4:Y:S01]  /*34b20*/  LDL.LU R236, [R1+0xa4] ;  /* 0x0000a40001ec7983 */ /* 0x010f220000300800 */
[----:B------:R-:W-:Y:S01]  /*34b30*/  IMAD.WIDE R230, R0, 0x4, R216 ;  /* 0x0000000400e67825 */ /* 0x000fe200078e02d8 */
[----:B------:R-:W-:Y:S01]  /*34b40*/  ISETP.LT.AND P2, PT, R119, UR65, !P3 ;  /* 0x0000004177007c0c */ /* 0x000fe2000df41270 */
[----:B------:R-:W2:Y:S01]  /*34b50*/  LDCU UR66, c[0x0][0x398] ;  /* 0x00007300ff4277ac */ /* 0x000ea20008000800 */
[----:B------:R-:W-:-:S02]  /*34b60*/  ISETP.LT.AND P1, PT, R183, UR64, !P3 ;  /* 0x00000040b7007c0c */ /* 0x000fc4000df21270 */
[----:B-1----:R-:W-:Y:S01]  /*34b70*/  IADD3 R3, PT, PT, R252, 0x3, RZ ;  /* 0x00000003fc037810 */ /* 0x002fe20007ffe0ff */
[C---:B------:R-:W-:Y:S01]  /*34b80*/  VIADD R2, R0.reuse, UR72 ;  /* 0x0000004800027c36 */ /* 0x040fe20008000000 */
[----:B------:R-:W1:Y:S01]  /*34b90*/  LDCU UR72, c[0x0][0x3b8] ;  /* 0x00007700ff4877ac */ /* 0x000e620008000800 */
[----:B------:R-:W1:Y:S01]  /*34ba0*/  LDCU UR65, c[0x0][0x398] ;  /* 0x00007300ff4177ac */ /* 0x000e620008000800 */
[----:B------:R-:W1:Y:S01]  /*34bb0*/  LDCU UR64, c[0x0][0x398] ;  /* 0x00007300ff4077ac */ /* 0x000e620008000800 */
[----:B--2---:R2:W-:Y:S02]  /*34bc0*/  @P4 STG.E desc[UR28][R228.64], R240 ;  /* 0x000000f0e4004986 */ /* 0x0045e4000c10191c */
[C---:B--2---:R-:W-:Y:S02]  /*34bd0*/  IMAD.WIDE R228, R0.reuse, 0x4, R220 ;  /* 0x0000000400e47825 */ /* 0x044fe400078e02dc */
[----:B------:R-:W2:Y:S04]  /*34be0*/  LDL.LU R240, [R1+0xd4] ;  /* 0x0000d40001f07983 */ /* 0x000ea80000300800 */
[----:B------:R-:W2:Y:S04]  /*34bf0*/  LDL.LU R232, [R1+0x74] ;  /* 0x0000740001e87983 */ /* 0x000ea80000300800 */
[----:B------:R1:W-:Y:S04]  /*34c00*/  @P5 STG.E desc[UR28][R228.64], R247 ;  /* 0x000000f7e4005986 */ /* 0x0003e8000c10191c */
[----:B-1----:R-:W2:Y:S04]  /*34c10*/  LDL.LU R247, [R1+0x136c] ;  /* 0x00136c0001f77983 */ /* 0x002ea80000300800 */
[----:B------:R-:W2:Y:S01]  /*34c20*/  LDL.LU R229, [R1+0xb4] ;  /* 0x0000b40001e57983 */ /* 0x000ea20000300800 */
[----:B------:R-:W-:Y:S01]  /*34c30*/  ISETP.GE.AND P5, PT, R3, UR77, PT ;  /* 0x0000004d03007c0c */ /* 0x000fe2000bfa6270 */
[----:B------:R-:W1:Y:S02]  /*34c40*/  LDCU UR77, c[0x0][0x3b8] ;  /* 0x00007700ff4d77ac */ /* 0x000e640008000800 */
[----:B------:R-:W3:Y:S04]  /*34c50*/  LDL.LU R3, [R1+0x84] ;  /* 0x0000840001037983 */ /* 0x000ee80000300800 */
[----:B--2---:R2:W-:Y:S02]  /*34c60*/  @P6 STG.E desc[UR28][R230.64], R229 ;  /* 0x000000e5e6006986 */ /* 0x0045e4000c10191c */
[----:B--2---:R-:W-:-:S04]  /*34c70*/  IMAD.WIDE R228, R0, 0x4, R218 ;  /* 0x0000000400e47825 */ /* 0x004fc800078e02da */
[C---:B------:R-:W-:Y:S01]  /*34c80*/  IMAD.WIDE R230, R0.reuse, 0x4, R226 ;  /* 0x0000000400e67825 */ /* 0x040fe200078e02e2 */
[----:B---3--:R2:W-:Y:S04]  /*34c90*/  @P0 STG.E desc[UR28][R228.64], R244 ;  /* 0x000000f4e4000986 */ /* 0x0085e8000c10191c */
[----:B----4-:R3:W-:Y:S01]  /*34ca0*/  @P2 STG.E desc[UR28][R230.64], R236 ;  /* 0x000000ece6002986 */ /* 0x0107e2000c10191c */
[----:B--2---:R-:W-:-:S03]  /*34cb0*/  IMAD.WIDE R228, R0, 0x4, R224 ;  /* 0x0000000400e47825 */ /* 0x004fc600078e02e0 */
[----:B------:R-:W2:Y:S04]  /*34cc0*/  LDL.LU R244, [R1+0x54] ;  /* 0x0000540001f47983 */ /* 0x000ea80000300800 */
[----:B---3--:R-:W3:Y:S04]  /*34cd0*/  LDL.LU R236, [R1+0x44] ;  /* 0x0000440001ec7983 */ /* 0x008ee80000300800 */
[----:B------:R4:W-:Y:S04]  /*34ce0*/  @P1 STG.E desc[UR28][R228.64], R240 ;  /* 0x000000f0e4001986 */ /* 0x0009e8000c10191c */
[----:B----4-:R-:W4:Y:S01]  /*34cf0*/  LDL.LU R229, [R1+0x94] ;  /* 0x0000940001e57983 */ /* 0x010f220000300800 */
[----:B------:R-:W-:Y:S01]  /*34d00*/  ISETP.LT.AND P4, PT, R151, UR63, !P3 ;  /* 0x0000003f97007c0c */ /* 0x000fe2000df81270 */
[----:B------:R-:W-:-:S02]  /*34d10*/  IMAD.WIDE R230, R0, 0x4, R6 ;  /* 0x0000000400e67825 */ /* 0x000fc400078e0206 */
[----:B------:R-:W2:Y:S01]  /*34d20*/  LDL.LU R240, [R1+0x14] ;  /* 0x0000140001f07983 */ /* 0x000ea20000300800 */
[----:B------:R-:W-:Y:S01]  /*34d30*/  ISETP.LT.AND P3, PT, R103, UR62, !P3 ;  /* 0x0000003e67007c0c */ /* 0x000fe2000df61270 */
[----:B------:R-:W1:Y:S01]  /*34d40*/  LDCU UR63, c[0x0][0x398] ;  /* 0x00007300ff3f77ac */ /* 0x000e620008000800 */
[----:B------:R-:W-:Y:S02]  /*34d50*/  ISETP.LT.AND P6, PT, R203, UR61, !P5 ;  /* 0x0000003dcb007c0c */ /* 0x000fe4000efc1270 */
[----:B------:R-:W-:Y:S01]  /*34d60*/  ISETP.LT.AND P0, PT, R211, UR60, !P5 ;  /* 0x0000003cd3007c0c */ /* 0x000fe2000ef01270 */
[----:B------:R-:W1:Y:S01]  /*34d70*/  LDCU UR62, c[0x0][0x3b8] ;  /* 0x00007700ff3e77ac */ /* 0x000e620008000800 */
[----:B------:R-:W-:Y:S02]  /*34d80*/  ISETP.LT.AND P2, PT, R215, UR4, !P5 ;  /* 0x00000004d7007c0c */ /* 0x000fe4000ef41270 */
[----:B------:R-:W-:Y:S01]  /*34d90*/  ISETP.LT.AND P1, PT, R71, UR5, !P5 ;  /* 0x0000000547007c0c */ /* 0x000fe2000ef21270 */
[----:B------:R-:W1:Y:S01]  /*34da0*/  LDCU UR61, c[0x0][0x398] ;  /* 0x00007300ff3d77ac */ /* 0x000e620008000800 */
[----:B------:R-:W1:Y:S01]  /*34db0*/  LDCU UR60, c[0x0][0x398] ;  /* 0x00007300ff3c77ac */ /* 0x000e620008000800 */
[----:B------:R-:W1:Y:S01]  /*34dc0*/  LDCU UR4, c[0x0][0x398] ;  /* 0x00007300ff0477ac */ /* 0x000e620008000800 */
[----:B------:R-:W1:Y:S01]  /*34dd0*/  LDCU UR5, c[0x0][0x398] ;  /* 0x00007300ff0577ac */ /* 0x000e620008000800 */
[----:B----4-:R4:W-:Y:S02]  /*34de0*/  @P4 STG.E desc[UR28][R230.64], R229 ;  /* 0x000000e5e6004986 */ /* 0x0109e4000c10191c */
[----:B----4-:R-:W-:-:S04]  /*34df0*/  IMAD.WIDE R228, R0, 0x4, R4 ;  /* 0x0000000400e47825 */ /* 0x010fc800078e0204 */
[C---:B------:R-:W-:Y:S01]  /*34e00*/  IMAD.WIDE R230, R2.reuse, 0x4, R222 ;  /* 0x0000000402e67825 */ /* 0x040fe200078e02de */
[----:B------:R4:W-:Y:S04]  /*34e10*/  @P3 STG.E desc[UR28][R228.64], R3 ;  /* 0x00000003e4003986 */ /* 0x0009e8000c10191c */
[----:B------:R-:W-:Y:S01]  /*34e20*/  @P6 STG.E desc[UR28][R230.64], R232 ;  /* 0x000000e8e6006986 */ /* 0x000fe2000c10191c */
[----:B----4-:R-:W-:-:S05]  /*34e30*/  IMAD.WIDE R228, R2, 0x4, R220 ;  /* 0x0000000402e47825 */ /* 0x010fca00078e02dc */
[----:B--2---:R2:W-:Y:S04]  /*34e40*/  @P0 STG.E desc[UR28][R228.64], R244 ;  /* 0x000000f4e4000986 */ /* 0x0045e8000c10191c */
[----:B--2---:R-:W2:Y:S01]  /*34e50*/  LDL.LU R244, [R1+0xc8] ;  /* 0x0000c80001f47983 */ /* 0x004ea20000300800 */
[----:B------:R-:W-:Y:S01]  /*34e60*/  ISETP.LT.AND P4, PT, R119, UR6, !P5 ;  /* 0x0000000677007c0c */ /* 0x000fe2000ef81270 */
[C---:B------:R-:W-:Y:S01]  /*34e70*/  IMAD.WIDE R230, R2.reuse, 0x4, R216 ;  /* 0x0000000402e67825 */ /* 0x040fe200078e02d8 */
[----:B------:R-:W-:Y:S01]  /*34e80*/  ISETP.LT.AND P3, PT, R183, UR7, !P5 ;  /* 0x00000007b7007c0c */ /* 0x000fe2000ef61270 */
[----:B------:R-:W4:Y:S01]  /*34e90*/  LDCU UR6, c[0x0][0x398] ;  /* 0x00007300ff0677ac */ /* 0x000f220008000800 */
[----:B------:R-:W-:Y:S01]  /*34ea0*/  ISETP.LT.AND P6, PT, R151, UR8, !P5 ;  /* 0x0000000897007c0c */ /* 0x000fe2000efc1270 */
[C---:B------:R-:W-:Y:S01]  /*34eb0*/  IMAD.WIDE R228, R2.reuse, 0x4, R218 ;  /* 0x0000000402e47825 */ /* 0x040fe200078e02da */
[----:B------:R-:W-:Y:S01]  /*34ec0*/  ISETP.LT.AND P5, PT, R103, UR9, !P5 ;  /* 0x0000000967007c0c */ /* 0x000fe2000efa1270 */
[----:B---3--:R3:W-:Y:S01]  /*34ed0*/  @P2 STG.E desc[UR28][R230.64], R236 ;  /* 0x000000ece6002986 */ /* 0x0087e2000c10191c */
[----:B------:R-:W-:Y:S01]  /*34ee0*/  IADD3 R0, PT, PT, R2, UR72, RZ ;  /* 0x0000004802007c10 */ /* 0x000fe2000fffe0ff */
[----:B------:R-:W-:Y:S01]  /*34ef0*/  VIADD R3, R252, 0x4 ;  /* 0x00000004fc037836 */ /* 0x000fe20000000000 */
[----:B------:R-:W1:Y:S01]  /*34f00*/  LDCU UR72, c[0x0][0x3b8] ;  /* 0x00007700ff4877ac */ /* 0x000e620008000800 */
[----:B------:R4:W-:Y:S01]  /*34f10*/  @P1 STG.E desc[UR28][R228.64], R240 ;  /* 0x000000f0e4001986 */ /* 0x0009e2000c10191c */
[----:B------:R-:W1:Y:S01]  /*34f20*/  LDCU UR7, c[0x0][0x398] ;  /* 0x00007300ff0777ac */ /* 0x000e620008000800 */
[----:B------:R-:W1:Y:S01]  /*34f30*/  LDCU UR8, c[0x0][0x398] ;  /* 0x00007300ff0877ac */ /* 0x000e620008000800 */
[C---:B---3--:R-:W-:Y:S01]  /*34f40*/  IMAD.WIDE R230, R2.reuse, 0x4, R226 ;  /* 0x0000000402e67825 */ /* 0x048fe200078e02e2 */
[----:B------:R-:W-:Y:S01]  /*34f50*/  ISETP.GE.AND P0, PT, R3, UR76, PT ;  /* 0x0000004c03007c0c */ /* 0x000fe2000bf06270 */
[----:B------:R-:W3:Y:S01]  /*34f60*/  LDL.LU R236, [R1+0xe8] ;  /* 0x0000e80001ec7983 */ /* 0x000ee20000300800 */
[----:B------:R-:W1:Y:S01]  /*34f70*/  LDCU UR9, c[0x0][0x3b8] ;  /* 0x00007700ff0977ac */ /* 0x000e620008000800 */
[----:B----4-:R-:W-:-:S02]  /*34f80*/  IMAD.WIDE R228, R2, 0x4, R224 ;  /* 0x0000000402e47825 */ /* 0x010fc400078e02e0 */
[----:B------:R4:W-:Y:S01]  /*34f90*/  @P4 STG.E desc[UR28][R230.64], R245 ;  /* 0x000000f5e6004986 */ /* 0x0009e2000c10191c */
[----:B------:R-:W1:Y:S03]  /*34fa0*/  LDCU UR76, c[0x0][0x39c] ;  /* 0x00007380ff4c77ac */ /* 0x000e660008000800 */
[----:B------:R1:W-:Y:S04]  /*34fb0*/  @P3 STG.E desc[UR28][R228.64], R241 ;  /* 0x000000f1e4003986 */ /* 0x0003e8000c10191c */
[----:B------:R-:W3:Y:S01]  /*34fc0*/  LDL.LU R240, [R1+0xa8] ;  /* 0x0000a80001f07983 */ /* 0x000ee20000300800 */
[----:B----4-:R-:W-:-:S04]  /*34fd0*/  IMAD.WIDE R230, R2, 0x4, R6 ;  /* 0x0000000402e67825 */ /* 0x010fc800078e0206 */
[----:B------:R-:W-:Y:S01]  /*34fe0*/  IMAD.WIDE R2, R2, 0x4, R4 ;  /* 0x0000000402027825 */ /* 0x000fe200078e0204 */
[----:B------:R4:W-:Y:S04]  /*34ff0*/  @P6 STG.E desc[UR28][R230.64], R237 ;  /* 0x000000ede6006986 */ /* 0x0009e8000c10191c */
[----:B------:R4:W-:Y:S01]  /*35000*/  @P5 STG.E desc[UR28][R2.64], R233 ;  /* 0x000000e902005986 */ /* 0x0009e2000c10191c */
[----:B------:R-:W-:Y:S01]  /*35010*/  ISETP.LT.AND P2, PT, R203, UR10, !P0 ;  /* 0x0000000acb007c0c */ /* 0x000fe2000c741270 */
[----:B-1----:R-:W-:Y:S02]  /*35020*/  IMAD.WIDE R228, R0, 0x4, R222 ;  /* 0x0000000400e47825 */ /* 0x002fe400078e02de */
[----:B----4-:R-:W4:Y:S01]  /*35030*/  LDL.LU R237, [R1+0xb8] ;  /* 0x0000b80001ed7983 */ /* 0x010f220000300800 */
[----:B------:R-:W-:-:S02]  /*35040*/  ISETP.LT.AND P1, PT, R211, UR11, !P0 ;  /* 0x0000000bd3007c0c */ /* 0x000fc4000c721270 */
[----:B------:R-:W-:Y:S01]  /*35050*/  ISETP.LT.AND P4, PT, R215, UR12, !P0 ;  /* 0x0000000cd7007c0c */ /* 0x000fe2000c781270 */
[----:B------:R-:W3:Y:S01]  /*35060*/  LDL.LU R233, [R1+0xf8] ;  /* 0x0000f80001e97983 */ /* 0x000ee20000300800 */
[----:B------:R-:W-:Y:S01]  /*35070*/  ISETP.LT.AND P3, PT, R71, UR13, !P0 ;  /* 0x0000000d47007c0c */ /* 0x000fe2000c761270 */
[----:B------:R-:W-:Y:S01]  /*35080*/  IMAD.WIDE R2, R0, 0x4, R220 ;  /* 0x0000000400027825 */ /* 0x000fe200078e02dc */
[----:B------:R-:W-:Y:S01]  /*35090*/  ISETP.LT.AND P6, PT, R119, UR14, !P0 ;  /* 0x0000000e77007c0c */ /* 0x000fe2000c7c1270 */
[----:B------:R-:W1:Y:S01]  /*350a0*/  LDCU UR10, c[0x0][0x398] ;  /* 0x00007300ff0a77ac */ /* 0x000e620008000800 */
[----:B------:R-:W-:Y:S01]  /*350b0*/  ISETP.LT.AND P5, PT, R183, UR15, !P0 ;  /* 0x0000000fb7007c0c */ /* 0x000fe2000c7a1270 */
[----:B------:R-:W-:Y:S02]  /*350c0*/  VIADD R231, R252, 0x5 ;  /* 0x00000005fce77836 */ /* 0x000fe40000000000 */
[C---:B------:R-:W-:Y:S01]  /*350d0*/  VIADD R230, R0.reuse, UR72 ;  /* 0x0000004800e67c36 */ /* 0x040fe20008000000 */
[----:B------:R-:W1:Y:S01]  /*350e0*/  LDCU UR11, c[0x0][0x398] ;  /* 0x00007300ff0b77ac */ /* 0x000e620008000800 */
[----:B------:R-:W1:Y:S01]  /*350f0*/  LDCU UR12, c[0x0][0x398] ;  /* 0x00007300ff0c77ac */ /* 0x000e620008000800 */
[----:B------:R-:W1:Y:S01]  /*35100*/  LDCU UR13, c[0x0][0x398] ;  /* 0x00007300ff0d77ac */ /* 0x000e620008000800 */
[----:B------:R-:W1:Y:S01]  /*35110*/  LDCU UR14, c[0x0][0x398] ;  /* 0x00007300ff0e77ac */ /* 0x000e620008000800 */
[----:B------:R-:W1:Y:S01]  /*35120*/  LDCU UR15, c[0x0][0x398] ;  /* 0x00007300ff0f77ac */ /* 0x000e620008000800 */
[----:B------:R-:W1:Y:S01]  /*35130*/  LDCU UR72, c[0x0][0x39c] ;  /* 0x00007380ff4877ac */ /* 0x000e620008000800 */
[----:B--2---:R2:W-:Y:S04]  /*35140*/  @P2 STG.E desc[UR28][R228.64], R244 ;  /* 0x000000f4e4002986 */ /* 0x0045e8000c10191c */
[----:B--2---:R-:W2:Y:S04]  /*35150*/  LDL.LU R244, [R1+0xd8] ;  /* 0x0000d80001f47983 */ /* 0x004ea80000300800 */
[----:B------:R-:W2:Y:S01]  /*35160*/  LDL.LU R241, [R1+0x98] ;  /* 0x0000980001f17983 */ /* 0x000ea20000300800 */
[----:B------:R-:W-:-:S03]  /*35170*/  IMAD.WIDE R228, R0, 0x4, R216 ;  /* 0x0000000400e47825 */ /* 0x000fc600078e02d8 */
[----:B------:R-:W2:Y:S04]  /*35180*/  LDL.LU R245, [R1+0x88] ;  /* 0x0000880001f57983 */ /* 0x000ea80000300800 */
[----:B------:R-:W2:Y:S04]  /*35190*/  LDL.LU R232, [R1+0x78] ;  /* 0x0000780001e87983 */ /* 0x000ea80000300800 */
[----:B---3--:R3:W-:Y:S04]  /*351a0*/  @P1 STG.E desc[UR28][R2.64], R233 ;  /* 0x000000e902001986 */ /* 0x0087e8000c10191c */
[----:B----4-:R4:W-:Y:S01]  /*351b0*/  @P4 STG.E desc[UR28][R228.64], R237 ;  /* 0x000000ede4004986 */ /* 0x0109e2000c10191c */
[----:B---3--:R-:W-:-:S05]  /*351c0*/  IMAD.WIDE R2, R0, 0x4, R218 ;  /* 0x0000000400027825 */ /* 0x008fca00078e02da */
[----:B------:R3:W-:Y:S01]  /*351d0*/  @P3 STG.E desc[UR28][R2.64], R236 ;  /* 0x000000ec02003986 */ /* 0x0007e2000c10191c */
[----:B----4-:R-:W-:-:S05]  /*351e0*/  IMAD.WIDE R228, R0, 0x4, R226 ;  /* 0x0000000400e47825 */ /* 0x010fca00078e02e2 */
[----:B------:R4:W-:Y:S04]  /*351f0*/  @P6 STG.E desc[UR28][R228.64], R240 ;  /* 0x000000f0e4006986 */ /* 0x0009e8000c10191c */
[----:B---3--:R-:W3:Y:S01]  /*35200*/  LDL.LU R236, [R1+0x58] ;  /* 0x0000580001ec7983 */ /* 0x008ee20000300800 */
[----:B------:R-:W-:-:S03]  /*35210*/  IMAD.WIDE R2, R0, 0x4, R224 ;  /* 0x0000000400027825 */ /* 0x000fc600078e02e0 */
[----:B----4-:R-:W4:Y:S04]  /*35220*/  LDL.LU R240, [R1+0x48] ;  /* 0x0000480001f07983 */ /* 0x010f280000300800 */
[----:B--2---:R2:W-:Y:S04]  /*35230*/  @P5 STG.E desc[UR28][R2.64], R244 ;  /* 0x000000f402005986 */ /* 0x0045e8000c10191c */
[----:B--2---:R-:W2:Y:S01]  /*35240*/  LDL.LU R244, [R1+0x18] ;  /* 0x0000180001f47983 */ /* 0x004ea20000300800 */
[----:B------:R-:W-:Y:S02]  /*35250*/  ISETP.LT.AND P2, PT, R151, UR16, !P0 ;  /* 0x0000001097007c0c */ /* 0x000fe4000c741270 */
[----:B------:R-:W-:Y:S01]  /*35260*/  ISETP.GE.AND P1, PT, R231, UR75, PT ;  /* 0x0000004be7007c0c */ /* 0x000fe2000bf26270 */
[C---:B------:R-:W-:Y:S01]  /*35270*/  IMAD.WIDE R228, R0.reuse, 0x4, R6 ;  /* 0x0000000400e47825 */ /* 0x040fe200078e0206 */
[----:B------:R-:W-:Y:S01]  /*35280*/  ISETP.LT.AND P0, PT, R103, UR17, !P0 ;  /* 0x0000001167007c0c */ /* 0x000fe2000c701270 */
[----:B------:R-:W1:Y:S01]  /*35290*/  LDCU UR16, c[0x0][0x398] ;  /* 0x00007300ff1077ac */ /* 0x000e620008000800 */
[----:B------:R-:W-:Y:S01]  /*352a0*/  ISETP.LT.AND P4, PT, R203, UR18, !P1 ;  /* 0x00000012cb007c0c */ /* 0x000fe2000cf81270 */
[----:B------:R-:W-:Y:S01]  /*352b0*/  IMAD.WIDE R2, R0, 0x4, R4 ;  /* 0x0000000400027825 */ /* 0x000fe200078e0204 */
[----:B------:R-:W-:Y:S01]  /*352c0*/  ISETP.LT.AND P3, PT, R211, UR19, !P1 ;  /* 0x00000013d3007c0c */ /* 0x000fe2000cf61270 */
[----:B------:R-:W1:Y:S04]  /*352d0*/  LDCU UR75, c[0x0][0x398] ;  /* 0x00007300ff4b77ac */ /* 0x000e680008000800 */
[----:B------:R1:W-:Y:S01]  /*352e0*/  @P2 STG.E desc[UR28][R228.64], R241 ;  /* 0x000000f1e4002986 */ /* 0x0003e2000c10191c */
[----:B------:R-:W-:-:S02]  /*352f0*/  ISETP.LT.AND P6, PT, R215, UR20, !P1 ;  /* 0x00000014d7007c0c */ /* 0x000fc4000cfc1270 */
[----:B------:R-:W-:Y:S01]  /*35300*/  ISETP.LT.AND P5, PT, R71, UR21, !P1 ;  /* 0x0000001547007c0c */ /* 0x000fe2000cfa1270 */
[----:B------:R1:W-:Y:S01]  /*35310*/  @P0 STG.E desc[UR28][R2.64], R245 ;  /* 0x000000f502000986 */ /* 0x0003e2000c10191c */
[----:B------:R-:W-:Y:S01]  /*35320*/  IADD3 R231, PT, PT, R252, 0x6, RZ ;  /* 0x00000006fce77810 */ /* 0x000fe20007ffe0ff */
[C---:B------:R-:W-:Y:S01]  /*35330*/  VIADD R0, R230.reuse, UR77 ;  /* 0x0000004de6007c36 */ /* 0x040fe20008000000 */
[----:B------:R-:W2:Y:S01]  /*35340*/  LDCU UR17, c[0x0][0x3b8] ;  /* 0x00007700ff1177ac */ /* 0x000ea20008000800 */
[----:B------:R-:W2:Y:S01]  /*35350*/  LDCU UR18, c[0x0][0x398] ;  /* 0x00007300ff1277ac */ /* 0x000ea20008000800 */
[C---:B-1----:R-:W-:Y:S01]  /*35360*/  IMAD.WIDE R228, R230.reuse, 0x4, R222 ;  /* 0x00000004e6e47825 */ /* 0x042fe200078e02de */
[----:B------:R-:W-:Y:S01]  /*35370*/  ISETP.LT.AND P2, PT, R119, UR22, !P1 ;  /* 0x0000001677007c0c */ /* 0x000fe2000cf41270 */
[----:B------:R-:W1:Y:S02]  /*35380*/  LDCU UR19, c[0x0][0x398] ;  /* 0x00007300ff1377ac */ /* 0x000e640008000800 */
[C---:B------:R-:W-:Y:S01]  /*35390*/  IMAD.WIDE R2, R230.reuse, 0x4, R220 ;  /* 0x00000004e6027825 */ /* 0x040fe200078e02dc */
[----:B------:R1:W-:Y:S01]  /*353a0*/  @P4 STG.E desc[UR28][R228.64], R232 ;  /* 0x000000e8e4004986 */ /* 0x0003e2000c10191c */
[----:B------:R-:W-:Y:S01]  /*353b0*/  ISETP.LT.AND P0, PT, R183, UR23, !P1 ;  /* 0x00000017b7007c0c */ /* 0x000fe2000cf01270 */
[----:B------:R-:W2:Y:S01]  /*353c0*/  LDCU UR77, c[0x0][0x3b8] ;  /* 0x00007700ff4d77ac */ /* 0x000ea20008000800 */
[----:B------:R-:W2:Y:S01]  /*353d0*/  LDCU UR20, c[0x0][0x398] ;  /* 0x00007300ff1477ac */ /* 0x000ea20008000800 */
[----:B------:R-:W2:Y:S01]  /*353e0*/  LDCU UR21, c[0x0][0x398] ;  /* 0x00007300ff1577ac */ /* 0x000ea20008000800 */
[----:B-1----:R-:W2:Y:S01]  /*353f0*/  LDL.LU R232, [R1+0xcc] ;  /* 0x0000cc0001e87983 */ /* 0x002ea20000300800 */
[C---:B------:R-:W-:Y:S01]  /*35400*/  IMAD.WIDE R228, R230.reuse, 0x4, R216 ;  /* 0x00000004e6e47825 */ /* 0x040fe200078e02d8 */
[----:B------:R-:W-:Y:S01]  /*35410*/  ISETP.LT.AND P4, PT, R151, UR24, !P1 ;  /* 0x0000001897007c0c */ /* 0x000fe2000cf81270 */
[----:B------:R-:W1:Y:S01]  /*35420*/  LDCU UR22, c[0x0][0x398] ;  /* 0x00007300ff1677ac */ /* 0x000e620008000800 */
[----:B------:R-:W2:Y:S04]  /*35430*/  LDL.LU R233, [R1+0xfc] ;  /* 0x0000fc0001e97983 */ /* 0x000ea80000300800 */
[----:B---3--:R3:W-:Y:S01]  /*35440*/  @P3 STG.E desc[UR28][R2.64], R236 ;  /* 0x000000ec02003986 */ /* 0x0087e2000c10191c */
[----:B------:R-:W1:Y:S01]  /*35450*/  LDCU UR23, c[0x0][0x398] ;  /* 0x00007300ff1777ac */ /* 0x000e620008000800 */
[----:B------:R-:W1:Y:S02]  /*35460*/  LDCU UR24, c[0x0][0x398] ;  /* 0x00007300ff1877ac */ /* 0x000e640008000800 */
[----:B----4-:R4:W-:Y:S04]  /*35470*/  @P6 STG.E desc[UR28][R228.64], R240 ;  /* 0x000000f0e4006986 */ /* 0x0109e8000c10191c */
[----:B---3--:R-:W3:Y:S01]  /*35480*/  LDL.LU R236, [R1+0xbc] ;  /* 0x0000bc0001ec7983 */ /* 0x008ee20000300800 */
[----:B------:R-:W-:-:S03]  /*35490*/  IMAD.WIDE R2, R230, 0x4, R218 ;  /* 0x00000004e6027825 */ /* 0x000fc600078e02da */
[----:B----4-:R-:W4:Y:S04]  /*354a0*/  LDL.LU R240, [R1+0xec] ;  /* 0x0000ec0001f07983 */ /* 0x010f280000300800 */
[----:B--2---:R2:W-:Y:S04]  /*354b0*/  @P5 STG.E desc[UR28][R2.64], R244 ;  /* 0x000000f402005986 */ /* 0x0045e8000c10191c */
[----:B--2---:R-:W2:Y:S01]  /*354c0*/  LDL.LU R244, [R1+0xac] ;  /* 0x0000ac0001f47983 */ /* 0x004ea20000300800 */
[----:B------:R-:W-:Y:S01]  /*354d0*/  ISETP.GE.AND P3, PT, R231, UR74, PT ;  /* 0x0000004ae7007c0c */ /* 0x000fe2000bf66270 */
[C---:B------:R-:W-:Y:S01]  /*354e0*/  IMAD.WIDE R228, R230.reuse, 0x4, R226 ;  /* 0x00000004e6e47825 */ /* 0x040fe200078e02e2 */
[----:B------:R-:W-:Y:S01]  /*354f0*/  ISETP.LT.AND P1, PT, R103, UR25, !P1 ;  /* 0x0000001967007c0c */ /* 0x000fe2000cf21270 */
[----:B------:R-:W2:Y:S01]  /*35500*/  LDL.LU R237, [R1+0xdc] ;  /* 0x0000dc0001ed7983 */ /* 0x000ea20000300800 */
[----:B------:R-:W-:Y:S01]  /*35510*/  ISETP.LT.AND P6, PT, R203, UR26, !P3 ;  /* 0x0000001acb007c0c */ /* 0x000fe2000dfc1270 */
[----:B------:R-:W-:Y:S01]  /*35520*/  IMAD.WIDE R2, R230, 0x4, R224 ;  /* 0x00000004e6027825 */ /* 0x000fe200078e02e0 */
[----:B------:R-:W-:Y:S01]  /*35530*/  ISETP.LT.AND P5, PT, R211, UR27, !P3 ;  /* 0x0000001bd3007c0c */ /* 0x000fe2000dfa1270 */
[----:B------:R1:W-:Y:S01]  /*35540*/  @P2 STG.E desc[UR28][R228.64], R246 ;  /* 0x000000f6e4002986 */ /* 0x0003e2000c10191c */
[----:B------:R-:W-:Y:S01]  /*35550*/  ISETP.LT.AND P2, PT, R215, UR54, !P3 ;  /* 0x00000036d7007c0c */ /* 0x000fe2000df41270 */
[----:B------:R-:W-:Y:S01]  /*35560*/  VIADD R231, R252, 0x7 ;  /* 0x00000007fce77836 */ /* 0x000fe20000000000 */
[----:B------:R-:W2:Y:S01]  /*35570*/  LDCU UR74, c[0x0][0x398] ;  /* 0x00007300ff4a77ac */ /* 0x000ea20008000800 */
[----:B------:R1:W-:Y:S01]  /*35580*/  @P0 STG.E desc[UR28][R2.64], R242 ;  /* 0x000000f202000986 */ /* 0x0003e2000c10191c */
[----:B------:R-:W2:Y:S03]  /*35590*/  LDCU UR25, c[0x0][0x3b8] ;  /* 0x00007700ff1977ac */ /* 0x000ea60008000800 */
[----:B------:R-:W2:Y:S01]  /*355a0*/  LDL.LU R241, [R1+0x9c] ;  /* 0x00009c0001f17983 */ /* 0x000ea20000300800 */
[----:B------:R-:W2:Y:S01]  /*355b0*/  LDCU UR26, c[0x0][0x398] ;  /* 0x00007300ff1a77ac */ /* 0x000ea20008000800 */
[C---:B-1----:R-:W-:Y:S01]  /*355c0*/  IMAD.WIDE R228, R230.reuse, 0x4, R6 ;  /* 0x00000004e6e47825 */ /* 0x042fe200078e0206 */
[----:B------:R-:W1:Y:S03]  /*355d0*/  LDCU UR27, c[0x0][0x398] ;  /* 0x00007300ff1b77ac */ /* 0x000e660008000800 */
[----:B------:R-:W-:Y:S01]  /*355e0*/  IMAD.WIDE R2, R230, 0x4, R4 ;  /* 0x00000004e6027825 */ /* 0x000fe200078e0204 */
[----:B------:R1:W-:Y:S01]  /*355f0*/  @P4 STG.E desc[UR28][R228.64], R238 ;  /* 0x000000eee4004986 */ /* 0x0003e2000c10191c */
[----:B------:R-:W-:Y:S01]  /*35600*/  ISETP.LT.AND P0, PT, R71, UR55, !P3 ;  /* 0x0000003747007c0c */ /* 0x000fe2000df01270 */
[----:B------:R-:W2:Y:S02]  /*35610*/  LDCU UR54, c[0x0][0x398] ;  /* 0x00007300ff3677ac */ /* 0x000ea40008000800 */
[----:B------:R1:W-:Y:S04]  /*35620*/  @P1 STG.E desc[UR28][R2.64], R234 ;  /* 0x000000ea02001986 */ /* 0x0003e8000c10191c */
[----:B------:R-:W2:Y:S01]  /*35630*/  LDL.LU R245, [R1+0x8c] ;  /* 0x00008c0001f57983 */ /* 0x000ea20000300800 */
[C---:B-1----:R-:W-:Y:S01]  /*35640*/  IMAD.WIDE R228, R0.reuse, 0x4, R222 ;  /* 0x0000000400e47825 */ /* 0x042fe200078e02de */
[----:B------:R-:W-:Y:S01]  /*35650*/  ISETP.LT.AND P4, PT, R119, UR56, !P3 ;  /* 0x0000003877007c0c */ /* 0x000fe2000df81270 */
[----:B------:R-:W1:Y:S02]  /*35660*/  LDCU UR55, c[0x0][0x398] ;  /* 0x00007300ff3777ac */ /* 0x000e640008000800 */
[C---:B------:R-:W-:Y:S01]  /*35670*/  IMAD.WIDE R2, R0.reuse, 0x4, R220 ;  /* 0x0000000400027825 */ /* 0x040fe200078e02dc */
[----:B------:R1:W-:Y:S01]  /*35680*/  @P6 STG.E desc[UR28][R228.64], R232 ;  /* 0x000000e8e4006986 */ /* 0x0003e2000c10191c */
[----:B------:R-:W-:Y:S01]  /*35690*/  ISETP.LT.AND P1, PT, R183, UR57, !P3 ;  /* 0x00000039b7007c0c */ /* 0x000fe2000df21270 */
[----:B------:R-:W2:Y:S02]  /*356a0*/  LDCU UR56, c[0x0][0x398] ;  /* 0x00007300ff3877ac */ /* 0x000ea40008000800 */
[----:B------:R1:W-:Y:S02]  /*356b0*/  @P5 STG.E desc[UR28][R2.64], R233 ;  /* 0x000000e902005986 */ /* 0x0003e4000c10191c */
[----:B-1----:R-:W-:-:S02]  /*356c0*/  IMAD.WIDE R228, R0, 0x4, R216 ;  /* 0x0000000400e47825 */ /* 0x002fc400078e02d8 */
[----:B------:R-:W2:Y:S01]  /*356d0*/  LDL.LU R232, [R1+0x7c] ;  /* 0x00007c0001e87983 */ /* 0x000ea20000300800 */
[----:B------:R-:W-:Y:S01]  /*356e0*/  ISETP.LT.AND P6, PT, R151, UR58, !P3 ;  /* 0x0000003a97007c0c */ /* 0x000fe2000dfc1270 */
[----:B------:R-:W1:Y:S01]  /*356f0*/  LDCU UR57, c[0x0][0x398] ;  /* 0x00007300ff3977ac */ /* 0x000e620008000800 */
[C---:B------:R-:W-:Y:S01]  /*35700*/  IMAD.WIDE R2, R0.reuse, 0x4, R218 ;  /* 0x0000000400027825 */ /* 0x040fe200078e02da */
[----:B---3--:R3:W-:Y:S01]  /*35710*/  @P2 STG.E desc[UR28][R228.64], R236 ;  /* 0x000000ece4002986 */ /* 0x0087e2000c10191c */
[----:B------:R-:W-:Y:S01]  /*35720*/  ISETP.GE.AND P5, PT, R231, UR73, PT ;  /* 0x00000049e7007c0c */ /* 0x000fe2000bfa6270 */
[----:B------:R-:W1:Y:S02]  /*35730*/  LDCU UR58, c[0x0][0x398] ;  /* 0x00007300ff3a77ac */ /* 0x000e640008000800 */
[----:B----4-:R4:W-:Y:S04]  /*35740*/  @P0 STG.E desc[UR28][R2.64], R240 ;  /* 0x000000f002000986 */ /* 0x0109e8000c10191c */
[----:B---3--:R-:W3:Y:S01]  /*35750*/  LDL.LU R236, [R1+0x5c] ;  /* 0x00005c0001ec7983 */ /* 0x008ee20000300800 */
[C---:B------:R-:W-:Y:S01]  /*35760*/  IMAD.WIDE R228, R0.reuse, 0x4, R226 ;  /* 0x0000000400e47825 */ /* 0x040fe200078e02e2 */
[----:B------:R-:W-:Y:S01]  /*35770*/  ISETP.LT.AND P3, PT, R103, UR59, !P3 ;  /* 0x0000003b67007c0c */ /* 0x000fe2000df61270 */
[----:B------:R-:W1:Y:S01]  /*35780*/  LDCU UR73, c[0x0][0x398] ;  /* 0x00007300ff4977ac */ /* 0x000e620008000800 */
[----:B----4-:R-:W4:Y:S01]  /*35790*/  LDL.LU R240, [R1+0x4c] ;  /* 0x00004c0001f07983 */ /* 0x010f220000300800 */
[----:B------:R-:W-:Y:S01]  /*357a0*/  IMAD.WIDE R2, R0, 0x4, R224 ;  /* 0x0000000400027825 */ /* 0x000fe200078e02e0 */
[----:B------:R-:W-:Y:S01]  /*357b0*/  ISETP.LT.AND P2, PT, R203, UR31, !P5 ;  /* 0x0000001fcb007c0c */ /* 0x000fe2000ef41270 */
[----:B------:R-:W1:Y:S01]  /*357c0*/  LDCU UR59, c[0x0][0x3b8] ;  /* 0x00007700ff3b77ac */ /* 0x000e620008000800 */
[----:B------:R-:W-:-:S02]  /*357d0*/  ISETP.LT.AND P0, PT, R211, UR30, !P5 ;  /* 0x0000001ed3007c0c */ /* 0x000fc4000ef01270 */
[----:B------:R-:W-:Y:S01]  /*357e0*/  IADD3 R230, PT, PT, R0, UR77, RZ ;  /* 0x0000004d00e67c10 */ /* 0x000fe2000fffe0ff */
[----:B------:R-:W-:Y:S01]  /*357f0*/  VIADD R231, R252, 0x8 ;  /* 0x00000008fce77836 */ /* 0x000fe20000000000 */
[----:B------:R-:W1:Y:S01]  /*35800*/  LDCU UR77, c[0x0][0x39c] ;  /* 0x00007380ff4d77ac */ /* 0x000e620008000800 */
[----:B------:R-:W1:Y:S01]  /*35810*/  LDCU UR31, c[0x0][0x398] ;  /* 0x00007300ff1f77ac */ /* 0x000e620008000800 */
[----:B------:R-:W1:Y:S01]  /*35820*/  LDCU UR30, c[0x0][0x398] ;  /* 0x00007300ff1e77ac */ /* 0x000e620008000800 */
[----:B--2---:R2:W-:Y:S04]  /*35830*/  @P4 STG.E desc[UR28][R228.64], R244 ;  /* 0x000000f4e4004986 */ /* 0x0045e8000c10191c */
[----:B--2---:R-:W2:Y:S01]  /*35840*/  LDL.LU R244, [R1+0x1c] ;  /* 0x00001c0001f47983 */ /* 0x004ea20000300800 */
[----:B------:R-:W-:-:S03]  /*35850*/  IMAD.WIDE R228, R0, 0x4, R6 ;  /* 0x0000000400e47825 */ /* 0x000fc600078e0206 */
[----:B------:R1:W-:Y:S01]  /*35860*/  @P1 STG.E desc[UR28][R2.64], R237 ;  /* 0x000000ed02001986 */ /* 0x0003e2000c10191c */
[----:B------:R-:W-:Y:S01]  /*35870*/  ISETP.LT.AND P4, PT, R215, UR32, !P5 ;  /* 0x00000020d7007c0c */ /* 0x000fe2000ef81270 */
[----:B------:R-:W2:Y:S02]  /*35880*/  LDCU UR32, c[0x0][0x398] ;  /* 0x00007300ff2077ac */ /* 0x000ea40008000800 */
[----:B------:R1:W-:Y:S02]  /*35890*/  @P6 STG.E desc[UR28][R228.64], R241 ;  /* 0x000000f1e4006986 */ /* 0x0003e4000c10191c */
[----:B-1----:R-:W-:-:S04]  /*358a0*/  IMAD.WIDE R2, R0, 0x4, R4 ;  /* 0x0000000400027825 */ /* 0x002fc800078e0204 */
[C---:B------:R-:W-:Y:S01]  /*358b0*/  IMAD.WIDE R228, R230.reuse, 0x4, R222 ;  /* 0x00000004e6e47825 */ /* 0x040fe200078e02de */
[----:B------:R1:W-:Y:S01]  /*358c0*/  @P3 STG.E desc[UR28][R2.64], R245 ;  /* 0x000000f502003986 */ /* 0x0003e2000c10191c */
[----:B------:R-:W-:Y:S01]  /*358d0*/  ISETP.LT.AND P1, PT, R71, UR34, !P5 ;  /* 0x0000002247007c0c */ /* 0x000fe2000ef21270 */
[----:B------:R-:W2:Y:S01]  /*358e0*/  LDCU UR34, c[0x0][0x398] ;  /* 0x00007300ff2277ac */ /* 0x000ea20008000800 */
[C---:B-1----:R-:W-:Y:S01]  /*358f0*/  IMAD.WIDE R2, R230.reuse, 0x4, R220 ;  /* 0x00000004e6027825 */ /* 0x042fe200078e02dc */
[----:B------:R1:W-:Y:S03]  /*35900*/  @P2 STG.E desc[UR28][R228.64], R232 ;  /* 0x000000e8e4002986 */ /* 0x0003e6000c10191c */
[C---:B-1----:R-:W-:Y:S01]  /*35910*/  IMAD.WIDE R228, R230.reuse, 0x4, R216 ;  /* 0x00000004e6e47825 */ /* 0x042fe200078e02d8 */
[----:B---3--:R1:W-:Y:S04]  /*35920*/  @P0 STG.E desc[UR28][R2.64], R236 ;  /* 0x000000ec02000986 */ /* 0x0083e8000c10191c */
[----:B----4-:R3:W-:Y:S04]  /*35930*/  @P4 STG.E desc[UR28][R228.64], R240 ;  /* 0x000000f0e4004986 */ /* 0x0107e8000c10191c */
[----:B-1----:R-:W4:Y:S01]  /*35940*/  LDL.LU R236, [R1+0x180] ;  /* 0x0001800001ec7983 */ /* 0x002f220000300800 */
[----:B------:R-:W-:-:S03]  /*35950*/  IMAD.WIDE R2, R230, 0x4, R218 ;  /* 0x00000004e6027825 */ /* 0x000fc600078e02da */
[----:B---3--:R-:W3:Y:S04]  /*35960*/  LDL.LU R240, [R1+0x1d0] ;  /* 0x0001d00001f07983 */ /* 0x008ee80000300800 */
[----:B------:R-:W3:Y:S04]  /*35970*/  LDL.LU R237, [R1+0x1a0] ;  /* 0x0001a00001ed7983 */ /* 0x000ee80000300800 */
[----:B------:R-:W3:Y:S04]  /*35980*/  LDL.LU R241, [R1+0x1c0] ;  /* 0x0001c00001f17983 */ /* 0x000ee80000300800 */
[----:B--2---:R1:W-:Y:S04]  /*35990*/  @P1 STG.E desc[UR28][R2.64], R244 ;  /* 0x000000f402001986 */ /* 0x0043e8000c10191c */
[----:B-1----:R-:W2:Y:S01]  /*359a0*/  LDL.LU R244, [R1+0x190] ;  /* 0x0001900001f47983 */ /* 0x002ea20000300800 */
[----:B------:R-:W-:-:S02]  /*359b0*/  ISETP.LT.AND P6, PT, R119, UR36, !P5 ;  /* 0x0000002477007c0c */ /* 0x000fc4000efc1270 */
[----:B------:R-:W-:Y:S02]  /*359c0*/  ISETP.LT.AND P3, PT, R183, UR38, !P5 ;  /* 0x00000026b7007c0c */ /* 0x000fe4000ef61270 */
[----:B------:R-:W-:Y:S01]  /*359d0*/  ISETP.LT.AND P2, PT, R151, UR40, !P5 ;  /* 0x0000002897007c0c */ /* 0x000fe2000ef41270 */
[C---:B------:R-:W-:Y:S01]  /*359e0*/  IMAD.WIDE R228, R230.reuse, 0x4, R226 ;  /* 0x00000004e6e47825 */ /* 0x040fe200078e02e2 */
[----:B------:R-:W-:Y:S01]  /*359f0*/  ISETP.GE.AND P0, PT, R231, UR46, PT ;  /* 0x0000002ee7007c0c */ /* 0x000fe2000bf06270 */
[----:B------:R-:W2:Y:S01]  /*35a00*/  LDL.LU R245, [R1+0x1b0] ;  /* 0x0001b00001f57983 */ /* 0x000ea20000300800 */
[----:B------:R-:W-:Y:S01]  /*35a10*/  ISETP.LT.AND P5, PT, R103, UR42, !P5 ;  /* 0x0000002a67007c0c */ /* 0x000fe2000efa1270 */
[C---:B------:R-:W-:Y:S01]  /*35a20*/  IMAD.WIDE R2, R230.reuse, 0x4, R224 ;  /* 0x00000004e6027825 */ /* 0x040fe200078e02e0 */
[----:B------:R-:W-:Y:S01]  /*35a30*/  ISETP.LT.AND P4, PT, R203, UR48, !P0 ;  /* 0x00000030cb007c0c */ /* 0x000fe2000c781270 */
[----:B------:R-:W1:Y:S02]  /*35a40*/  LDCU UR36, c[0x0][0x398] ;  /* 0x00007300ff2477ac */ /* 0x000e640008000800 */
[----:B------:R1:W-:Y:S01]  /*35a50*/  @P6 STG.E desc[UR28][R228.64], R247 ;  /* 0x000000f7e4006986 */ /* 0x0003e2000c10191c */
[C---:B------:R-:W-:Y:S01]  /*35a60*/  VIADD R0, R230.reuse, UR44 ;  /* 0x0000002ce6007c36 */ /* 0x040fe20008000000 */
[----:B------:R-:W-:Y:S01]  /*35a70*/  ISETP.LT.AND P1, PT, R211, UR50, !P0 ;  /* 0x00000032d3007c0c */ /* 0x000fe2000c721270 */
[----:B------:R-:W2:Y:S01]  /*35a80*/  LDCU UR38, c[0x0][0x398] ;  /* 0x00007300ff2677ac */ /* 0x000ea20008000800 */
[----:B------:R1:W-:Y:S01]  /*35a90*/  @P3 STG.E desc[UR28][R2.64], R243 ;  /* 0x000000f302003986 */ /* 0x0003e2000c10191c */
[----:B------:R-:W-:Y:S01]  /*35aa0*/  ISETP.LT.AND P6, PT, R215, UR52, !P0 ;  /* 0x00000034d7007c0c */ /* 0x000fe2000c7c1270 */
[----:B------:R-:W2:Y:S01]  /*35ab0*/  LDCU UR40, c[0x0][0x398] ;  /* 0x00007300ff2877ac */ /* 0x000ea20008000800 */
[----:B------:R-:W2:Y:S01]  /*35ac0*/  LDCU UR46, c[0x0][0x398] ;  /* 0x00007300ff2e77ac */ /* 0x000ea20008000800 */
[C---:B-1----:R-:W-:Y:S01]  /*35ad0*/  IMAD.WIDE R228, R230.reuse, 0x4, R6 ;  /* 0x00000004e6e47825 */ /* 0x042fe200078e0206 */
[----:B------:R-:W1:Y:S03]  /*35ae0*/  LDCU UR44, c[0x0][0x39c] ;  /* 0x00007380ff2c77ac */ /* 0x000e660008000800 */
[----:B------:R-:W-:Y:S01]  /*35af0*/  IMAD.WIDE R2, R230, 0x4, R4 ;  /* 0x00000004e6027825 */ /* 0x000fe200078e0204 */
[----:B------:R1:W-:Y:S01]  /*35b00*/  @P2 STG.E desc[UR28][R228.64], R239 ;  /* 0x000000efe4002986 */ /* 0x0003e2000c10191c */
[----:B------:R-:W-:Y:S01]  /*35b10*/  ISETP.LT.AND P3, PT, R71, UR67, !P0 ;  /* 0x0000004347007c0c */ /* 0x000fe2000c761270 */
[----:B------:R-:W2:Y:S02]  /*35b20*/  LDCU UR42, c[0x0][0x3b8] ;  /* 0x00007700ff2a77ac */ /* 0x000ea40008000800 */
[----:B------:R1:W-:Y:S01]  /*35b30*/  @P5 STG.E desc[UR28][R2.64], R235 ;  /* 0x000000eb02005986 */ /* 0x0003e2000c10191c */
[----:B------:R-:W-:Y:S01]  /*35b40*/  ISETP.LT.AND P2, PT, R119, UR66, !P0 ;  /* 0x0000004277007c0c */ /* 0x000fe2000c741270 */
[C---:B------:R-:W-:Y:S01]  /*35b50*/  IMAD.WIDE R230, R0.reuse, 0x4, R216 ;  /* 0x0000000400e67825 */ /* 0x040fe200078e02d8 */
[----:B------:R-:W2:Y:S01]  /*35b60*/  LDCU UR48, c[0x0][0x398] ;  /* 0x00007300ff3077ac */ /* 0x000ea20008000800 */
[----:B------:R-:W2:Y:S02]  /*35b70*/  LDCU UR50, c[0x0][0x398] ;  /* 0x00007300ff3277ac */ /* 0x000ea40008000800 */
[----:B-1----:R-:W-:Y:S01]  /*35b80*/  IMAD.WIDE R228, R0, 0x4, R222 ;  /* 0x0000000400e47825 */ /* 0x002fe200078e02de */
[----:B------:R-:W-:Y:S01]  /*35b90*/  ISETP.LT.AND P5, PT, R183, UR65, !P0 ;  /* 0x00000041b7007c0c */ /* 0x000fe2000c7a1270 */
[----:B------:R-:W1:Y:S01]  /*35ba0*/  LDCU UR52, c[0x0][0x398] ;  /* 0x00007300ff3477ac */ /* 0x000e620008000800 */
[----:B------:R-:W-:Y:S01]  /*35bb0*/  IADD3 R3, PT, PT, R252, 0x9, RZ ;  /* 0x00000009fc037810 */ /* 0x000fe20007ffe0ff */
[C---:B------:R-:W-:Y:S01]  /*35bc0*/  VIADD R2, R0.reuse, UR62 ;  /* 0x0000003e00027c36 */ /* 0x040fe20008000000 */
[----:B------:R-:W1:Y:S01]  /*35bd0*/  LDCU UR67, c[0x0][0x398] ;  /* 0x00007300ff4377ac */ /* 0x000e620008000800 */
[----:B------:R-:W1:Y:S01]  /*35be0*/  LDCU UR66, c[0x0][0x398] ;  /* 0x00007300ff4277ac */ /* 0x000e620008000800 */
[----:B------:R-:W1:Y:S01]  /*35bf0*/  LDCU UR65, c[0x0][0x398] ;  /* 0x00007300ff4177ac */ /* 0x000e620008000800 */
[----:B------:R-:W1:Y:S01]  /*35c00*/  LDCU UR62, c[0x0][0x39c] ;  /* 0x00007380ff3e77ac */ /* 0x000e620008000800 */
[----:B----4-:R4:W-:Y:S04]  /*35c10*/  @P4 STG.E desc[UR28][R228.64], R236 ;  /* 0x000000ece4004986 */ /* 0x0109e8000c10191c */
[----:B----4-:R-:W4:Y:S01]  /*35c20*/  LDL.LU R236, [R1+0x170] ;  /* 0x0001700001ec7983 */ /* 0x010f220000300800 */
[----:B------:R-:W-:-:S03]  /*35c30*/  IMAD.WIDE R228, R0, 0x4, R220 ;  /* 0x0000000400e47825 */ /* 0x000fc600078e02dc */
[----:B------:R-:W4:Y:S04]  /*35c40*/  LDL.LU R232, [R1+0x160] ;  /* 0x0001600001e87983 */ /* 0x000f280000300800 */
[----:B---3--:R3:W-:Y:S04]  /*35c50*/  @P1 STG.E desc[UR28][R228.64], R240 ;  /* 0x000000f0e4001986 */ /* 0x0087e8000c10191c */
[----:B------:R1:W-:Y:S04]  /*35c60*/  @P6 STG.E desc[UR28][R230.64], R237 ;  /* 0x000000ede6006986 */ /* 0x0003e8000c10191c */
[----:B---3--:R-:W3:Y:S01]  /*35c70*/  LDL.LU R240, [R1+0x150] ;  /* 0x0001500001f07983 */ /* 0x008ee20000300800 */
[----:B------:R-:W-:-:S04]  /*35c80*/  IMAD.WIDE R228, R0, 0x4, R218 ;  /* 0x0000000400e47825 */ /* 0x000fc800078e02da */
[----:B-1----:R-:W-:Y:S01]  /*35c90*/  IMAD.WIDE R230, R0, 0x4, R226 ;  /* 0x0000000400e67825 */ /* 0x002fe200078e02e2 */
[----:B------:R-:W-:Y:S04]  /*35ca0*/  @P3 STG.E desc[UR28][R228.64], R241 ;  /* 0x000000f1e4003986 */ /* 0x000fe8000c10191c */
[----:B--2---:R1:W-:Y:S04]  /*35cb0*/  @P2 STG.E desc[UR28][R230.64], R244 ;  /* 0x000000f4e6002986 */ /* 0x0043e8000c10191c */
[----:B-1----:R-:W2:Y:S01]  /*35cc0*/  LDL.LU R244, [R1+0x140] ;  /* 0x0001400001f47983 */ /* 0x002ea20000300800 */
[----:B------:R-:W-:-:S02]  /*35cd0*/  ISETP.LT.AND P4, PT, R151, UR64, !P0 ;  /* 0x0000004097007c0c */ /* 0x000fc4000c781270 */
        /* <DEDUP_REMOVED lines=11> */
[----:B------:R-:W2:Y:S01]  /*35d90*/  LDCU UR68, c[0x0][0x398] ;  /* 0x00007300ff4477ac */ /* 0x000ea20008000800 */
[----:B------:R-:W2:Y:S01]  /*35da0*/  LDCU UR63, c[0x0][0x3b8] ;  /* 0x00007700ff3f77ac */ /* 0x000ea20008000800 */
[----:B-1----:R-:W2:Y:S01]  /*35db0*/  LDL.LU R245, [R1+0x120] ;  /* 0x0001200001f57983 */ /* 0x002ea20000300800 */
[----:B------:R-:W-:Y:S01]  /*35dc0*/  IMAD.WIDE R228, R0, 0x4, R4 ;  /* 0x0000000400e47825 */ /* 0x000fe200078e0204 */
[----:B------:R-:W1:Y:S01]  /*35dd0*/  LDCU UR69, c[0x0][0x398] ;  /* 0x00007300ff4577ac */ /* 0x000e620008000800 */
[----:B------:R-:W1:Y:S01]  /*35de0*/  LDCU UR61, c[0x0][0x398] ;  /* 0x00007300ff3d77ac */ /* 0x000e620008000800 */
[----:B----4-:R4:W-:Y:S01]  /*35df0*/  @P4 STG.E desc[UR28][R230.64], R236 ;  /* 0x000000ece6004986 */ /* 0x0109e2000c10191c */
[----:B------:R-:W-:Y:S01]  /*35e00*/  ISETP.LT.AND P5, PT, R71, UR4, !P1 ;  /* 0x0000000447007c0c */ /* 0x000fe2000cfa1270 */
[----:B------:R-:W1:Y:S02]  /*35e10*/  LDCU UR60, c[0x0][0x398] ;  /* 0x00007300ff3c77ac */ /* 0x000e640008000800 */
[----:B------:R1:W-:Y:S04]  /*35e20*/  @P0 STG.E desc[UR28][R228.64], R232 ;  /* 0x000000e8e4000986 */ /* 0x0003e8000c10191c */
[----:B----4-:R-:W4:Y:S01]  /*35e30*/  LDL.LU R236, [R1+0x110] ;  /* 0x0001100001ec7983 */ /* 0x010f220000300800 */
[C---:B------:R-:W-:Y:S01]  /*35e40*/  IMAD.WIDE R230, R2.reuse, 0x4, R222 ;  /* 0x0000000402e67825 */ /* 0x040fe200078e02de */
[----:B------:R-:W-:Y:S01]  /*35e50*/  ISETP.LT.AND P4, PT, R119, UR5, !P1 ;  /* 0x0000000577007c0c */ /* 0x000fe2000cf81270 */
[----:B------:R-:W2:Y:S01]  /*35e60*/  LDCU UR4, c[0x0][0x398] ;  /* 0x00007300ff0477ac */ /* 0x000ea20008000800 */
[----:B-1----:R-:W4:Y:S01]  /*35e70*/  LDL.LU R232, [R1+0x100] ;  /* 0x0001000001e87983 */ /* 0x002f220000300800 */
[C---:B------:R-:W-:Y:S01]  /*35e80*/  IMAD.WIDE R228, R2.reuse, 0x4, R220 ;  /* 0x0000000402e47825 */ /* 0x040fe200078e02dc */
[----:B------:R-:W-:Y:S01]  /*35e90*/  ISETP.LT.AND P0, PT, R183, UR6, !P1 ;  /* 0x00000006b7007c0c */ /* 0x000fe2000cf01270 */
[----:B------:R-:W1:Y:S01]  /*35ea0*/  LDCU UR5, c[0x0][0x398] ;  /* 0x00007300ff0577ac */ /* 0x000e620008000800 */
[----:B---3--:R3:W-:Y:S01]  /*35eb0*/  @P6 STG.E desc[UR28][R230.64], R240 ;  /* 0x000000f0e6006986 */ /* 0x0087e2000c10191c */
[C---:B------:R-:W-:Y:S01]  /*35ec0*/  IADD3 R0, PT, PT, R2.reuse, UR9, RZ ;  /* 0x0000000902007c10 */ /* 0x040fe2000fffe0ff */
[----:B------:R-:W1:Y:S02]  /*35ed0*/  LDCU UR6, c[0x0][0x398] ;  /* 0x00007300ff0677ac */ /* 0x000e640008000800 */
[----:B---3--:R-:W3:Y:S01]  /*35ee0*/  LDL.LU R240, [R1] ;  /* 0x0000000001f07983 */ /* 0x008ee20000300800 */
[C---:B------:R-:W-:Y:S01]  /*35ef0*/  IMAD.WIDE R230, R2.reuse, 0x4, R216 ;  /* 0x0000000402e67825 */ /* 0x040fe200078e02d8 */
[----:B------:R-:W-:Y:S01]  /*35f00*/  ISETP.LT.AND P6, PT, R151, UR7, !P1 ;  /* 0x0000000797007c0c */ /* 0x000fe2000cfc1270 */
[----:B------:R-:W1:Y:S01]  /*35f10*/  LDCU UR9, c[0x0][0x39c] ;  /* 0x00007380ff0977ac */ /* 0x000e620008000800 */
[----:B--2---:R2:W-:Y:S01]  /*35f20*/  @P3 STG.E desc[UR28][R228.64], R244 ;  /* 0x000000f4e4003986 */ /* 0x0045e2000c10191c */
[----:B------:R-:W1:Y:S03]  /*35f30*/  LDCU UR7, c[0x0][0x398] ;  /* 0x00007300ff0777ac */ /* 0x000e660008000800 */
[----:B--2---:R-:W2:Y:S01]  /*35f40*/  LDL.LU R244, [R1+0x184] ;  /* 0x0001840001f47983 */ /* 0x004ea20000300800 */
[----:B------:R-:W-:-:S03]  /*35f50*/  IMAD.WIDE R228, R2, 0x4, R218 ;  /* 0x0000000402e47825 */ /* 0x000fc600078e02da */
[----:B------:R1:W-:Y:S01]  /*35f60*/  @P2 STG.E desc[UR28][R230.64], R241 ;  /* 0x000000f1e6002986 */ /* 0x0003e2000c10191c */
[----:B------:R-:W-:Y:S01]  /*35f70*/  ISETP.GE.AND P3, PT, R3, UR70, PT ;  /* 0x0000004603007c0c */ /* 0x000fe2000bf66270 */
[----:B------:R-:W2:Y:S01]  /*35f80*/  LDCU UR70, c[0x0][0x398] ;  /* 0x00007300ff4677ac */ /* 0x000ea20008000800 */
[----:B------:R-:W-:Y:S01]  /*35f90*/  ISETP.LT.AND P1, PT, R103, UR8, !P1 ;  /* 0x0000000867007c0c */ /* 0x000fe2000cf21270 */
[----:B------:R1:W-:Y:S02]  /*35fa0*/  @P5 STG.E desc[UR28][R228.64], R245 ;  /* 0x000000f5e4005986 */ /* 0x0003e4000c10191c */
[C---:B-1----:R-:W-:Y:S01]  /*35fb0*/  IMAD.WIDE R230, R2.reuse, 0x4, R226 ;  /* 0x0000000402e67825 */ /* 0x042fe200078e02e2 */
[----:B------:R-:W-:Y:S01]  /*35fc0*/  ISETP.LT.AND P2, PT, R203, UR71, !P3 ;  /* 0x00000047cb007c0c */ /* 0x000fe2000df41270 */
[----:B------:R-:W1:Y:S02]  /*35fd0*/  LDCU UR8, c[0x0][0x3b8] ;  /* 0x00007700ff0877ac */ /* 0x000e640008000800 */
[C---:B------:R-:W-:Y:S01]  /*35fe0*/  IMAD.WIDE R228, R2.reuse, 0x4, R224 ;  /* 0x0000000402e47825 */ /* 0x040fe200078e02e0 */
[----:B------:R-:W-:Y:S01]  /*35ff0*/  ISETP.LT.AND P5, PT, R211, UR10, !P3 ;  /* 0x0000000ad3007c0c */ /* 0x000fe2000dfa1270 */
[----:B------:R-:W1:Y:S01]  /*36000*/  LDCU UR71, c[0x0][0x398] ;  /* 0x00007300ff4777ac */ /* 0x000e620008000800 */
[----:B------:R-:W1:Y:S01]  /*36010*/  LDCU UR10, c[0x0][0x398] ;  /* 0x00007300ff0a77ac */ /* 0x000e620008000800 */
[----:B----4-:R4:W-:Y:S04]  /*36020*/  @P4 STG.E desc[UR28][R230.64], R236 ;  /* 0x000000ece6004986 */ /* 0x0109e8000c10191c */
[----:B------:R1:W-:Y:S04]  /*36030*/  @P0 STG.E desc[UR28][R228.64], R232 ;  /* 0x000000e8e4000986 */ /* 0x0003e8000c10191c */
[----:B----4-:R-:W4:Y:S01]  /*36040*/  LDL.LU R236, [R1+0x1d4] ;  /* 0x0001d40001ec7983 */ /* 0x010f220000300800 */
[----:B------:R-:W-:-:S03]  /*36050*/  IMAD.WIDE R230, R2, 0x4, R6 ;  /* 0x0000000402e67825 */ /* 0x000fc600078e0206 */
[----:B------:R-:W4:Y:S01]  /*36060*/  LDL.LU R237, [R1+0x1a4] ;  /* 0x0001a40001ed7983 */ /* 0x000f220000300800 */
[----:B------:R-:W-:-:S03]  /*36070*/  IMAD.WIDE R2, R2, 0x4, R4 ;  /* 0x0000000402027825 */ /* 0x000fc600078e0204 */
[----:B---3--:R3:W-:Y:S01]  /*36080*/  @P6 STG.E desc[UR28][R230.64], R240 ;  /* 0x000000f0e6006986 */ /* 0x0087e2000c10191c */
[----:B-1----:R-:W-:-:S03]  /*36090*/  IMAD.WIDE R228, R0, 0x4, R222 ;  /* 0x0000000400e47825 */ /* 0x002fc600078e02de */
[----:B------:R-:W4:Y:S04]  /*360a0*/  LDL.LU R241, [R1+0x1c4] ;  /* 0x0001c40001f17983 */ /* 0x000f280000300800 */
[----:B---3--:R-:W3:Y:S04]  /*360b0*/  LDL.LU R240, [R1+0x194] ;  /* 0x0001940001f07983 */ /* 0x008ee80000300800 */
[----:B------:R-:W-:Y:S04]  /*360c0*/  @P1 STG.E desc[UR28][R2.64], R248 ;  /* 0x000000f802001986 */ /* 0x000fe8000c10191c */
[----:B------:R-:W3:Y:S04]  /*360d0*/  LDL.LU R245, [R1+0x1b4] ;  /* 0x0001b40001f57983 */ /* 0x000ee80000300800 */
[----:B--2---:R1:W-:Y:S04]  /*360e0*/  @P2 STG.E desc[UR28][R228.64], R244 ;  /* 0x000000f4e4002986 */ /* 0x0043e8000c10191c */
[----:B-1----:R-:W2:Y:S01]  /*360f0*/  LDL.LU R244, [R1+0x174] ;  /* 0x0001740001f47983 */ /* 0x002ea20000300800 */
[----:B------:R-:W-:-:S02]  /*36100*/  ISETP.LT.AND P4, PT, R215, UR11, !P3 ;  /* 0x0000000bd7007c0c */ /* 0x000fc4000df81270 */
[----:B------:R-:W-:Y:S01]  /*36110*/  ISETP.LT.AND P0, PT, R71, UR12, !P3 ;  /* 0x0000000c47007c0c */ /* 0x000fe2000df01270 */
[C---:B------:R-:W-:Y:S01]  /*36120*/  IMAD.WIDE R228, R0.reuse, 0x4, R220 ;  /* 0x0000000400e47825 */ /* 0x040fe200078e02dc */
[----:B------:R-:W-:Y:S01]  /*36130*/  ISETP.LT.AND P6, PT, R119, UR13, !P3 ;  /* 0x0000000d77007c0c */ /* 0x000fe2000dfc1270 */
[----:B------:R-:W2:Y:S02]  /*36140*/  LDL.LU R232, [R1+0x164] ;  /* 0x0001640001e87983 */ /* 0x000ea40000300800 */
[----:B------:R-:W-:Y:S01]  /*36150*/  IMAD.WIDE R230, R0, 0x4, R216 ;  /* 0x0000000400e67825 */ /* 0x000fe200078e02d8 */
[----:B------:R-:W-:Y:S01]  /*36160*/  ISETP.LT.AND P1, PT, R183, UR14, !P3 ;  /* 0x0000000eb7007c0c */ /* 0x000fe2000df21270 */
[----:B------:R-:W1:Y:S01]  /*36170*/  LDCU UR11, c[0x0][0x398] ;  /* 0x00007300ff0b77ac */ /* 0x000e620008000800 */
[----:B------:R-:W-:Y:S01]  /*36180*/  ISETP.LT.AND P2, PT, R151, UR15, !P3 ;  /* 0x0000000f97007c0c */ /* 0x000fe2000df41270 */
[----:B------:R-:W-:Y:S02]  /*36190*/  VIADD R3, R252, 0xb ;  /* 0x0000000bfc037836 */ /* 0x000fe40000000000 */
[C---:B------:R-:W-:Y:S01]  /*361a0*/  VIADD R2, R0.reuse, UR17 ;  /* 0x0000001100027c36 */ /* 0x040fe20008000000 */
[----:B------:R-:W1:Y:S01]  /*361b0*/  LDCU UR12, c[0x0][0x398] ;  /* 0x00007300ff0c77ac */ /* 0x000e620008000800 */
[----:B----4-:R4:W-:Y:S01]  /*361c0*/  @P5 STG.E desc[UR28][R228.64], R236 ;  /* 0x000000ece4005986 */ /* 0x0109e2000c10191c */
[----:B------:R-:W-:Y:S01]  /*361d0*/  ISETP.LT.AND P3, PT, R103, UR16, !P3 ;  /* 0x0000001067007c0c */ /* 0x000fe2000df61270 */
[----:B------:R-:W1:Y:S02]  /*361e0*/  LDCU UR13, c[0x0][0x398] ;  /* 0x00007300ff0d77ac */ /* 0x000e640008000800 */
[----:B------:R1:W-:Y:S01]  /*361f0*/  @P4 STG.E desc[UR28][R230.64], R237 ;  /* 0x000000ede6004986 */ /* 0x0003e2000c10191c */
[----:B------:R-:W2:Y:S01]  /*36200*/  LDCU UR14, c[0x0][0x398] ;  /* 0x00007300ff0e77ac */ /* 0x000ea20008000800 */
[----:B------:R-:W2:Y:S02]  /*36210*/  LDCU UR17, c[0x0][0x39c] ;  /* 0x00007380ff1177ac */ /* 0x000ea40008000800 */
[----:B----4-:R-:W4:Y:S01]  /*36220*/  LDL.LU R236, [R1+0x154] ;  /* 0x0001540001ec7983 */ /* 0x010f220000300800 */
[C---:B------:R-:W-:Y:S01]  /*36230*/  IMAD.WIDE R228, R0.reuse, 0x4, R218 ;  /* 0x0000000400e47825 */ /* 0x040fe200078e02da */
[----:B------:R-:W-:Y:S01]  /*36240*/  ISETP.GE.AND P5, PT, R3, UR72, PT ;  /* 0x0000004803007c0c */ /* 0x000fe2000bfa6270 */
[----:B------:R-:W2:Y:S02]  /*36250*/  LDCU UR15, c[0x0][0x398] ;  /* 0x00007300ff0f77ac */ /* 0x000ea40008000800 */
[----:B-1----:R-:W-:Y:S01]  /*36260*/  IMAD.WIDE R230, R0, 0x4, R226 ;  /* 0x0000000400e67825 */ /* 0x002fe200078e02e2 */
[----:B------:R1:W-:Y:S01]  /*36270*/  @P0 STG.E desc[UR28][R228.64], R241 ;  /* 0x000000f1e4000986 */ /* 0x0003e2000c10191c */
[----:B------:R-:W-:Y:S01]  /*36280*/  IADD3 R3, PT, PT, R252, 0xc, RZ ;  /* 0x0000000cfc037810 */ /* 0x000fe20007ffe0ff */
[----:B------:R-:W2:Y:S02]  /*36290*/  LDCU UR72, c[0x0][0x398] ;  /* 0x00007300ff4877ac */ /* 0x000ea40008000800 */
[----:B---3--:R3:W-:Y:S01]  /*362a0*/  @P6 STG.E desc[UR28][R230.64], R240 ;  /* 0x000000f0e6006986 */ /* 0x0087e2000c10191c */
[----:B------:R-:W2:Y:S01]  /*362b0*/  LDCU UR16, c[0x0][0x3b8] ;  /* 0x00007700ff1077ac */ /* 0x000ea20008000800 */
[----:B-1----:R-:W-:-:S02]  /*362c0*/  IMAD.WIDE R228, R0, 0x4, R224 ;  /* 0x0000000400e47825 */ /* 0x002fc400078e02e0 */
[----:B---3--:R-:W3:Y:S02]  /*362d0*/  LDL.LU R240, [R1+0x144] ;  /* 0x0001440001f07983 */ /* 0x008ee40000300800 */
[C---:B------:R-:W-:Y:S02]  /*362e0*/  IMAD.WIDE R230, R0.reuse, 0x4, R6 ;  /* 0x0000000400e67825 */ /* 0x040fe400078e0206 */
[----:B------:R-:W3:Y:S04]  /*362f0*/  LDL.LU R241, [R1+0x134] ;  /* 0x0001340001f17983 */ /* 0x000ee80000300800 */
[----:B------:R1:W-:Y:S04]  /*36300*/  @P1 STG.E desc[UR28][R228.64], R245 ;  /* 0x000000f5e4001986 */ /* 0x0003e8000c10191c */
[----:B-1----:R-:W3:Y:S04]  /*36310*/  LDL.LU R245, [R1+0x124] ;  /* 0x0001240001f57983 */ /* 0x002ee80000300800 */
[----:B--2---:R1:W-:Y:S04]  /*36320*/  @P2 STG.E desc[UR28][R230.64], R244 ;  /* 0x000000f4e6002986 */ /* 0x0043e8000c10191c */
[----:B-1----:R-:W2:Y:S01]  /*36330*/  LDL.LU R244, [R1+0x114] ;  /* 0x0001140001f47983 */ /* 0x002ea20000300800 */
[----:B------:R-:W-:Y:S01]  /*36340*/  ISETP.LT.AND P4, PT, R203, UR75, !P5 ;  /* 0x0000004bcb007c0c */ /* 0x000fe2000ef81270 */
[----:B------:R-:W-:Y:S01]  /*36350*/  IMAD.WIDE R228, R0, 0x4, R4 ;  /* 0x0000000400e47825 */ /* 0x000fe200078e0204 */
[----:B------:R-:W-:Y:S01]  /*36360*/  ISETP.LT.AND P0, PT, R211, UR18, !P5 ;  /* 0x00000012d3007c0c */ /* 0x000fe2000ef01270 */
[----:B------:R-:W1:Y:S01]  /*36370*/  LDCU UR75, c[0x0][0x398] ;  /* 0x00007300ff4b77ac */ /* 0x000e620008000800 */
[----:B------:R-:W-:Y:S01]  /*36380*/  ISETP.LT.AND P6, PT, R215, UR19, !P5 ;  /* 0x00000013d7007c0c */ /* 0x000fe2000efc1270 */
[C---:B------:R-:W-:Y:S01]  /*36390*/  IMAD.WIDE R230, R2.reuse, 0x4, R222 ;  /* 0x0000000402e67825 */ /* 0x040fe200078e02de */
[----:B------:R1:W-:Y:S01]  /*363a0*/  @P3 STG.E desc[UR28][R228.64], R232 ;  /* 0x000000e8e4003986 */ /* 0x0003e2000c10191c */
[----:B------:R-:W-:Y:S01]  /*363b0*/  ISETP.LT.AND P1, PT, R71, UR20, !P5 ;  /* 0x0000001447007c0c */ /* 0x000fe2000ef21270 */
[----:B------:R-:W2:Y:S01]  /*363c0*/  LDCU UR18, c[0x0][0x398] ;  /* 0x00007300ff1277ac */ /* 0x000ea20008000800 */
[----:B------:R-:W-:Y:S01]  /*363d0*/  ISETP.LT.AND P2, PT, R119, UR21, !P5 ;  /* 0x0000001577007c0c */ /* 0x000fe2000ef41270 */
[C---:B------:R-:W-:Y:S01]  /*363e0*/  VIADD R0, R2.reuse, UR25 ;  /* 0x0000001902007c36 */ /* 0x040fe20008000000 */
[----:B------:R-:W2:Y:S01]  /*363f0*/  LDCU UR19, c[0x0][0x398] ;  /* 0x00007300ff1377ac */ /* 0x000ea20008000800 */
[----:B-1----:R-:W2:Y:S01]  /*36400*/  LDL.LU R232, [R1+0x104] ;  /* 0x0001040001e87983 */ /* 0x002ea20000300800 */
[C---:B------:R-:W-:Y:S01]  /*36410*/  IMAD.WIDE R228, R2.reuse, 0x4, R220 ;  /* 0x0000000402e47825 */ /* 0x040fe200078e02dc */
[----:B------:R-:W-:Y:S01]  /*36420*/  ISETP.LT.AND P3, PT, R183, UR22, !P5 ;  /* 0x00000016b7007c0c */ /* 0x000fe2000ef61270 */
[----:B------:R-:W1:Y:S01]  /*36430*/  LDCU UR20, c[0x0][0x398] ;  /* 0x00007300ff1477ac */ /* 0x000e620008000800 */
[----:B------:R-:W1:Y:S01]  /*36440*/  LDCU UR21, c[0x0][0x398] ;  /* 0x00007300ff1577ac */ /* 0x000e620008000800 */
[----:B------:R-:W1:Y:S01]  /*36450*/  LDCU UR22, c[0x0][0x398] ;  /* 0x00007300ff1677ac */ /* 0x000e620008000800 */
[----:B------:R-:W1:Y:S01]  /*36460*/  LDCU UR25, c[0x0][0x39c] ;  /* 0x00007380ff1977ac */ /* 0x000e620008000800 */
[----:B----4-:R4:W-:Y:S04]  /*36470*/  @P4 STG.E desc[UR28][R230.64], R236 ;  /* 0x000000ece6004986 */ /* 0x0109e8000c10191c */
[----:B----4-:R-:W4:Y:S01]  /*36480*/  LDL.LU R236, [R1+0x4] ;  /* 0x0000040001ec7983 */ /* 0x010f220000300800 */
[----:B------:R-:W-:-:S03]  /*36490*/  IMAD.WIDE R230, R2, 0x4, R216 ;  /* 0x0000000402e67825 */ /* 0x000fc600078e02d8 */
        /* <DEDUP_REMOVED lines=14> */
[C---:B------:R-:W-:Y:S01]  /*36580*/  IMAD.WIDE R230, R2.reuse, 0x4, R6 ;  /* 0x0000000402e67825 */ /* 0x040fe200078e0206 */
[----:B------:R-:W-:Y:S01]  /*36590*/  ISETP.LT.AND P1, PT, R211, UR26, !P0 ;  /* 0x0000001ad3007c0c */ /* 0x000fe2000c721270 */
[----:B------:R1:W-:Y:S01]  /*365a0*/  @P3 STG.E desc[UR28][R228.64], R232 ;  /* 0x000000e8e4003986 */ /* 0x0003e2000c10191c */
[----:B------:R-:W-:Y:S01]  /*365b0*/  ISETP.LT.AND P2, PT, R215, UR27, !P0 ;  /* 0x0000001bd7007c0c */ /* 0x000fe2000c741270 */
[----:B------:R-:W-:Y:S01]  /*365c0*/  IMAD.WIDE R2, R2, 0x4, R4 ;  /* 0x0000000402027825 */ /* 0x000fe200078e0204 */
[----:B------:R-:W2:Y:S01]  /*365d0*/  LDCU UR23, c[0x0][0x398] ;  /* 0x00007300ff1777ac */ /* 0x000ea20008000800 */
[----:B------:R-:W2:Y:S01]  /*365e0*/  LDL.LU R241, [R1+0x1c8] ;  /* 0x0001c80001f17983 */ /* 0x000ea20000300800 */
[----:B------:R-:W2:Y:S01]  /*365f0*/  LDCU UR76, c[0x0][0x398] ;  /* 0x00007300ff4c77ac */ /* 0x000ea20008000800 */
[----:B------:R-:W2:Y:S01]  /*36600*/  LDCU UR24, c[0x0][0x3b8] ;  /* 0x00007700ff1877ac */ /* 0x000ea20008000800 */
[C---:B-1----:R-:W-:Y:S01]  /*36610*/  IMAD.WIDE R228, R0.reuse, 0x4, R222 ;  /* 0x0000000400e47825 */ /* 0x042fe200078e02de */
[----:B------:R-:W-:Y:S01]  /*36620*/  ISETP.LT.AND P3, PT, R71, UR54, !P0 ;  /* 0x0000003647007c0c */ /* 0x000fe2000c761270 */
[----:B------:R-:W1:Y:S01]  /*36630*/  LDCU UR74, c[0x0][0x398] ;  /* 0x00007300ff4a77ac */ /* 0x000e620008000800 */
[----:B------:R-:W1:Y:S01]  /*36640*/  LDCU UR26, c[0x0][0x398] ;  /* 0x00007300ff1a77ac */ /* 0x000e620008000800 */
[----:B------:R-:W1:Y:S01]  /*36650*/  LDCU UR27, c[0x0][0x398] ;  /* 0x00007300ff1b77ac */ /* 0x000e620008000800 */
[----:B------:R-:W1:Y:S01]  /*36660*/  LDCU UR54, c[0x0][0x398] ;  /* 0x00007300ff3677ac */ /* 0x000e620008000800 */
[----:B----4-:R4:W-:Y:S04]  /*36670*/  @P4 STG.E desc[UR28][R230.64], R236 ;  /* 0x000000ece6004986 */ /* 0x0109e8000c10191c */
[----:B------:R1:W-:Y:S04]  /*36680*/  @P5 STG.E desc[UR28][R2.64], R249 ;  /* 0x000000f902005986 */ /* 0x0003e8000c10191c */
[----:B----4-:R-:W4:Y:S04]  /*36690*/  LDL.LU R236, [R1+0x198] ;  /* 0x0001980001ec7983 */ /* 0x010f280000300800 */
[----:B------:R-:W4:Y:S01]  /*366a0*/  LDL.LU R245, [R1+0x1b8] ;  /* 0x0001b80001f57983 */ /* 0x000f220000300800 */
[----:B-1----:R-:W-:-:S03]  /*366b0*/  IMAD.WIDE R2, R0, 0x4, R220 ;  /* 0x0000000400027825 */ /* 0x002fc600078e02dc */
[----:B---3--:R1:W-:Y:S04]  /*366c0*/  @P6 STG.E desc[UR28][R228.64], R240 ;  /* 0x000000f0e4006986 */ /* 0x0083e8000c10191c */
[----:B-1----:R-:W3:Y:S04]  /*366d0*/  LDL.LU R240, [R1+0x178] ;  /* 0x0001780001f07983 */ /* 0x002ee80000300800 */
[----:B------:R-:W3:Y:S04]  /*366e0*/  LDL.LU R232, [R1+0x168] ;  /* 0x0001680001e87983 */ /* 0x000ee80000300800 */
[----:B--2---:R1:W-:Y:S04]  /*366f0*/  @P1 STG.E desc[UR28][R2.64], R244 ;  /* 0x000000f402001986 */ /* 0x0043e8000c10191c */
[----:B-1----:R-:W2:Y:S01]  /*36700*/  LDL.LU R244, [R1+0x158] ;  /* 0x0001580001f47983 */ /* 0x002ea20000300800 */
[----:B------:R-:W-:Y:S01]  /*36710*/  ISETP.LT.AND P4, PT, R119, UR55, !P0 ;  /* 0x0000003777007c0c */ /* 0x000fe2000c781270 */
[----:B------:R-:W-:Y:S01]  /*36720*/  IMAD.WIDE R228, R0, 0x4, R216 ;  /* 0x0000000400e47825 */ /* 0x000fe200078e02d8 */
[----:B------:R-:W-:Y:S01]  /*36730*/  ISETP.LT.AND P5, PT, R183, UR56, !P0 ;  /* 0x00000038b7007c0c */ /* 0x000fe2000c7a1270 */
[----:B------:R-:W1:Y:S02]  /*36740*/  LDCU UR55, c[0x0][0x398] ;  /* 0x00007300ff3777ac */ /* 0x000e640008000800 */
[----:B------:R-:W-:Y:S01]  /*36750*/  VIADD R231, R252, 0xd ;  /* 0x0000000dfce77836 */ /* 0x000fe20000000000 */
[----:B------:R-:W-:Y:S01]  /*36760*/  ISETP.LT.AND P6, PT, R151, UR57, !P0 ;  /* 0x0000003997007c0c */ /* 0x000fe2000c7c1270 */
[----:B------:R1:W-:Y:S01]  /*36770*/  @P2 STG.E desc[UR28][R228.64], R237 ;  /* 0x000000ede4002986 */ /* 0x0003e2000c10191c */
[C---:B------:R-:W-:Y:S01]  /*36780*/  IMAD.WIDE R2, R0.reuse, 0x4, R218 ;  /* 0x0000000400027825 */ /* 0x040fe200078e02da */
[----:B------:R-:W-:Y:S01]  /*36790*/  IADD3 R230, PT, PT, R0, UR59, RZ ;  /* 0x0000003b00e67c10 */ /* 0x000fe2000fffe0ff */
[----:B------:R-:W2:Y:S01]  /*367a0*/  LDCU UR56, c[0x0][0x398] ;  /* 0x00007300ff3877ac */ /* 0x000ea20008000800 */
[----:B------:R-:W-:-:S02]  /*367b0*/  ISETP.GE.AND P1, PT, R231, UR77, PT ;  /* 0x0000004de7007c0c */ /* 0x000fc4000bf26270 */
[----:B------:R1:W-:Y:S01]  /*367c0*/  @P3 STG.E desc[UR28][R2.64], R241 ;  /* 0x000000f102003986 */ /* 0x0003e2000c10191c */
[----:B------:R-:W-:Y:S01]  /*367d0*/  ISETP.LT.AND P0, PT, R103, UR58, !P0 ;  /* 0x0000003a67007c0c */ /* 0x000fe2000c701270 */
[----:B------:R-:W2:Y:S01]  /*367e0*/  LDCU UR57, c[0x0][0x398] ;  /* 0x00007300ff3977ac */ /* 0x000ea20008000800 */
[C---:B-1----:R-:W-:Y:S01]  /*367f0*/  IMAD.WIDE R228, R0.reuse, 0x4, R226 ;  /* 0x0000000400e47825 */ /* 0x042fe200078e02e2 */
[----:B------:R-:W-:Y:S01]  /*36800*/  ISETP.LT.AND P2, PT, R203, UR73, !P1 ;  /* 0x00000049cb007c0c */ /* 0x000fe2000cf41270 */
[----:B------:R-:W1:Y:S02]  /*36810*/  LDCU UR59, c[0x0][0x39c] ;  /* 0x00007380ff3b77ac */ /* 0x000e640008000800 */
[----:B------:R-:W-:Y:S01]  /*36820*/  IMAD.WIDE R2, R0, 0x4, R224 ;  /* 0x0000000400027825 */ /* 0x000fe200078e02e0 */
[----:B------:R-:W-:Y:S01]  /*36830*/  ISETP.LT.AND P3, PT, R211, UR31, !P1 ;  /* 0x0000001fd3007c0c */ /* 0x000fe2000cf61270 */
[----:B------:R-:W1:Y:S02]  /*36840*/  LDCU UR77, c[0x0][0x398] ;  /* 0x00007300ff4d77ac */ /* 0x000e640008000800 */
[----:B------:R-:W-:Y:S01]  /*36850*/  VIADD R231, R252, 0xe ;  /* 0x0000000efce77836 */ /* 0x000fe20000000000 */
[----:B------:R-:W1:Y:S01]  /*36860*/  LDCU UR58, c[0x0][0x3b8] ;  /* 0x00007700ff3a77ac */ /* 0x000e620008000800 */
[----:B------:R-:W1:Y:S01]  /*36870*/  LDCU UR73, c[0x0][0x398] ;  /* 0x00007300ff4977ac */ /* 0x000e620008000800 */
[----:B------:R-:W1:Y:S01]  /*36880*/  LDCU UR31, c[0x0][0x398] ;  /* 0x00007300ff1f77ac */ /* 0x000e620008000800 */
[----:B----4-:R4:W-:Y:S04]  /*36890*/  @P4 STG.E desc[UR28][R228.64], R236 ;  /* 0x000000ece4004986 */ /* 0x0109e8000c10191c */
[----:B------:R1:W-:Y:S04]  /*368a0*/  @P5 STG.E desc[UR28][R2.64], R245 ;  /* 0x000000f502005986 */ /* 0x0003e8000c10191c */
[----:B----4-:R-:W4:Y:S01]  /*368b0*/  LDL.LU R236, [R1+0x148] ;  /* 0x0001480001ec7983 */ /* 0x010f220000300800 */
[----:B------:R-:W-:-:S03]  /*368c0*/  IMAD.WIDE R228, R0, 0x4, R6 ;  /* 0x0000000400e47825 */ /* 0x000fc600078e0206 */
[----:B------:R-:W4:Y:S01]  /*368d0*/  LDL.LU R241, [R1+0x138] ;  /* 0x0001380001f17983 */ /* 0x000f220000300800 */
[----:B-1----:R-:W-:-:S03]  /*368e0*/  IMAD.WIDE R2, R0, 0x4, R4 ;  /* 0x0000000400027825 */ /* 0x002fc600078e0204 */
[----:B------:R-:W4:Y:S04]  /*368f0*/  LDL.LU R245, [R1+0x128] ;  /* 0x0001280001f57983 */ /* 0x000f280000300800 */
[----:B---3--:R1:W-:Y:S04]  /*36900*/  @P6 STG.E desc[UR28][R228.64], R240 ;  /* 0x000000f0e4006986 */ /* 0x0083e8000c10191c */
[----:B------:R3:W-:Y:S04]  /*36910*/  @P0 STG.E desc[UR28][R2.64], R232 ;  /* 0x000000e802000986 */ /* 0x0007e8000c10191c */
[----:B-1----:R-:W4:Y:S01]  /*36920*/  LDL.LU R240, [R1+0x118] ;  /* 0x0001180001f07983 */ /* 0x002f220000300800 */
[----:B------:R-:W-:-:S03]  /*36930*/  IMAD.WIDE R228, R230, 0x4, R222 ;  /* 0x00000004e6e47825 */ /* 0x000fc600078e02de */
[----:B---3--:R-:W3:Y:S04]  /*36940*/  LDL.LU R232, [R1+0x108] ;  /* 0x0001080001e87983 */ /* 0x008ee80000300800 */
[----:B--2---:R1:W-:Y:S04]  /*36950*/  @P2 STG.E desc[UR28][R228.64], R244 ;  /* 0x000000f4e4002986 */ /* 0x0043e8000c10191c */
[----:B-1----:R-:W2:Y:S01]  /*36960*/  LDL.LU R244, [R1+0x8] ;  /* 0x0000080001f47983 */ /* 0x002ea20000300800 */
[----:B------:R-:W-:Y:S02]  /*36970*/  ISETP.LT.AND P4, PT, R215, UR30, !P1 ;  /* 0x0000001ed7007c0c */ /* 0x000fe4000cf81270 */
[----:B------:R-:W-:Y:S01]  /*36980*/  ISETP.LT.AND P5, PT, R71, UR32, !P1 ;  /* 0x0000002047007c0c */ /* 0x000fe2000cfa1270 */
[C---:B------:R-:W-:Y:S01]  /*36990*/  IMAD.WIDE R2, R230.reuse, 0x4, R220 ;  /* 0x00000004e6027825 */ /* 0x040fe200078e02dc */
[----:B------:R-:W-:Y:S01]  /*369a0*/  ISETP.LT.AND P6, PT, R119, UR34, !P1 ;  /* 0x0000002277007c0c */ /* 0x000fe2000cfc1270 */
[----:B------:R-:W1:Y:S02]  /*369b0*/  LDCU UR30, c[0x0][0x398] ;  /* 0x00007300ff1e77ac */ /* 0x000e640008000800 */
[C---:B------:R-:W-:Y:S01]  /*369c0*/  IMAD.WIDE R228, R230.reuse, 0x4, R216 ;  /* 0x00000004e6e47825 */ /* 0x040fe200078e02d8 */
[----:B------:R-:W-:Y:S01]  /*369d0*/  ISETP.LT.AND P0, PT, R183, UR36, !P1 ;  /* 0x00000024b7007c0c */ /* 0x000fe2000cf01270 */
[----:B------:R-:W1:Y:S01]  /*369e0*/  LDCU UR32, c[0x0][0x398] ;  /* 0x00007300ff2077ac */ /* 0x000e620008000800 */
[----:B------:R-:W-:Y:S01]  /*369f0*/  ISETP.LT.AND P2, PT, R151, UR38, !P1 ;  /* 0x0000002697007c0c */ /* 0x000fe2000cf41270 */
[----:B----4-:R4:W-:Y:S01]  /*36a00*/  @P3 STG.E desc[UR28][R2.64], R236 ;  /* 0x000000ec02003986 */ /* 0x0109e2000c10191c */
[C---:B------:R-:W-:Y:S01]  /*36a10*/  VIADD R0, R230.reuse, UR42 ;  /* 0x0000002ae6007c36 */ /* 0x040fe20008000000 */
[----:B------:R-:W1:Y:S02]  /*36a20*/  LDCU UR34, c[0x0][0x398] ;  /* 0x00007300ff2277ac */ /* 0x000e640008000800 */
[----:B------:R4:W-:Y:S01]  /*36a30*/  @P4 STG.E desc[UR28][R228.64], R241 ;  /* 0x000000f1e4004986 */ /* 0x0009e2000c10191c */
[----:B------:R-:W1:Y:S01]  /*36a40*/  LDCU UR36, c[0x0][0x398] ;  /* 0x00007300ff2477ac */ /* 0x000e620008000800 */
[----:B------:R-:W1:Y:S02]  /*36a50*/  LDCU UR38, c[0x0][0x398] ;  /* 0x00007300ff2677ac */ /* 0x000e640008000800 */
[----:B----4-:R-:W4:Y:S01]  /*36a60*/  LDL.LU R236, [R1+0x18c] ;  /* 0x00018c0001ec7983 */ /* 0x010f220000300800 */
[C---:B------:R-:W-:Y:S01]  /*36a70*/  IMAD.WIDE R2, R230.reuse, 0x4, R218 ;  /* 0x00000004e6027825 */ /* 0x040fe200078e02da */
[----:B------:R-:W-:Y:S01]  /*36a80*/  ISETP.GE.AND P3, PT, R231, UR44, PT ;  /* 0x0000002ce7007c0c */ /* 0x000fe2000bf66270 */
[----:B------:R-:W1:Y:S02]  /*36a90*/  LDCU UR42, c[0x0][0x39c] ;  /* 0x00007380ff2a77ac */ /* 0x000e640008000800 */
[C---:B------:R-:W-:Y:S01]  /*36aa0*/  IMAD.WIDE R228, R230.reuse, 0x4, R226 ;  /* 0x00000004e6e47825 */ /* 0x040fe200078e02e2 */
[----:B------:R3:W-:Y:S01]  /*36ab0*/  @P5 STG.E desc[UR28][R2.64], R245 ;  /* 0x000000f502005986 */ /* 0x0007e2000c10191c */
[----:B------:R-:W-:Y:S01]  /*36ac0*/  ISETP.LT.AND P1, PT, R103, UR40, !P1 ;  /* 0x0000002867007c0c */ /* 0x000fe2000cf21270 */
[----:B------:R-:W1:Y:S02]  /*36ad0*/  LDCU UR44, c[0x0][0x398] ;  /* 0x00007300ff2c77ac */ /* 0x000e640008000800 */
[----:B------:R1:W-:Y:S01]  /*36ae0*/  @P6 STG.E desc[UR28][R228.64], R240 ;  /* 0x000000f0e4006986 */ /* 0x0003e2000c10191c */
[C---:B---3--:R-:W-:Y:S01]  /*36af0*/  IMAD.WIDE R2, R230.reuse, 0x4, R224 ;  /* 0x00000004e6027825 */ /* 0x048fe200078e02e0 */
[----:B------:R-:W-:Y:S01]  /*36b00*/  ISETP.LT.AND P4, PT, R203, UR46, !P3 ;  /* 0x0000002ecb007c0c */ /* 0x000fe2000df81270 */
[----:B------:R-:W3:Y:S01]  /*36b10*/  LDCU UR40, c[0x0][0x3b8] ;  /* 0x00007700ff2877ac */ /* 0x000ee20008000800 */
[----:B-1----:R-:W3:Y:S01]  /*36b20*/  LDL.LU R240, [R1+0x1dc] ;  /* 0x0001dc0001f07983 */ /* 0x002ee20000300800 */
[----:B------:R-:W-:Y:S01]  /*36b30*/  IMAD.WIDE R228, R230, 0x4, R6 ;  /* 0x00000004e6e47825 */ /* 0x000fe200078e0206 */
[----:B------:R-:W-:Y:S01]  /*36b40*/  ISETP.LT.AND P5, PT, R211, UR48, !P3 ;  /* 0x00000030d3007c0c */ /* 0x000fe2000dfa1270 */
[----:B------:R-:W1:Y:S01]  /*36b50*/  LDCU UR46, c[0x0][0x398] ;  /* 0x00007300ff2e77ac */ /* 0x000e620008000800 */
[----:B------:R-:W3:Y:S01]  /*36b60*/  LDL.LU R237, [R1+0x1ac] ;  /* 0x0001ac0001ed7983 */ /* 0x000ee20000300800 */
[----:B------:R-:W-:-:S02]  /*36b70*/  ISETP.LT.AND P6, PT, R215, UR50, !P3 ;  /* 0x00000032d7007c0c */ /* 0x000fc4000dfc1270 */
[----:B------:R-:W-:Y:S01]  /*36b80*/  IADD3 R231, PT, PT, R252, 0xf, RZ ;  /* 0x0000000ffce77810 */ /* 0x000fe20007ffe0ff */
[----:B------:R-:W-:Y:S01]  /*36b90*/  @P0 STG.E desc[UR28][R2.64], R232 ;  /* 0x000000e802000986 */ /* 0x000fe2000c10191c */
[----:B------:R-:W1:Y:S03]  /*36ba0*/  LDCU UR48, c[0x0][0x398] ;  /* 0x00007300ff3077ac */ /* 0x000e660008000800 */
[----:B------:R-:W3:Y:S01]  /*36bb0*/  LDL.LU R241, [R1+0x1cc] ;  /* 0x0001cc0001f17983 */ /* 0x000ee20000300800 */
[----:B------:R-:W1:Y:S03]  /*36bc0*/  LDCU UR50, c[0x0][0x398] ;  /* 0x00007300ff3277ac */ /* 0x000e660008000800 */
[----:B--2---:R2:W-:Y:S04]  /*36bd0*/  @P2 STG.E desc[UR28][R228.64], R244 ;  /* 0x000000f4e4002986 */ /* 0x0045e8000c10191c */
[----:B--2---:R-:W2:Y:S01]  /*36be0*/  LDL.LU R244, [R1+0x19c] ;  /* 0x00019c0001f47983 */ /* 0x004ea20000300800 */
[----:B------:R-:W-:-:S04]  /*36bf0*/  IMAD.WIDE R2, R230, 0x4, R4 ;  /* 0x00000004e6027825 */ /* 0x000fc800078e0204 */
[C---:B------:R-:W-:Y:S01]  /*36c00*/  IMAD.WIDE R228, R0.reuse, 0x4, R222 ;  /* 0x0000000400e47825 */ /* 0x040fe200078e02de */
[----:B------:R1:W-:Y:S01]  /*36c10*/  @P1 STG.E desc[UR28][R2.64], R250 ;  /* 0x000000fa02001986 */ /* 0x0003e2000c10191c */
[----:B------:R-:W-:Y:S01]  /*36c20*/  ISETP.LT.AND P0, PT, R71, UR52, !P3 ;  /* 0x0000003447007c0c */ /* 0x000fe2000df01270 */
[----:B------:R-:W2:Y:S01]  /*36c30*/  LDCU UR52, c[0x0][0x398] ;  /* 0x00007300ff3477ac */ /* 0x000ea20008000800 */
[----:B------:R-:W-:Y:S01]  /*36c40*/  ISETP.LT.AND P2, PT, R119, UR67, !P3 ;  /* 0x0000004377007c0c */ /* 0x000fe2000df41270 */
[----:B------:R-:W2:Y:S01]  /*36c50*/  LDL.LU R245, [R1+0x1bc] ;  /* 0x0001bc0001f57983 */ /* 0x000ea20000300800 */
[C---:B-1----:R-:W-:Y:S01]  /*36c60*/  IMAD.WIDE R2, R0.reuse, 0x4, R220 ;  /* 0x0000000400027825 */ /* 0x042fe200078e02dc */
[----:B------:R-:W-:Y:S01]  /*36c70*/  ISETP.LT.AND P1, PT, R183, UR66, !P3 ;  /* 0x00000042b7007c0c */ /* 0x000fe2000df21270 */
[----:B------:R-:W1:Y:S02]  /*36c80*/  LDCU UR67, c[0x0][0x398] ;  /* 0x00007300ff4377ac */ /* 0x000e640008000800 */
[C---:B------:R-:W-:Y:S01]  /*36c90*/  VIADD R230, R0.reuse, UR63 ;  /* 0x0000003f00e67c36 */ /* 0x040fe20008000000 */
        /* <DEDUP_REMOVED lines=44> */
[C---:B------:R-:W-:Y:S01]  /*36f60*/  IADD3 R0, PT, PT, R230.reuse, UR8, RZ ;  /* 0x00000008e6007c10 */ /* 0x040fe2000fffe0ff */
[----:B------:R-:W1:Y:S01]  /*36f70*/  LDCU UR5, c[0x0][0x398] ;  /* 0x00007300ff0577ac */ /* 0x000e620008000800 */
[----:B---3--:R3:W-:Y:S01]  /*36f80*/  @P6 STG.E desc[UR28][R228.64], R240 ;  /* 0x000000f0e4006986 */ /* 0x0087e2000c10191c */
[----:B------:R-:W1:Y:S03]  /*36f90*/  LDCU UR8, c[0x0][0x39c] ;  /* 0x00007380ff0877ac */ /* 0x000e660008000800 */
[----:B---3--:R-:W3:Y:S04]  /*36fa0*/  LDL.LU R240, [R1+0xc] ;  /* 0x00000c0001f07983 */ /* 0x008ee80000300800 */
[----:B--2---:R2:W-:Y:S04]  /*36fb0*/  @P0 STG.E desc[UR28][R2.64], R244 ;  /* 0x000000f402000986 */ /* 0x0045e8000c10191c */
[----:B--2---:R-:W2:Y:S01]  /*36fc0*/  LDL.LU R244, [R1+0x270] ;  /* 0x0002700001f47983 */ /* 0x004ea20000300800 */
[C---:B------:R-:W-:Y:S01]  /*36fd0*/  IMAD.WIDE R228, R230.reuse, 0x4, R216 ;  /* 0x00000004e6e47825 */ /* 0x040fe200078e02d8 */
[----:B------:R-:W-:Y:S01]  /*36fe0*/  ISETP.LT.AND P6, PT, R151, UR6, !P5 ;  /* 0x0000000697007c0c */ /* 0x000fe2000efc1270 */
[----:B------:R-:W1:Y:S02]  /*36ff0*/  LDCU UR6, c[0x0][0x398] ;  /* 0x00007300ff0677ac */ /* 0x000e640008000800 */
[C---:B------:R-:W-:Y:S01]  /*37000*/  IMAD.WIDE R2, R230.reuse, 0x4, R218 ;  /* 0x00000004e6027825 */ /* 0x040fe200078e02da */
[----:B------:R1:W-:Y:S01]  /*37010*/  @P2 STG.E desc[UR28][R228.64], R241 ;  /* 0x000000f1e4002986 */ /* 0x0003e2000c10191c */
[----:B------:R-:W-:Y:S01]  /*37020*/  ISETP.GE.AND P0, PT, R231, UR9, PT ;  /* 0x00000009e7007c0c */ /* 0x000fe2000bf06270 */
[----:B------:R-:W2:Y:S01]  /*37030*/  LDCU UR9, c[0x0][0x398] ;  /* 0x00007300ff0977ac */ /* 0x000ea20008000800 */
[----:B------:R-:W-:Y:S01]  /*37040*/  ISETP.LT.AND P5, PT, R103, UR7, !P5 ;  /* 0x0000000767007c0c */ /* 0x000fe2000efa1270 */
[----:B------:R1:W-:Y:S01]  /*37050*/  @P1 STG.E desc[UR28][R2.64], R245 ;  /* 0x000000f502001986 */ /* 0x0003e2000c10191c */
[----:B------:R-:W-:Y:S01]  /*37060*/  ISETP.LT.AND P2, PT, R203, UR70, !P0 ;  /* 0x00000046cb007c0c */ /* 0x000fe2000c741270 */
[----:B------:R-:W2:Y:S01]  /*37070*/  LDCU UR7, c[0x0][0x3b8] ;  /* 0x00007700ff0777ac */ /* 0x000ea20008000800 */
[----:B-1----:R-:W-:-:S04]  /*37080*/  IMAD.WIDE R228, R230, 0x4, R226 ;  /* 0x00000004e6e47825 */ /* 0x002fc800078e02e2 */
        /* <DEDUP_REMOVED lines=12> */
[----:B------:R-:W-:Y:S04]  /*37150*/  @P5 STG.E desc[UR28][R2.64], R251 ;  /* 0x000000fb02005986 */ /* 0x000fe8000c10191c */
[----:B-1----:R-:W3:Y:S01]  /*37160*/  LDL.LU R240, [R1+0x280] ;  /* 0x0002800001f07983 */ /* 0x002ee20000300800 */
[----:B------:R-:W-:-:S03]  /*37170*/  IMAD.WIDE R228, R0, 0x4, R222 ;  /* 0x0000000400e47825 */ /* 0x000fc600078e02de */
[----:B------:R-:W3:Y:S04]  /*37180*/  LDL.LU R245, [R1+0x2d0] ;  /* 0x0002d00001f57983 */ /* 0x000ee80000300800 */
[----:B--2---:R1:W-:Y:S04]  /*37190*/  @P2 STG.E desc[UR28][R228.64], R244 ;  /* 0x000000f4e4002986 */ /* 0x0043e8000c10191c */
[----:B-1----:R-:W2:Y:S01]  /*371a0*/  LDL.LU R244, [R1+0x260] ;  /* 0x0002600001f47983 */ /* 0x002ea20000300800 */
[----:B------:R-:W-:Y:S02]  /*371b0*/  ISETP.LT.AND P4, PT, R215, UR10, !P0 ;  /* 0x0000000ad7007c0c */ /* 0x000fe4000c781270 */
        /* <DEDUP_REMOVED lines=8> */
[----:B------:R-:W-:-:S02]  /*37240*/  VIADD R3, R252, 0x11 ;  /* 0x00000011fc037836 */ /* 0x000fc40000000000 */
        /* <DEDUP_REMOVED lines=22> */
[----:B------:R-:W-:Y:S04]  /*373b0*/  @P5 STG.E desc[UR28][R228.64], R245 ;  /* 0x000000f5e4005986 */ /* 0x000fe8000c10191c */
[----:B------:R-:W3:Y:S04]  /*373c0*/  LDL.LU R241, [R1+0x210] ;  /* 0x0002100001f17983 */ /* 0x000ee80000300800 */
[----:B--2---:R1:W-:Y:S04]  /*373d0*/  @P2 STG.E desc[UR28][R230.64], R244 ;  /* 0x000000f4e6002986 */ /* 0x0043e8000c10191c */
[----:B-1----:R-:W2:Y:S01]  /*373e0*/  LDL.LU R244, [R1+0x200] ;  /* 0x0002000001f47983 */ /* 0x002ea20000300800 */
[----:B------:R-:W-:Y:S01]  /*373f0*/  ISETP.LT.AND P4, PT, R203, UR72, !P1 ;  /* 0x00000048cb007c0c */ /* 0x000fe2000cf81270 */
[----:B------:R-:W-:Y:S01]  /*37400*/  IMAD.WIDE R228, R0, 0x4, R4 ;  /* 0x0000000400e47825 */ /* 0x000fe200078e0204 */
[----:B------:R-:W-:Y:S01]  /*37410*/  ISETP.LT.AND P3, PT, R211, UR75, !P1 ;  /* 0x0000004bd3007c0c */ /* 0x000fe2000cf61270 */
[----:B------:R-:W2:Y:S01]  /*37420*/  LDL.LU R245, [R1+0x1f0] ;  /* 0x0001f00001f57983 */ /* 0x000ea20000300800 */
[----:B------:R-:W-:Y:S01]  /*37430*/  ISETP.LT.AND P6, PT, R215, UR18, !P1 ;  /* 0x00000012d7007c0c */ /* 0x000fe2000cfc1270 */
[C---:B------:R-:W-:Y:S01]  /*37440*/  IMAD.WIDE R230, R2.reuse, 0x4, R222 ;  /* 0x0000000402e67825 */ /* 0x040fe200078e02de */
[----:B------:R-:W-:Y:S01]  /*37450*/  ISETP.LT.AND P5, PT, R71, UR19, !P1 ;  /* 0x0000001347007c0c */ /* 0x000fe2000cfa1270 */
[----:B------:R1:W-:Y:S01]  /*37460*/  @P0 STG.E desc[UR28][R228.64], R232 ;  /* 0x000000e8e4000986 */ /* 0x0003e2000c10191c */
[----:B------:R-:W-:Y:S01]  /*37470*/  ISETP.LT.AND P2, PT, R119, UR20, !P1 ;  /* 0x0000001477007c0c */ /* 0x000fe2000cf41270 */
[C---:B------:R-:W-:Y:S01]  /*37480*/  VIADD R0, R2.reuse, UR24 ;  /* 0x0000001802007c36 */ /* 0x040fe20008000000 */
[----:B------:R-:W2:Y:S01]  /*37490*/  LDCU UR72, c[0x0][0x398] ;  /* 0x00007300ff4877ac */ /* 0x000ea20008000800 */
        /* <DEDUP_REMOVED lines=42> */
[----:B------:R-:W-:Y:S04]  /*37740*/  @P1 STG.E desc[UR28][R2.64], R232 ;  /* 0x000000e802001986 */ /* 0x000fe8000c10191c */
[----:B----4-:R-:W4:Y:S04]  /*37750*/  LDL.LU R236, [R1+0x284] ;  /* 0x0002840001ec7983 */ /* 0x010f280000300800 */
[----:B------:R-:W4:Y:S04]  /*37760*/  LDL.LU R245, [R1+0x2d4] ;  /* 0x0002d40001f57983 */ /* 0x000f280000300800 */
[----:B---3--:R3:W-:Y:S04]  /*37770*/  @P6 STG.E desc[UR28][R228.64], R240 ;  /* 0x000000f0e4006986 */ /* 0x0087e8000c10191c */
[----:B---3--:R-:W3:Y:S01]  /*37780*/  LDL.LU R240, [R1+0x264] ;  /* 0x0002640001f07983 */ /* 0x008ee20000300800 */
[----:B------:R-:W-:-:S03]  /*37790*/  IMAD.WIDE R228, R0, 0x4, R220 ;  /* 0x0000000400e47825 */ /* 0x000fc600078e02dc */
[----:B------:R-:W3:Y:S04]  /*377a0*/  LDL.LU R232, [R1+0x254] ;  /* 0x0002540001e87983 */ /* 0x000ee80000300800 */
[----:B--2---:R2:W-:Y:S04]  /*377b0*/  @P5 STG.E desc[UR28][R228.64], R244 ;  /* 0x000000f4e4005986 */ /* 0x0045e8000c10191c */
[----:B--2---:R-:W2:Y:S01]  /*377c0*/  LDL.LU R244, [R1+0x244] ;  /* 0x0002440001f47983 */ /* 0x004ea20000300800 */
        /* <DEDUP_REMOVED lines=43> */
[C---:B------:R-:W-:Y:S01]  /*37a80*/  IMAD.WIDE R230, R2.reuse, 0x4, R216 ;  /* 0x0000000402e67825 */ /* 0x040fe200078e02d8 */
[----:B------:R-:W-:Y:S01]  /*37a90*/  ISETP.LT.AND P3, PT, R183, UR34, !P5 ;  /* 0x00000022b7007c0c */ /* 0x000fe2000ef61270 */
[----:B------:R-:W1:Y:S01]  /*37aa0*/  LDCU UR31, c[0x0][0x398] ;  /* 0x00007300ff1f77ac */ /* 0x000e620008000800 */
[----:B------:R-:W-:Y:S01]  /*37ab0*/  ISETP.LT.AND P2, PT, R151, UR36, !P5 ;  /* 0x0000002497007c0c */ /* 0x000fe2000ef41270 */
        /* <DEDUP_REMOVED lines=12> */
[C---:B-1----:R-:W-:Y:S01]  /*37b80*/  IMAD.WIDE R230, R2.reuse, 0x4, R226 ;  /* 0x0000000402e67825 */ /* 0x042fe200078e02e2 */
[----:B------:R1:W-:Y:S01]  /*37b90*/  @P1 STG.E desc[UR28][R228.64], R241 ;  /* 0x000000f1e4001986 */ /* 0x0003e2000c10191c */
[----:B------:R-:W2:Y:S01]  /*37ba0*/  LDCU UR42, c[0x0][0x398] ;  /* 0x00007300ff2a77ac */ /* 0x000ea20008000800 */
[----:B------:R-:W2:Y:S02]  /*37bb0*/  LDCU UR38, c[0x0][0x3b8] ;  /* 0x00007700ff2677ac */ /* 0x000ea40008000800 */
[----:B---3--:R3:W-:Y:S01]  /*37bc0*/  @P6 STG.E desc[UR28][R230.64], R240 ;  /* 0x000000f0e6006986 */ /* 0x0087e2000c10191c */
[----:B-1----:R-:W-:-:S03]  /*37bd0*/  IMAD.WIDE R228, R2, 0x4, R224 ;  /* 0x0000000402e47825 */ /* 0x002fc600078e02e0 */
[----:B---3--:R-:W3:Y:S01]  /*37be0*/  LDL.LU R240, [R1+0x308] ;  /* 0x0003080001f07983 */ /* 0x008ee20000300800 */
[----:B------:R-:W-:-:S03]  /*37bf0*/  IMAD.WIDE R230, R2, 0x4, R6 ;  /* 0x0000000402e67825 */ /* 0x000fc600078e0206 */
        /* <DEDUP_REMOVED lines=10> */
[----:B------:R-:W-:Y:S01]  /*37ca0*/  IMAD.WIDE R228, R0, 0x4, R222 ;  /* 0x0000000400e47825 */ /* 0x000fe200078e02de */
[----:B------:R-:W-:Y:S01]  /*37cb0*/  ISETP.LT.AND P3, PT, R71, UR50, !P0 ;  /* 0x0000003247007c0c */ /* 0x000fe2000c761270 */
[----:B------:R1:W-:Y:S01]  /*37cc0*/  @P5 STG.E desc[UR28][R2.64], R232 ;  /* 0x000000e802005986 */ /* 0x0003e2000c10191c */
[----:B------:R-:W-:-:S02]  /*37cd0*/  ISETP.LT.AND P2, PT, R119, UR52, !P0 ;  /* 0x0000003477007c0c */ /* 0x000fc4000c741270 */
[----:B------:R-:W-:Y:S01]  /*37ce0*/  IADD3 R231, PT, PT, R252, 0x15, RZ ;  /* 0x00000015fce77810 */ /* 0x000fe20007ffe0ff */
[C---:B------:R-:W-:Y:S01]  /*37cf0*/  VIADD R230, R0.reuse, UR64 ;  /* 0x0000004000e67c36 */ /* 0x040fe20008000000 */
        /* <DEDUP_REMOVED lines=33> */
[----:B------:R-:W2:Y:S01]  /*37f10*/  LDL.LU R241, [R1+0x218] ;  /* 0x0002180001f17983 */ /* 0x000ea20000300800 */
[----:B------:R-:W2:Y:S01]  /*37f20*/  LDCU UR63, c[0x0][0x398] ;  /* 0x00007300ff3f77ac */ /* 0x000ea20008000800 */
[----:B------:R-:W2:Y:S01]  /*37f30*/  LDCU UR65, c[0x0][0x3b8] ;  /* 0x00007700ff4177ac */ /* 0x000ea20008000800 */
[----:B-1----:R-:W-:Y:S01]  /*37f40*/  IMAD.WIDE R2, R0, 0x4, R4 ;  /* 0x0000000400027825 */ /* 0x002fe200078e0204 */
        /* <DEDUP_REMOVED lines=10> */
[----:B------:R-:W4:Y:S01]  /*37ff0*/  LDL.LU R245, [R1+0x1f8] ;  /* 0x0001f80001f57983 */ /* 0x000f220000300800 */
[C---:B-1----:R-:W-:Y:S01]  /*38000*/  IMAD.WIDE R2, R230.reuse, 0x4, R220 ;  /* 0x00000004e6027825 */ /* 0x042fe200078e02dc */
[----:B------:R-:W-:Y:S01]  /*38010*/  ISETP.LT.AND P0, PT, R183, UR4, !P1 ;  /* 0x00000004b7007c0c */ /* 0x000fe2000cf01270 */
[----:B------:R-:W1:Y:S01]  /*38020*/  LDCU UR60, c[0x0][0x398] ;  /* 0x00007300ff3c77ac */ /* 0x000e620008000800 */
[C---:B------:R-:W-:Y:S01]  /*38030*/  IADD3 R0, PT, PT, R230.reuse, UR7, RZ ;  /* 0x00000007e6007c10 */ /* 0x040fe2000fffe0ff */
[----:B------:R-:W1:Y:S01]  /*38040*/  LDCU UR4, c[0x0][0x398] ;  /* 0x00007300ff0477ac */ /* 0x000e620008000800 */
[----:B---3--:R3:W-:Y:S01]  /*38050*/  @P6 STG.E desc[UR28][R228.64], R240 ;  /* 0x000000f0e4006986 */ /* 0x0087e2000c10191c */
[----:B------:R-:W1:Y:S03]  /*38060*/  LDCU UR7, c[0x0][0x39c] ;  /* 0x00007380ff0777ac */ /* 0x000e660008000800 */
[----:B---3--:R-:W3:Y:S04]  /*38070*/  LDL.LU R240, [R1+0x1e8] ;  /* 0x0001e80001f07983 */ /* 0x008ee80000300800 */
[----:B------:R-:W3:Y:S04]  /*38080*/  LDL.LU R232, [R1+0x68] ;  /* 0x0000680001e87983 */ /* 0x000ee80000300800 */
        /* <DEDUP_REMOVED lines=12> */
[C---:B-1----:R-:W-:Y:S01]  /*38150*/  IMAD.WIDE R228, R230.reuse, 0x4, R226 ;  /* 0x00000004e6e47825 */ /* 0x042fe200078e02e2 */
[----:B------:R-:W1:Y:S03]  /*38160*/  LDCU UR6, c[0x0][0x3b8] ;  /* 0x00007700ff0677ac */ /* 0x000e660008000800 */
[----:B------:R-:W-:Y:S01]  /*38170*/  IMAD.WIDE R2, R230, 0x4, R224 ;  /* 0x00000004e6027825 */ /* 0x000fe200078e02e0 */
[----:B------:R-:W-:Y:S01]  /*38180*/  ISETP.LT.AND P5, PT, R211, UR70, !P3 ;  /* 0x00000046d3007c0c */ /* 0x000fe2000dfa1270 */
[----:B------:R-:W1:Y:S02]  /*38190*/  LDCU UR9, c[0x0][0x398] ;  /* 0x00007300ff0977ac */ /* 0x000e640008000800 */
[----:B------:R-:W-:Y:S01]  /*381a0*/  VIADD R231, R252, 0x17 ;  /* 0x00000017fce77836 */ /* 0x000fe20000000000 */
        /* <DEDUP_REMOVED lines=91> */
[----:B------:R-:W2:Y:S02]  /*38760*/  LDCU UR21, c[0x0][0x398] ;  /* 0x00007300ff1577ac */ /* 0x000ea40008000800 */
[----:B------:R-:W2:Y:S01]  /*38770*/  LDL.LU R241, [R1+0x420] ;  /* 0x0004200001f17983 */ /* 0x000ea20000300800 */
[----:B------:R-:W2:Y:S01]  /*38780*/  LDCU UR24, c[0x0][0x398] ;  /* 0x00007300ff1877ac */ /* 0x000ea20008000800 */
[----:B------:R-:W2:Y:S01]  /*38790*/  LDCU UR22, c[0x0][0x3b8] ;  /* 0x00007700ff1677ac */ /* 0x000ea20008000800 */
[----:B-1----:R-:W-:Y:S01]  /*387a0*/  IMAD.WIDE R2, R230, 0x4, R4 ;  /* 0x00000004e6027825 */ /* 0x002fe200078e0204 */
[----:B------:R-:W-:Y:S01]  /*387b0*/  ISETP.LT.AND P3, PT, R71, UR26, !P0 ;  /* 0x0000001a47007c0c */ /* 0x000fe2000c761270 */
[----:B------:R-:W1:Y:S01]  /*387c0*/  LDCU UR25, c[0x0][0x398] ;  /* 0x00007300ff1977ac */ /* 0x000e620008000800 */
[----:B------:R-:W1:Y:S01]  /*387d0*/  LDCU UR76, c[0x0][0x398] ;  /* 0x00007300ff4c77ac */ /* 0x000e620008000800 */
[----:B----4-:R4:W-:Y:S01]  /*387e0*/  @P4 STG.E desc[UR28][R228.64], R236 ;  /* 0x000000ece4004986 */ /* 0x0109e2000c10191c */
[C---:B------:R-:W-:Y:S01]  /*387f0*/  IMAD.WIDE R230, R0.reuse, 0x4, R216 ;  /* 0x0000000400e67825 */ /* 0x040fe200078e02d8 */
[----:B------:R-:W1:Y:S02]  /*38800*/  LDCU UR74, c[0x0][0x398] ;  /* 0x00007300ff4a77ac */ /* 0x000e640008000800 */
[----:B------:R-:W-:Y:S01]  /*38810*/  @P5 STG.E desc[UR28][R2.64], R232 ;  /* 0x000000e802005986 */ /* 0x000fe2000c10191c */
[----:B------:R-:W1:Y:S03]  /*38820*/  LDCU UR26, c[0x0][0x398] ;  /* 0x00007300ff1a77ac */ /* 0x000e660008000800 */
[----:B----4-:R-:W4:Y:S01]  /*38830*/  LDL.LU R236, [R1+0x3e0] ;  /* 0x0003e00001ec7983 */ /* 0x010f220000300800 */
[----:B------:R-:W-:-:S03]  /*38840*/  IMAD.WIDE R228, R0, 0x4, R222 ;  /* 0x0000000400e47825 */ /* 0x000fc600078e02de */
        /* <DEDUP_REMOVED lines=8> */
[----:B------:R-:W-:Y:S01]  /*388d0*/  VIADD R3, R252, 0x19 ;  /* 0x00000019fc037836 */ /* 0x000fe20000000000 */
[----:B------:R-:W-:Y:S01]  /*388e0*/  ISETP.LT.AND P5, PT, R183, UR54, !P0 ;  /* 0x00000036b7007c0c */ /* 0x000fe2000c7a1270 */
[----:B------:R1:W-:Y:S01]  /*388f0*/  @P2 STG.E desc[UR28][R230.64], R237 ;  /* 0x000000ede6002986 */ /* 0x0003e2000c10191c */
[----:B------:R-:W-:Y:S01]  /*38900*/  ISETP.LT.AND P6, PT, R151, UR55, !P0 ;  /* 0x0000003797007c0c */ /* 0x000fe2000c7c1270 */
[----:B------:R-:W-:Y:S01]  /*38910*/  IMAD.WIDE R228, R0, 0x4, R218 ;  /* 0x0000000400e47825 */ /* 0x000fe200078e02da */
[----:B------:R-:W-:Y:S01]  /*38920*/  ISETP.GE.AND P1, PT, R3, UR58, PT ;  /* 0x0000003a03007c0c */ /* 0x000fe2000bf26270 */
[----:B------:R-:W2:Y:S01]  /*38930*/  LDCU UR27, c[0x0][0x398] ;  /* 0x00007300ff1b77ac */ /* 0x000ea20008000800 */
[----:B------:R-:W-:-:S02]  /*38940*/  ISETP.LT.AND P0, PT, R103, UR56, !P0 ;  /* 0x0000003867007c0c */ /* 0x000fc4000c701270 */
[----:B------:R1:W-:Y:S01]  /*38950*/  @P3 STG.E desc[UR28][R228.64], R241 ;  /* 0x000000f1e4003986 */ /* 0x0003e2000c10191c */
[C---:B------:R-:W-:Y:S01]  /*38960*/  IADD3 R2, PT, PT, R0.reuse, UR57, RZ ;  /* 0x0000003900027c10 */ /* 0x040fe2000fffe0ff */
[----:B------:R-:W2:Y:S01]  /*38970*/  LDCU UR54, c[0x0][0x398] ;  /* 0x00007300ff3677ac */ /* 0x000ea20008000800 */
[----:B-1----:R-:W-:Y:S01]  /*38980*/  IMAD.WIDE R230, R0, 0x4, R226 ;  /* 0x0000000400e67825 */ /* 0x002fe200078e02e2 */
[----:B------:R-:W-:Y:S01]  /*38990*/  ISETP.LT.AND P2, PT, R203, UR59, !P1 ;  /* 0x0000003bcb007c0c */ /* 0x000fe2000cf41270 */
[----:B------:R-:W1:Y:S02]  /*389a0*/  LDCU UR57, c[0x0][0x39c] ;  /* 0x00007380ff3977ac */ /* 0x000e640008000800 */
[----:B------:R-:W-:Y:S01]  /*389b0*/  VIADD R3, R252, 0x1a ;  /* 0x0000001afc037836 */ /* 0x000fe20000000000 */
[----:B------:R-:W1:Y:S01]  /*389c0*/  LDCU UR55, c[0x0][0x398] ;  /* 0x00007300ff3777ac */ /* 0x000e620008000800 */
[C---:B------:R-:W-:Y:S01]  /*389d0*/  IMAD.WIDE R228, R0.reuse, 0x4, R224 ;  /* 0x0000000400e47825 */ /* 0x040fe200078e02e0 */
[----:B------:R-:W-:Y:S01]  /*389e0*/  ISETP.LT.AND P3, PT, R211, UR77, !P1 ;  /* 0x0000004dd3007c0c */ /* 0x000fe2000cf61270 */
[----:B------:R-:W1:Y:S01]  /*389f0*/  LDCU UR58, c[0x0][0x398] ;  /* 0x00007300ff3a77ac */ /* 0x000e620008000800 */
        /* <DEDUP_REMOVED lines=61> */
[----:B------:R-:W-:Y:S01]  /*38dd0*/  ISETP.LT.AND P1, PT, R183, UR52, !P3 ;  /* 0x00000034b7007c0c */ /* 0x000fe2000df21270 */
[----:B------:R-:W2:Y:S01]  /*38de0*/  LDCU UR42, c[0x0][0x398] ;  /* 0x00007300ff2a77ac */ /* 0x000ea20008000800 */
[----:B------:R-:W2:Y:S01]  /*38df0*/  LDCU UR44, c[0x0][0x398] ;  /* 0x00007300ff2c77ac */ /* 0x000ea20008000800 */
[----:B-1----:R-:W-:Y:S01]  /*38e00*/  IADD3 R3, PT, PT, R252, 0x1b, RZ ;  /* 0x0000001bfc037810 */ /* 0x002fe20007ffe0ff */
[C---:B------:R-:W-:Y:S01]  /*38e10*/  VIADD R2, R0.reuse, UR65 ;  /* 0x0000004100027c36 */ /* 0x040fe20008000000 */
        /* <DEDUP_REMOVED lines=77> */
[----:B------:R-:W4:Y:S01]  /*392f0*/  LDL.LU R241, [R1+0x428] ;  /* 0x0004280001f17983 */ /* 0x000f220000300800 */
[----:B-1----:R-:W-:-:S03]  /*39300*/  IMAD.WIDE R228, R0, 0x4, R222 ;  /* 0x0000000400e47825 */ /* 0x002fc600078e02de */
[----:B---3--:R1:W-:Y:S04]  /*39310*/  @P6 STG.E desc[UR28][R230.64], R240 ;  /* 0x000000f0e6006986 */ /* 0x0083e8000c10191c */
[----:B------:R-:W-:Y:S04]  /*39320*/  @P5 STG.E desc[UR28][R2.64], R232 ;  /* 0x000000e802005986 */ /* 0x000fe8000c10191c */
[----:B-1----:R-:W3:Y:S04]  /*39330*/  LDL.LU R240, [R1+0x3e8] ;  /* 0x0003e80001f07983 */ /* 0x002ee80000300800 */
        /* <DEDUP_REMOVED lines=20> */
[----:B------:R-:W2:Y:S01]  /*39480*/  LDCU UR14, c[0x0][0x39c] ;  /* 0x00007380ff0e77ac */ /* 0x000ea20008000800 */
[C---:B----4-:R-:W-:Y:S01]  /*39490*/  IMAD.WIDE R2, R0.reuse, 0x4, R218 ;  /* 0x0000000400027825 */ /* 0x050fe200078e02da */
[----:B------:R-:W4:Y:S01]  /*394a0*/  LDL.LU R236, [R1+0x3a8] ;  /* 0x0003a80001ec7983 */ /* 0x000f220000300800 */
[----:B------:R-:W-:Y:S01]  /*394b0*/  ISETP.GE.AND P1, PT, R231, UR15, PT ;  /* 0x0000000fe7007c0c */ /* 0x000fe2000bf26270 */
[----:B------:R-:W2:Y:S01]  /*394c0*/  LDCU UR12, c[0x0][0x398] ;  /* 0x00007300ff0c77ac */ /* 0x000ea20008000800 */
[----:B-1----:R-:W-:Y:S01]  /*394d0*/  IMAD.WIDE R228, R0, 0x4, R226 ;  /* 0x0000000400e47825 */ /* 0x002fe200078e02e2 */
[----:B------:R1:W-:Y:S01]  /*394e0*/  @P3 STG.E desc[UR28][R2.64], R241 ;  /* 0x000000f102003986 */ /* 0x0003e2000c10191c */
[----:B------:R-:W-:Y:S01]  /*394f0*/  IADD3 R231, PT, PT, R252, 0x1e, RZ ;  /* 0x0000001efce77810 */ /* 0x000fe20007ffe0ff */
[----:B------:R-:W2:Y:S01]  /*39500*/  LDCU UR15, c[0x0][0x398] ;  /* 0x00007300ff0f77ac */ /* 0x000ea20008000800 */
[----:B------:R-:W2:Y:S01]  /*39510*/  LDCU UR13, c[0x0][0x3b8] ;  /* 0x00007700ff0d77ac */ /* 0x000ea20008000800 */
        /* <DEDUP_REMOVED lines=33> */
[----:B------:R1:W-:Y:S01]  /*39730*/  @P6 STG.E desc[UR28][R228.64], R237 ;  /* 0x000000ede4006986 */ /* 0x0003e2000c10191c */
[----:B---3--:R-:W-:-:S03]  /*39740*/  IMAD.WIDE R2, R230, 0x4, R218 ;  /* 0x00000004e6027825 */ /* 0x008fc600078e02da */
[----:B------:R-:W3:Y:S01]  /*39750*/  LDL.LU R240, [R1+0x3cc] ;  /* 0x0003cc0001f07983 */ /* 0x000ee20000300800 */
[----:B-1----:R-:W-:-:S03]  /*39760*/  IMAD.WIDE R228, R230, 0x4, R226 ;  /* 0x00000004e6e47825 */ /* 0x002fc600078e02e2 */
[----:B------:R-:W-:Y:S04]  /*39770*/  @P5 STG.E desc[UR28][R2.64], R241 ;  /* 0x000000f102005986 */ /* 0x000fe8000c10191c */
[----:B--2---:R1:W-:Y:S04]  /*39780*/  @P2 STG.E desc[UR28][R228.64], R244 ;  /* 0x000000f4e4002986 */ /* 0x0043e8000c10191c */
[----:B-1----:R-:W2:Y:S01]  /*39790*/  LDL.LU R244, [R1+0x43c] ;  /* 0x00043c0001f47983 */ /* 0x002ea20000300800 */
[----:B------:R-:W-:Y:S02]  /*397a0*/  ISETP.LT.AND P4, PT, R151, UR20, !P1 ;  /* 0x0000001497007c0c */ /* 0x000fe4000cf81270 */
        /* <DEDUP_REMOVED lines=89> */
[C---:B-1----:R-:W-:Y:S01]  /*39d40*/  IMAD.WIDE R228, R230.reuse, 0x4, R226 ;  /* 0x00000004e6e47825 */ /* 0x042fe200078e02e2 */
[----:B------:R1:W-:Y:S01]  /*39d50*/  @P1 STG.E desc[UR28][R2.64], R241 ;  /* 0x000000f102001986 */ /* 0x0003e2000c10191c */
[----:B------:R-:W2:Y:S03]  /*39d60*/  LDCU UR38, c[0x0][0x398] ;  /* 0x00007300ff2677ac */ /* 0x000ea60008000800 */
[----:B------:R-:W4:Y:S01]  /*39d70*/  LDL.LU R233, [R1+0x4f0] ;  /* 0x0004f00001e97983 */ /* 0x000f220000300800 */
[----:B------:R-:W2:Y:S03]  /*39d80*/  LDCU UR34, c[0x0][0x3b8] ;  /* 0x00007700ff2277ac */ /* 0x000ea60008000800 */
[----:B---3--:R3:W-:Y:S01]  /*39d90*/  @P6 STG.E desc[UR28][R228.64], R240 ;  /* 0x000000f0e4006986 */ /* 0x0087e2000c10191c */
[----:B-1----:R-:W-:-:S04]  /*39da0*/  IMAD.WIDE R2, R230, 0x4, R224 ;  /* 0x00000004e6027825 */ /* 0x002fc800078e02e0 */
[C---:B---3--:R-:W-:Y:S01]  /*39db0*/  IMAD.WIDE R228, R230.reuse, 0x4, R6 ;  /* 0x00000004e6e47825 */ /* 0x048fe200078e0206 */
[----:B------:R-:W3:Y:S04]  /*39dc0*/  LDL.LU R240, [R1+0x490] ;  /* 0x0004900001f07983 */ /* 0x000ee80000300800 */
[----:B------:R-:W-:Y:S04]  /*39dd0*/  @P3 STG.E desc[UR28][R2.64], R245 ;  /* 0x000000f502003986 */ /* 0x000fe8000c10191c */
        /* <DEDUP_REMOVED lines=9> */
[----:B------:R-:W2:Y:S01]  /*39e70*/  LDL.LU R241, [R1+0x470] ;  /* 0x0004700001f17983 */ /* 0x000ea20000300800 */
[----:B------:R-:W-:Y:S01]  /*39e80*/  ISETP.LT.AND P2, PT, R119, UR48, !P0 ;  /* 0x0000003077007c0c */ /* 0x000fe2000c741270 */
[C---:B------:R-:W-:Y:S01]  /*39e90*/  IMAD.WIDE R230, R0.reuse, 0x4, R216 ;  /* 0x0000000400e67825 */ /* 0x040fe200078e02d8 */
[----:B------:R-:W1:Y:S01]  /*39ea0*/  LDCU UR40, c[0x0][0x398] ;  /* 0x00007300ff2877ac */ /* 0x000e620008000800 */
[----:B------:R-:W2:Y:S01]  /*39eb0*/  LDL.LU R245, [R1+0x460] ;  /* 0x0004600001f57983 */ /* 0x000ea20000300800 */
[----:B------:R-:W1:Y:S03]  /*39ec0*/  LDCU UR42, c[0x0][0x398] ;  /* 0x00007300ff2a77ac */ /* 0x000e660008000800 */
[----:B------:R1:W-:Y:S01]  /*39ed0*/  @P5 STG.E desc[UR28][R2.64], R232 ;  /* 0x000000e802005986 */ /* 0x0003e2000c10191c */
[----:B------:R-:W2:Y:S01]  /*39ee0*/  LDCU UR44, c[0x0][0x398] ;  /* 0x00007300ff2c77ac */ /* 0x000ea20008000800 */
[----:B------:R-:W2:Y:S01]  /*39ef0*/  LDCU UR46, c[0x0][0x398] ;  /* 0x00007300ff2e77ac */ /* 0x000ea20008000800 */
[----:B------:R-:W2:Y:S01]  /*39f00*/  LDCU UR48, c[0x0][0x398] ;  /* 0x00007300ff3077ac */ /* 0x000ea20008000800 */
[----:B-1----:R-:W2:Y:S04]  /*39f10*/  LDL.LU R232, [R1+0x450] ;  /* 0x0004500001e87983 */ /* 0x002ea80000300800 */
[----:B----4-:R1:W-:Y:S04]  /*39f20*/  @P4 STG.E desc[UR28][R228.64], R236 ;  /* 0x000000ece4004986 */ /* 0x0103e8000c10191c */
[----:B-1----:R-:W4:Y:S01]  /*39f30*/  LDL.LU R236, [R1+0x440] ;  /* 0x0004400001ec7983 */ /* 0x002f220000300800 */
[----:B------:R-:W-:-:S05]  /*39f40*/  IMAD.WIDE R228, R0, 0x4, R220 ;  /* 0x0000000400e47825 */ /* 0x000fca00078e02dc */
[----:B------:R1:W-:Y:S04]  /*39f50*/  @P1 STG.E desc[UR28][R228.64], R233 ;  /* 0x000000e9e4001986 */ /* 0x0003e8000c10191c */
[----:B---3--:R3:W-:Y:S01]  /*39f60*/  @P6 STG.E desc[UR28][R230.64], R240 ;  /* 0x000000f0e6006986 */ /* 0x0087e2000c10191c */
[----:B-1----:R-:W-:-:S03]  /*39f70*/  IMAD.WIDE R228, R0, 0x4, R218 ;  /* 0x0000000400e47825 */ /* 0x002fc600078e02da */
[----:B---3--:R-:W3:Y:S04]  /*39f80*/  LDL.LU R240, [R1+0x400] ;  /* 0x0004000001f07983 */ /* 0x008ee80000300800 */
[----:B--2---:R1:W-:Y:S04]  /*39f90*/  @P3 STG.E desc[UR28][R228.64], R244 ;  /* 0x000000f4e4003986 */ /* 0x0043e8000c10191c */
[----:B-1----:R-:W2:Y:S01]  /*39fa0*/  LDL.LU R244, [R1+0x360] ;  /* 0x0003600001f47983 */ /* 0x002ea20000300800 */
[----:B------:R-:W-:Y:S02]  /*39fb0*/  IADD3 R3, PT, PT, R252, 0x21, RZ ;  /* 0x00000021fc037810 */ /* 0x000fe40007ffe0ff */
[----:B------:R-:W-:-:S02]  /*39fc0*/  ISETP.LT.AND P5, PT, R183, UR50, !P0 ;  /* 0x00000032b7007c0c */ /* 0x000fc4000c7a1270 */
[----:B------:R-:W-:Y:S01]  /*39fd0*/  ISETP.LT.AND P4, PT, R151, UR52, !P0 ;  /* 0x0000003497007c0c */ /* 0x000fe2000c781270 */
[C---:B------:R-:W-:Y:S01]  /*39fe0*/  IMAD.WIDE R230, R0.reuse, 0x4, R226 ;  /* 0x0000000400e67825 */ /* 0x040fe200078e02e2 */
[----:B------:R-:W-:Y:S01]  /*39ff0*/  ISETP.GE.AND P1, PT, R3, UR65, PT ;  /* 0x0000004103007c0c */ /* 0x000fe2000bf26270 */
[----:B------:R-:W1:Y:S01]  /*3a000*/  LDCU UR50, c[0x0][0x398] ;  /* 0x00007300ff3277ac */ /* 0x000e620008000800 */
[----:B------:R-:W-:Y:S01]  /*3a010*/  ISETP.LT.AND P0, PT, R103, UR67, !P0 ;  /* 0x0000004367007c0c */ /* 0x000fe2000c701270 */
[C---:B------:R-:W-:Y:S01]  /*3a020*/  IMAD.WIDE R228, R0.reuse, 0x4, R224 ;  /* 0x0000000400e47825 */ /* 0x040fe200078e02e0 */
[----:B------:R-:W-:Y:S01]  /*3a030*/  ISETP.LT.AND P6, PT, R203, UR64, !P1 ;  /* 0x00000040cb007c0c */ /* 0x000fe2000cfc1270 */
[----:B------:R1:W-:Y:S02]  /*3a040*/  @P2 STG.E desc[UR28][R230.64], R237 ;  /* 0x000000ede6002986 */ /* 0x0003e4000c10191c */
[----:B------:R-:W-:Y:S01]  /*3a050*/  VIADD R2, R0, UR66 ;  /* 0x0000004200027c36 */ /* 0x000fe20008000000 */
[----:B------:R-:W-:Y:S01]  /*3a060*/  ISETP.LT.AND P3, PT, R211, UR63, !P1 ;  /* 0x0000003fd3007c0c */ /* 0x000fe2000cf61270 */
[----:B------:R1:W-:Y:S01]  /*3a070*/  @P5 STG.E desc[UR28][R228.64], R241 ;  /* 0x000000f1e4005986 */ /* 0x0003e2000c10191c */
[----:B------:R-:W-:Y:S01]  /*3a080*/  VIADD R3, R252, 0x22 ;  /* 0x00000022fc037836 */ /* 0x000fe20000000000 */
[----:B------:R-:W2:Y:S01]  /*3a090*/  LDCU UR52, c[0x0][0x398] ;  /* 0x00007300ff3477ac */ /* 0x000ea20008000800 */
[----:B------:R-:W2:Y:S01]  /*3a0a0*/  LDCU UR65, c[0x0][0x398] ;  /* 0x00007300ff4177ac */ /* 0x000ea20008000800 */
[C---:B-1----:R-:W-:Y:S01]  /*3a0b0*/  IMAD.WIDE R230, R0.reuse, 0x4, R6 ;  /* 0x0000000400e67825 */ /* 0x042fe200078e0206 */
[----:B------:R-:W-:Y:S01]  /*3a0c0*/  ISETP.LT.AND P2, PT, R215, UR62, !P1 ;  /* 0x0000003ed7007c0c */ /* 0x000fe2000cf41270 */
[----:B------:R-:W1:Y:S02]  /*3a0d0*/  LDCU UR66, c[0x0][0x39c] ;  /* 0x00007380ff4277ac */ /* 0x000e640008000800 */
[----:B------:R-:W-:Y:S01]  /*3a0e0*/  IMAD.WIDE R228, R0, 0x4, R4 ;  /* 0x0000000400e47825 */ /* 0x000fe200078e0204 */
[----:B------:R1:W-:Y:S01]  /*3a0f0*/  @P4 STG.E desc[UR28][R230.64], R245 ;  /* 0x000000f5e6004986 */ /* 0x0003e2000c10191c */
[----:B------:R-:W-:Y:S01]  /*3a100*/  ISETP.LT.AND P5, PT, R71, UR68, !P1 ;  /* 0x0000004447007c0c */ /* 0x000fe2000cfa1270 */
[----:B------:R-:W2:Y:S02]  /*3a110*/  LDCU UR64, c[0x0][0x398] ;  /* 0x00007300ff4077ac */ /* 0x000ea40008000800 */
[----:B------:R1:W-:Y:S01]  /*3a120*/  @P0 STG.E desc[UR28][R228.64], R232 ;  /* 0x000000e8e4000986 */ /* 0x0003e2000c10191c */
[----:B------:R-:W2:Y:S01]  /*3a130*/  LDCU UR67, c[0x0][0x3b8] ;  /* 0x00007700ff4377ac */ /* 0x000ea20008000800 */
[----:B------:R-:W2:Y:S01]  /*3a140*/  LDCU UR63, c[0x0][0x398] ;  /* 0x00007300ff3f77ac */ /* 0x000ea20008000800 */
[C---:B-1----:R-:W-:Y:S01]  /*3a150*/  IMAD.WIDE R230, R2.reuse, 0x4, R222 ;  /* 0x0000000402e67825 */ /* 0x042fe200078e02de */
[----:B------:R-:W-:Y:S01]  /*3a160*/  ISETP.LT.AND P4, PT, R119, UR69, !P1 ;  /* 0x0000004577007c0c */ /* 0x000fe2000cf81270 */
[----:B------:R-:W1:Y:S02]  /*3a170*/  LDCU UR62, c[0x0][0x398] ;  /* 0x00007300ff3e77ac */ /* 0x000e640008000800 */
[C---:B------:R-:W-:Y:S01]  /*3a180*/  IMAD.WIDE R228, R2.reuse, 0x4, R220 ;  /* 0x0000000402e47825 */ /* 0x040fe200078e02dc */
[----:B------:R-:W-:Y:S01]  /*3a190*/  ISETP.LT.AND P0, PT, R183, UR61, !P1 ;  /* 0x0000003db7007c0c */ /* 0x000fe2000cf01270 */
[----:B------:R-:W1:Y:S01]  /*3a1a0*/  LDCU UR68, c[0x0][0x398] ;  /* 0x00007300ff4477ac */ /* 0x000e620008000800 */
[C---:B------:R-:W-:Y:S01]  /*3a1b0*/  IADD3 R0, PT, PT, R2.reuse, UR5, RZ ;  /* 0x0000000502007c10 */ /* 0x040fe2000fffe0ff */
        /* <DEDUP_REMOVED lines=8> */
[----:B---3--:R-:W3:Y:S04]  /*3a240*/  LDL.LU R240, [R1+0x494] ;  /* 0x0004940001f07983 */ /* 0x008ee80000300800 */
[----:B--2---:R2:W-:Y:S04]  /*3a250*/  @P2 STG.E desc[UR28][R230.64], R244 ;  /* 0x000000f4e6002986 */ /* 0x0045e8000c10191c */
[----:B--2---:R-:W2:Y:S01]  /*3a260*/  LDL.LU R244, [R1+0x4c4] ;  /* 0x0004c40001f47983 */ /* 0x004ea20000300800 */
        /* <DEDUP_REMOVED lines=10> */
[----:B------:R1:W-:Y:S01]  /*3a310*/  @P4 STG.E desc[UR28][R230.64], R24 ;  /* 0x00000018e6004986 */ /* 0x0003e2000c10191c */
[----:B------:R-:W-:Y:S01]  /*3a320*/  ISETP.LT.AND P4, PT, R215, UR9, !P3 ;  /* 0x00000009d7007c0c */ /* 0x000fe2000df81270 */
[----:B------:R-:W2:Y:S02]  /*3a330*/  LDCU UR6, c[0x0][0x398] ;  /* 0x00007300ff0677ac */ /* 0x000ea40008000800 */
[----:B------:R-:W2:Y:S01]  /*3a340*/  LDL.LU R241, [R1+0x474] ;  /* 0x0004740001f17983 */ /* 0x000ea20000300800 */
[----:B------:R-:W2:Y:S01]  /*3a350*/  LDCU UR7, c[0x0][0x398] ;  /* 0x00007300ff0777ac */ /* 0x000ea20008000800 */
[----:B-1----:R-:W-:-:S02]  /*3a360*/  IMAD.WIDE R228, R2, 0x4, R224 ;  /* 0x0000000402e47825 */ /* 0x002fc400078e02e0 */
[----:B------:R-:W2:Y:S01]  /*3a370*/  LDL.LU R245, [R1+0x464] ;  /* 0x0004640001f57983 */ /* 0x000ea20000300800 */
[----:B------:R-:W1:Y:S01]  /*3a380*/  LDCU UR4, c[0x0][0x3b8] ;  /* 0x00007700ff0477ac */ /* 0x000e620008000800 */
[C---:B------:R-:W-:Y:S02]  /*3a390*/  IMAD.WIDE R230, R2.reuse, 0x4, R6 ;  /* 0x0000000402e67825 */ /* 0x040fe400078e0206 */
[----:B------:R1:W-:Y:S01]  /*3a3a0*/  @P0 STG.E desc[UR28][R228.64], R28 ;  /* 0x0000001ce4000986 */ /* 0x0003e2000c10191c */
[----:B------:R-:W2:Y:S01]  /*3a3b0*/  LDCU UR8, c[0x0][0x398] ;  /* 0x00007300ff0877ac */ /* 0x000ea20008000800 */
[----:B------:R-:W-:Y:S02]  /*3a3c0*/  IMAD.WIDE R2, R2, 0x4, R4 ;  /* 0x0000000402027825 */ /* 0x000fe400078e0204 */
[----:B------:R1:W-:Y:S01]  /*3a3d0*/  @P6 STG.E desc[UR28][R230.64], R84 ;  /* 0x00000054e6006986 */ /* 0x0003e2000c10191c */
[----:B------:R-:W-:Y:S01]  /*3a3e0*/  ISETP.LT.AND P0, PT, R71, UR70, !P3 ;  /* 0x0000004647007c0c */ /* 0x000fe2000df01270 */
[----:B------:R-:W2:Y:S02]  /*3a3f0*/  LDCU UR9, c[0x0][0x398] ;  /* 0x00007300ff0977ac */ /* 0x000ea40008000800 */
[----:B------:R1:W-:Y:S02]  /*3a400*/  @P1 STG.E desc[UR28][R2.64], R80 ;  /* 0x0000005002001986 */ /* 0x0003e4000c10191c */
[----:B-1----:R-:W-:-:S02]  /*3a410*/  IMAD.WIDE R228, R0, 0x4, R222 ;  /* 0x0000000400e47825 */ /* 0x002fc400078e02de */
[----:B------:R-:W2:Y:S02]  /*3a420*/  LDL.LU R232, [R1+0x454] ;  /* 0x0004540001e87983 */ /* 0x000ea40000300800 */
[----:B------:R-:W-:Y:S01]  /*3a430*/  IMAD.WIDE R230, R0, 0x4, R216 ;  /* 0x0000000400e67825 */ /* 0x000fe200078e02d8 */
[----:B------:R-:W-:Y:S01]  /*3a440*/  ISETP.LT.AND P6, PT, R119, UR71, !P3 ;  /* 0x0000004777007c0c */ /* 0x000fe2000dfc1270 */
[----:B------:R-:W1:Y:S02]  /*3a450*/  LDCU UR70, c[0x0][0x398] ;  /* 0x00007300ff4677ac */ /* 0x000e640008000800 */
[----:B------:R-:W-:Y:S01]  /*3a460*/  VIADD R3, R252, 0x23 ;  /* 0x00000023fc037836 */ /* 0x000fe20000000000 */
[----:B------:R-:W-:Y:S01]  /*3a470*/  ISETP.LT.AND P1, PT, R183, UR10, !P3 ;  /* 0x0000000ab7007c0c */ /* 0x000fe2000df21270 */
[C---:B------:R-:W-:Y:S01]  /*3a480*/  VIADD R2, R0.reuse, UR13 ;  /* 0x0000000d00027c36 */ /* 0x040fe20008000000 */
[----:B------:R-:W1:Y:S01]  /*3a490*/  LDCU UR71, c[0x0][0x398] ;  /* 0x00007300ff4777ac */ /* 0x000e620008000800 */
[----:B------:R-:W1:Y:S01]  /*3a4a0*/  LDCU UR10, c[0x0][0x398] ;  /* 0x00007300ff0a77ac */ /* 0x000e620008000800 */
[----:B------:R-:W1:Y:S01]  /*3a4b0*/  LDCU UR13, c[0x0][0x39c] ;  /* 0x00007380ff0d77ac */ /* 0x000e620008000800 */
[----:B----4-:R4:W-:Y:S04]  /*3a4c0*/  @P2 STG.E desc[UR28][R228.64], R236 ;  /* 0x000000ece4002986 */ /* 0x0109e8000c10191c */
[----:B----4-:R-:W4:Y:S01]  /*3a4d0*/  LDL.LU R236, [R1+0x444] ;  /* 0x0004440001ec7983 */ /* 0x010f220000300800 */
[----:B------:R-:W-:-:S05]  /*3a4e0*/  IMAD.WIDE R228, R0, 0x4, R220 ;  /* 0x0000000400e47825 */ /* 0x000fca00078e02dc */
[----:B------:R1:W-:Y:S04]  /*3a4f0*/  @P5 STG.E desc[UR28][R228.64], R233 ;  /* 0x000000e9e4005986 */ /* 0x0003e8000c10191c */
[----:B---3--:R3:W-:Y:S01]  /*3a500*/  @P4 STG.E desc[UR28][R230.64], R240 ;  /* 0x000000f0e6004986 */ /* 0x0087e2000c10191c */
[----:B-1----:R-:W-:-:S03]  /*3a510*/  IMAD.WIDE R228, R0, 0x4, R218 ;  /* 0x0000000400e47825 */ /* 0x002fc600078e02da */
[----:B---3--:R-:W3:Y:S04]  /*3a520*/  LDL.LU R240, [R1+0x404] ;  /* 0x0004040001f07983 */ /* 0x008ee80000300800 */
[----:B--2---:R1:W-:Y:S04]  /*3a530*/  @P0 STG.E desc[UR28][R228.64], R244 ;  /* 0x000000f4e4000986 */ /* 0x0043e8000c10191c */
[----:B-1----:R-:W2:Y:S01]  /*3a540*/  LDL.LU R244, [R1+0x364] ;  /* 0x0003640001f47983 */ /* 0x002ea20000300800 */
[----:B------:R-:W-:Y:S01]  /*3a550*/  ISETP.LT.AND P2, PT, R151, UR11, !P3 ;  /* 0x0000000b97007c0c */ /* 0x000fe2000df41270 */
[C---:B------:R-:W-:Y:S01]  /*3a560*/  IMAD.WIDE R230, R0.reuse, 0x4, R226 ;  /* 0x0000000400e67825 */ /* 0x040fe200078e02e2 */
[----:B------:R-:W-:Y:S01]  /*3a570*/  ISETP.GE.AND P5, PT, R3, UR14, PT ;  /* 0x0000000e03007c0c */ /* 0x000fe2000bfa6270 */
[----:B------:R-:W1:Y:S01]  /*3a580*/  LDCU UR11, c[0x0][0x398] ;  /* 0x00007300ff0b77ac */ /* 0x000e620008000800 */
[----:B------:R-:W-:Y:S01]  /*3a590*/  ISETP.LT.AND P3, PT, R103, UR12, !P3 ;  /* 0x0000000c67007c0c */ /* 0x000fe2000df61270 */
[----:B------:R-:W-:Y:S01]  /*3a5a0*/  IMAD.WIDE R228, R0, 0x4, R224 ;  /* 0x0000000400e47825 */ /* 0x000fe200078e02e0 */
[----:B------:R-:W-:Y:S01]  /*3a5b0*/  ISETP.LT.AND P4, PT, R203, UR15, !P5 ;  /* 0x0000000fcb007c0c */ /* 0x000fe2000ef81270 */
[----:B------:R1:W-:Y:S01]  /*3a5c0*/  @P6 STG.E desc[UR28][R230.64], R237 ;  /* 0x000000ede6006986 */ /* 0x0003e2000c10191c */
[----:B------:R-:W-:Y:S01]  /*3a5d0*/  ISETP.LT.AND P0, PT, R211, UR16, !P5 ;  /* 0x00000010d3007c0c */ /* 0x000fe2000ef01270 */
[----:B------:R-:W2:Y:S02]  /*3a5e0*/  LDCU UR14, c[0x0][0x398] ;  /* 0x00007300ff0e77ac */ /* 0x000ea40008000800 */
[----:B------:R1:W-:Y:S01]  /*3a5f0*/  @P1 STG.E desc[UR28][R228.64], R241 ;  /* 0x000000f1e4001986 */ /* 0x0003e2000c10191c */
[----:B------:R-:W-:Y:S01]  /*3a600*/  IADD3 R3, PT, PT, R252, 0x24, RZ ;  /* 0x00000024fc037810 */ /* 0x000fe20007ffe0ff */
        /* <DEDUP_REMOVED lines=9> */
[----:B------:R1:W-:Y:S02]  /*3a6a0*/  @P3 STG.E desc[UR28][R228.64], R232 ;  /* 0x000000e8e4003986 */ /* 0x0003e4000c10191c */
[C---:B-1----:R-:W-:Y:S01]  /*3a6b0*/  IMAD.WIDE R230, R2.reuse, 0x4, R222 ;  /* 0x0000000402e67825 */ /* 0x042fe200078e02de */
[----:B------:R-:W-:Y:S01]  /*3a6c0*/  ISETP.LT.AND P2, PT, R119, UR75, !P5 ;  /* 0x0000004b77007c0c */ /* 0x000fe2000ef41270 */
[----:B------:R-:W1:Y:S02]  /*3a6d0*/  LDCU UR72, c[0x0][0x398] ;  /* 0x00007300ff4877ac */ /* 0x000e640008000800 */
[C---:B------:R-:W-:Y:S01]  /*3a6e0*/  IMAD.WIDE R228, R2.reuse, 0x4, R220 ;  /* 0x0000000402e47825 */ /* 0x040fe200078e02dc */
        /* <DEDUP_REMOVED lines=35> */
[----:B------:R-:W-:Y:S01]  /*3a920*/  @P4 STG.E desc[UR28][R24.64], R85 ;  /* 0x0000005518004986 */ /* 0x000fe2000c10191c */
[----:B------:R-:W-:Y:S01]  /*3a930*/  ISETP.LT.AND P3, PT, R71, UR76, !P0 ;  /* 0x0000004c47007c0c */ /* 0x000fe2000c761270 */
[----:B------:R-:W2:Y:S02]  /*3a940*/  LDCU UR25, c[0x0][0x398] ;  /* 0x00007300ff1977ac */ /* 0x000ea40008000800 */
[----:B------:R1:W-:Y:S02]  /*3a950*/  @P5 STG.E desc[UR28][R2.64], R81 ;  /* 0x0000005102005986 */ /* 0x0003e4000c10191c */
[----:B-1----:R-:W-:-:S02]  /*3a960*/  IMAD.WIDE R20, R0, 0x4, R222 ;  /* 0x0000000400147825 */ /* 0x002fc400078e02de */
[----:B------:R-:W2:Y:S01]  /*3a970*/  LDL.LU R232, [R1+0x458] ;  /* 0x0004580001e87983 */ /* 0x000ea20000300800 */
[----:B------:R-:W-:Y:S01]  /*3a980*/  ISETP.LT.AND P4, PT, R119, UR74, !P0 ;  /* 0x0000004a77007c0c */ /* 0x000fe2000c781270 */
[----:B------:R-:W1:Y:S01]  /*3a990*/  LDCU UR76, c[0x0][0x398] ;  /* 0x00007300ff4c77ac */ /* 0x000e620008000800 */
[----:B------:R-:W-:Y:S01]  /*3a9a0*/  IMAD.WIDE R2, R0, 0x4, R220 ;  /* 0x0000000400027825 */ /* 0x000fe200078e02dc */
[----:B------:R-:W-:Y:S01]  /*3a9b0*/  ISETP.LT.AND P5, PT, R183, UR26, !P0 ;  /* 0x0000001ab7007c0c */ /* 0x000fe2000c7a1270 */
[----:B------:R-:W1:Y:S02]  /*3a9c0*/  LDCU UR74, c[0x0][0x398] ;  /* 0x00007300ff4a77ac */ /* 0x000e640008000800 */
[----:B------:R-:W-:Y:S01]  /*3a9d0*/  VIADD R25, R252, 0x25 ;  /* 0x00000025fc197836 */ /* 0x000fe20000000000 */
[C---:B------:R-:W-:Y:S01]  /*3a9e0*/  IADD3 R24, PT, PT, R0.reuse, UR55, RZ ;  /* 0x0000003700187c10 */ /* 0x040fe2000fffe0ff */
[----:B------:R-:W1:Y:S01]  /*3a9f0*/  LDCU UR55, c[0x0][0x39c] ;  /* 0x00007380ff3777ac */ /* 0x000e620008000800 */
[----:B------:R-:W1:Y:S01]  /*3aa00*/  LDCU UR26, c[0x0][0x398] ;  /* 0x00007300ff1a77ac */ /* 0x000e620008000800 */
[----:B----4-:R4:W-:Y:S04]  /*3aa10*/  @P6 STG.E desc[UR28][R20.64], R236 ;  /* 0x000000ec14006986 */ /* 0x0109e8000c10191c */
[----:B------:R1:W-:Y:S04]  /*3aa20*/  @P1 STG.E desc[UR28][R2.64], R233 ;  /* 0x000000e902001986 */ /* 0x0003e8000c10191c */
[----:B----4-:R-:W4:Y:S01]  /*3aa30*/  LDL.LU R236, [R1+0x448] ;  /* 0x0004480001ec7983 */ /* 0x010f220000300800 */
[----:B------:R-:W-:-:S04]  /*3aa40*/  IMAD.WIDE R20, R0, 0x4, R216 ;  /* 0x0000000400147825 */ /* 0x000fc800078e02d8 */
[C---:B-1----:R-:W-:Y:S01]  /*3aa50*/  IMAD.WIDE R2, R0.reuse, 0x4, R218 ;  /* 0x0000000400027825 */ /* 0x042fe200078e02da */
[----:B---3--:R1:W-:Y:S04]  /*3aa60*/  @P2 STG.E desc[UR28][R20.64], R240 ;  /* 0x000000f014002986 */ /* 0x0083e8000c10191c */
[----:B-1----:R-:W3:Y:S04]  /*3aa70*/  LDL.LU R240, [R1+0x408] ;  /* 0x0004080001f07983 */ /* 0x002ee80000300800 */
        /* <DEDUP_REMOVED lines=32> */
[----:B----4-:R4:W-:Y:S01]  /*3ac80*/  @P2 STG.E desc[UR28][R20.64], R236 ;  /* 0x000000ec14002986 */ /* 0x0109e2000c10191c */
[----:B------:R-:W1:Y:S03]  /*3ac90*/  LDCU UR31, c[0x0][0x398] ;  /* 0x00007300ff1f77ac */ /* 0x000e660008000800 */
        /* <DEDUP_REMOVED lines=16> */
[----:B------:R-:W-:Y:S01]  /*3ada0*/  VIADD R29, R0, UR67 ;  /* 0x00000043001d7c36 */ /* 0x000fe20008000000 */
[----:B------:R-:W2:Y:S01]  /*3adb0*/  LDCU UR30, c[0x0][0x398] ;  /* 0x00007300ff1e77ac */ /* 0x000ea20008000800 */
[----:B------:R1:W-:Y:S01]  /*3adc0*/  @P6 STG.E desc[UR28][R20.64], R26 ;  /* 0x0000001a14006986 */ /* 0x0003e2000c10191c */
[----:B------:R-:W-:Y:S01]  /*3add0*/  ISETP.LT.AND P6, PT, R215, UR42, !P3 ;  /* 0x0000002ad7007c0c */ /* 0x000fe2000dfc1270 */
[----:B------:R-:W2:Y:S02]  /*3ade0*/  LDCU UR36, c[0x0][0x398] ;  /* 0x00007300ff2477ac */ /* 0x000ea40008000800 */
[----:B------:R-:W2:Y:S01]  /*3adf0*/  LDL.LU R241, [R1+0x47c] ;  /* 0x00047c0001f17983 */ /* 0x000ea20000300800 */
[----:B------:R-:W2:Y:S01]  /*3ae00*/  LDCU UR38, c[0x0][0x398] ;  /* 0x00007300ff2677ac */ /* 0x000ea20008000800 */
[----:B-1----:R-:W-:-:S02]  /*3ae10*/  IMAD.WIDE R2, R24, 0x4, R224 ;  /* 0x0000000418027825 */ /* 0x002fc400078e02e0 */
[----:B------:R-:W2:Y:S01]  /*3ae20*/  LDL.LU R245, [R1+0x46c] ;  /* 0x00046c0001f57983 */ /* 0x000ea20000300800 */
[----:B------:R-:W-:Y:S01]  /*3ae30*/  IADD3 R22, PT, PT, R252, 0x27, RZ ;  /* 0x00000027fc167810 */ /* 0x000fe20007ffe0ff */
[----:B------:R-:W1:Y:S01]  /*3ae40*/  LDCU UR32, c[0x0][0x3b8] ;  /* 0x00007700ff2077ac */ /* 0x000e620008000800 */
[C---:B------:R-:W-:Y:S01]  /*3ae50*/  IMAD.WIDE R20, R24.reuse, 0x4, R6 ;  /* 0x0000000418147825 */ /* 0x040fe200078e0206 */
[----:B------:R1:W-:Y:S01]  /*3ae60*/  @P0 STG.E desc[UR28][R2.64], R30 ;  /* 0x0000001e02000986 */ /* 0x0003e2000c10191c */
[----:B------:R-:W2:Y:S02]  /*3ae70*/  LDCU UR40, c[0x0][0x398] ;  /* 0x00007300ff2877ac */ /* 0x000ea40008000800 */
[----:B------:R-:W-:Y:S01]  /*3ae80*/  IMAD.WIDE R24, R24, 0x4, R4 ;  /* 0x0000000418187825 */ /* 0x000fe200078e0204 */
[----:B------:R1:W-:Y:S01]  /*3ae90*/  @P2 STG.E desc[UR28][R20.64], R86 ;  /* 0x0000005614002986 */ /* 0x0003e2000c10191c */
[----:B------:R-:W-:Y:S01]  /*3aea0*/  ISETP.LT.AND P0, PT, R71, UR44, !P3 ;  /* 0x0000002c47007c0c */ /* 0x000fe2000df01270 */
[----:B------:R-:W2:Y:S02]  /*3aeb0*/  LDCU UR42, c[0x0][0x398] ;  /* 0x00007300ff2a77ac */ /* 0x000ea40008000800 */
[----:B------:R1:W-:Y:S01]  /*3aec0*/  @P1 STG.E desc[UR28][R24.64], R82 ;  /* 0x0000005218001986 */ /* 0x0003e2000c10191c */
[----:B------:R-:W2:Y:S01]  /*3aed0*/  LDCU UR67, c[0x0][0x39c] ;  /* 0x00007380ff4377ac */ /* 0x000ea20008000800 */
[----:B-1----:R-:W-:-:S02]  /*3aee0*/  IMAD.WIDE R2, R0, 0x4, R222 ;  /* 0x0000000400027825 */ /* 0x002fc400078e02de */
[----:B------:R-:W2:Y:S02]  /*3aef0*/  LDL.LU R232, [R1+0x45c] ;  /* 0x00045c0001e87983 */ /* 0x000ea40000300800 */
[C---:B------:R-:W-:Y:S01]  /*3af00*/  IMAD.WIDE R20, R0.reuse, 0x4, R216 ;  /* 0x0000000400147825 */ /* 0x040fe200078e02d8 */
[----:B------:R-:W-:Y:S01]  /*3af10*/  ISETP.LT.AND P2, PT, R119, UR46, !P3 ;  /* 0x0000002e77007c0c */ /* 0x000fe2000df41270 */
[----:B------:R-:W1:Y:S01]  /*3af20*/  LDCU UR44, c[0x0][0x398] ;  /* 0x00007300ff2c77ac */ /* 0x000e620008000800 */
[----:B------:R-:W-:Y:S01]  /*3af30*/  ISETP.LT.AND P1, PT, R183, UR48, !P3 ;  /* 0x00000030b7007c0c */ /* 0x000fe2000df21270 */
[C---:B------:R-:W-:Y:S01]  /*3af40*/  IMAD.WIDE R24, R0.reuse, 0x4, R4 ;  /* 0x0000000400187825 */ /* 0x040fe200078e0204 */
[----:B------:R-:W1:Y:S03]  /*3af50*/  LDCU UR46, c[0x0][0x398] ;  /* 0x00007300ff2e77ac */ /* 0x000e660008000800 */
[----:B------:R-:W-:Y:S01]  /*3af60*/  IMAD.WIDE R80, R29, 0x4, R222 ;  /* 0x000000041d507825 */ /* 0x000fe200078e02de */
[----:B------:R-:W1:Y:S01]  /*3af70*/  LDCU UR48, c[0x0][0x398] ;  /* 0x00007300ff3077ac */ /* 0x000e620008000800 */
[----:B----4-:R4:W-:Y:S02]  /*3af80*/  @P4 STG.E desc[UR28][R2.64], R236 ;  /* 0x000000ec02004986 */ /* 0x0109e4000c10191c */
[----:B----4-:R-:W-:-:S02]  /*3af90*/  IMAD.WIDE R2, R0, 0x4, R220 ;  /* 0x0000000400027825 */ /* 0x010fc400078e02dc */
[----:B------:R-:W4:Y:S04]  /*3afa0*/  LDL.LU R236, [R1+0x44c] ;  /* 0x00044c0001ec7983 */ /* 0x000f280000300800 */
[----:B------:R1:W-:Y:S04]  /*3afb0*/  @P5 STG.E desc[UR28][R2.64], R233 ;  /* 0x000000e902005986 */ /* 0x0003e8000c10191c */
[----:B---3--:R3:W-:Y:S01]  /*3afc0*/  @P6 STG.E desc[UR28][R20.64], R240 ;  /* 0x000000f014006986 */ /* 0x0087e2000c10191c */
[----:B-1----:R-:W-:-:S03]  /*3afd0*/  IMAD.WIDE R2, R0, 0x4, R218 ;  /* 0x0000000400027825 */ /* 0x002fc600078e02da */
[----:B---3--:R-:W3:Y:S04]  /*3afe0*/  LDL.LU R240, [R1+0x40c] ;  /* 0x00040c0001f07983 */ /* 0x008ee80000300800 */
[----:B--2---:R1:W-:Y:S04]  /*3aff0*/  @P0 STG.E desc[UR28][R2.64], R244 ;  /* 0x000000f402000986 */ /* 0x0043e8000c10191c */
[----:B-1----:R-:W2:Y:S01]  /*3b000*/  LDL.LU R244, [R1+0x36c] ;  /* 0x00036c0001f47983 */ /* 0x002ea20000300800 */
[----:B------:R-:W-:Y:S01]  /*3b010*/  ISETP.LT.AND P4, PT, R151, UR50, !P3 ;  /* 0x0000003297007c0c */ /* 0x000fe2000df81270 */
[----:B------:R-:W-:Y:S01]  /*3b020*/  IMAD.WIDE R20, R0, 0x4, R226 ;  /* 0x0000000400147825 */ /* 0x000fe200078e02e2 */
[----:B------:R-:W-:Y:S01]  /*3b030*/  ISETP.GE.AND P5, PT, R22, UR66, PT ;  /* 0x0000004216007c0c */ /* 0x000fe2000bfa6270 */
[----:B------:R-:W1:Y:S01]  /*3b040*/  LDCU UR50, c[0x0][0x398] ;  /* 0x00007300ff3277ac */ /* 0x000e620008000800 */
[----:B------:R-:W-:Y:S01]  /*3b050*/  ISETP.LT.AND P3, PT, R103, UR52, !P3 ;  /* 0x0000003467007c0c */ /* 0x000fe2000df61270 */
[C---:B------:R-:W-:Y:S01]  /*3b060*/  IMAD.WIDE R2, R0.reuse, 0x4, R224 ;  /* 0x0000000400027825 */ /* 0x040fe200078e02e0 */
[----:B------:R-:W-:Y:S01]  /*3b070*/  ISETP.LT.AND P6, PT, R203, UR65, !P5 ;  /* 0x00000041cb007c0c */ /* 0x000fe2000efc1270 */
[----:B------:R1:W-:Y:S01]  /*3b080*/  @P2 STG.E desc[UR28][R20.64], R237 ;  /* 0x000000ed14002986 */ /* 0x0003e2000c10191c */
[----:B------:R-:W-:Y:S01]  /*3b090*/  ISETP.LT.AND P0, PT, R211, UR64, !P5 ;  /* 0x00000040d3007c0c */ /* 0x000fe2000ef01270 */
[----:B------:R-:W-:Y:S01]  /*3b0a0*/  IMAD.WIDE R84, R29, 0x4, R226 ;  /* 0x000000041d547825 */ /* 0x000fe200078e02e2 */
[----:B------:R-:W-:Y:S01]  /*3b0b0*/  ISETP.LT.AND P2, PT, R215, UR63, !P5 ;  /* 0x0000003fd7007c0c */ /* 0x000fe2000ef41270 */
[----:B------:R1:W-:Y:S01]  /*3b0c0*/  @P1 STG.E desc[UR28][R2.64], R241 ;  /* 0x000000f102001986 */ /* 0x0003e2000c10191c */
[----:B------:R-:W-:Y:S01]  /*3b0d0*/  ISETP.LT.AND P1, PT, R71, UR62, !P5 ;  /* 0x0000003e47007c0c */ /* 0x000fe2000ef21270 */
[----:B------:R-:W2:Y:S01]  /*3b0e0*/  LDCU UR66, c[0x0][0x398] ;  /* 0x00007300ff4277ac */ /* 0x000ea20008000800 */
[----:B------:R-:W2:Y:S01]  /*3b0f0*/  LDCU UR65, c[0x0][0x398] ;  /* 0x00007300ff4177ac */ /* 0x000ea20008000800 */
[----:B-1----:R-:W-:Y:S01]  /*3b100*/  IMAD.WIDE R20, R0, 0x4, R6 ;  /* 0x0000000400147825 */ /* 0x002fe200078e0206 */
[----:B------:R-:W1:Y:S04]  /*3b110*/  LDCU UR64, c[0x0][0x398] ;  /* 0x00007300ff4077ac */ /* 0x000e680008000800 */
[----:B------:R1:W-:Y:S01]  /*3b120*/  @P4 STG.E desc[UR28][R20.64], R245 ;  /* 0x000000f514004986 */ /* 0x0003e2000c10191c */
[----:B------:R-:W-:Y:S01]  /*3b130*/  ISETP.LT.AND P4, PT, R119, UR68, !P5 ;  /* 0x0000004477007c0c */ /* 0x000fe2000ef81270 */
[----:B------:R-:W-:Y:S01]  /*3b140*/  VIADD R0, R252, 0x28 ;  /* 0x00000028fc007836 */ /* 0x000fe20000000000 */
[----:B------:R-:W-:Y:S01]  /*3b150*/  IADD3 R3, PT, PT, R29, UR4, RZ ;  /* 0x000000041d037c10 */ /* 0x000fe2000fffe0ff */
[----:B------:R1:W-:Y:S01]  /*3b160*/  @P3 STG.E desc[UR28][R24.64], R232 ;  /* 0x000000e818003986 */ /* 0x0003e2000c10191c */
[----:B------:R-:W-:Y:S01]  /*3b170*/  ISETP.LT.AND P3, PT, R183, UR69, !P5 ;  /* 0x00000045b7007c0c */ /* 0x000fe2000ef61270 */
[----:B------:R-:W2:Y:S01]  /*3b180*/  LDCU UR52, c[0x0][0x3b8] ;  /* 0x00007700ff3477ac */ /* 0x000ea20008000800 */
[----:B------:R-:W2:Y:S01]  /*3b190*/  LDCU UR63, c[0x0][0x398] ;  /* 0x00007300ff3f77ac */ /* 0x000ea20008000800 */
[C---:B-1----:R-:W-:Y:S01]  /*3b1a0*/  IMAD.WIDE R20, R29.reuse, 0x4, R220 ;  /* 0x000000041d147825 */ /* 0x042fe200078e02dc */
[----:B------:R-:W1:Y:S03]  /*3b1b0*/  LDCU UR62, c[0x0][0x398] ;  /* 0x00007300ff3e77ac */ /* 0x000e660008000800 */
[----:B------:R-:W-:Y:S01]  /*3b1c0*/  IMAD.WIDE R24, R29, 0x4, R216 ;  /* 0x000000041d187825 */ /* 0x000fe200078e02d8 */
[----:B------:R-:W1:Y:S01]  /*3b1d0*/  LDCU UR68, c[0x0][0x398] ;  /* 0x00007300ff4477ac */ /* 0x000e620008000800 */
[----:B------:R-:W1:Y:S01]  /*3b1e0*/  LDCU UR69, c[0x0][0x398] ;  /* 0x00007300ff4577ac */ /* 0x000e620008000800 */
[----:B------:R-:W1:Y:S01]  /*3b1f0*/  LDCU UR4, c[0x0][0x39c] ;  /* 0x00007380ff0477ac */ /* 0x000e620008000800 */
[----:B----4-:R4:W-:Y:S01]  /*3b200*/  @P6 STG.E desc[UR28][R80.64], R236 ;  /* 0x000000ec50006986 */ /* 0x0109e2000c10191c */
[----:B------:R-:W-:Y:S01]  /*3b210*/  ISETP.LT.AND P6, PT, R151, UR61, !P5 ;  /* 0x0000003d97007c0c */ /* 0x000fe2000efc1270 */
[----:B------:R-:W1:Y:S01]  /*3b220*/  LDCU UR61, c[0x0][0x398] ;  /* 0x00007300ff3d77ac */ /* 0x000e620008000800 */
[----:B------:R-:W-:Y:S01]  /*3b230*/  ISETP.LT.AND P5, PT, R103, UR60, !P5 ;  /* 0x0000003c67007c0c */ /* 0x000fe2000efa1270 */
[----:B------:R-:W1:Y:S01]  /*3b240*/  LDCU UR60, c[0x0][0x3b8] ;  /* 0x00007700ff3c77ac */ /* 0x000e620008000800 */
[----:B----4-:R-:W-:Y:S01]  /*3b250*/  IMAD.WIDE R80, R29, 0x4, R218 ;  /* 0x000000041d507825 */ /* 0x010fe200078e02da */
[----:B---3--:R3:W-:Y:S01]  /*3b260*/  @P0 STG.E desc[UR28][R20.64], R240 ;  /* 0x000000f014000986 */ /* 0x0087e2000c10191c */
[----:B------:R-:W-:-:S02]  /*3b270*/  ISETP.GE.AND P0, PT, R0, UR5, PT ;  /* 0x0000000500007c0c */ /* 0x000fc4000bf06270 */
[----:B------:R-:W-:Y:S01]  /*3b280*/  VIADD R0, R252, 0x29 ;  /* 0x00000029fc007836 */ /* 0x000fe20000000000 */
[----:B------:R-:W4:Y:S01]  /*3b290*/  LDCU UR5, c[0x0][0x398] ;  /* 0x00007300ff0577ac */ /* 0x000f220008000800 */
[----:B---3--:R-:W-:Y:S01]  /*3b2a0*/  IMAD.WIDE R20, R29, 0x4, R224 ;  /* 0x000000041d147825 */ /* 0x008fe200078e02e0 */
[----:B--2---:R2:W-:Y:S01]  /*3b2b0*/  @P2 STG.E desc[UR28][R24.64], R244 ;  /* 0x000000f418002986 */ /* 0x0045e2000c10191c */
[----:B------:R-:W-:Y:S01]  /*3b2c0*/  ISETP.LT.AND P2, PT, R203, UR6, !P0 ;  /* 0x00000006cb007c0c */ /* 0x000fe2000c741270 */
[----:B------:R-:W3:Y:S02]  /*3b2d0*/  LDCU UR6, c[0x0][0x398] ;  /* 0x00007300ff0677ac */ /* 0x000ee40008000800 */
[----:B------:R1:W-:Y:S01]  /*3b2e0*/  @P1 STG.E desc[UR28][R80.64], R23 ;  /* 0x0000001750001986 */ /* 0x0003e2000c10191c */
[----:B------:R-:W-:Y:S01]  /*3b2f0*/  ISETP.LT.AND P1, PT, R211, UR7, !P0 ;  /* 0x00000007d3007c0c */ /* 0x000fe2000c721270 */
[----:B------:R-:W3:Y:S02]  /*3b300*/  LDCU UR7, c[0x0][0x398] ;  /* 0x00007300ff0777ac */ /* 0x000ee40008000800 */
[----:B------:R4:W-:Y:S01]  /*3b310*/  @P4 STG.E desc[UR28][R84.64], R27 ;  /* 0x0000001b54004986 */ /* 0x0009e2000c10191c */
[----:B------:R-:W-:Y:S01]  /*3b320*/  ISETP.LT.AND P4, PT, R215, UR8, !P0 ;  /* 0x00000008d7007c0c */ /* 0x000fe2000c781270 */
[----:B------:R-:W3:Y:S01]  /*3b330*/  LDCU UR8, c[0x0][0x398] ;  /* 0x00007300ff0877ac */ /* 0x000ee20008000800 */
[----:B--2---:R-:W-:Y:S01]  /*3b340*/  IMAD.WIDE R24, R29, 0x4, R6 ;  /* 0x000000041d187825 */ /* 0x004fe200078e0206 */
[----:B------:R2:W-:Y:S01]  /*3b350*/  @P3 STG.E desc[UR28][R20.64], R31 ;  /* 0x0000001f14003986 */ /* 0x0005e2000c10191c */
[----:B------:R-:W-:Y:S01]  /*3b360*/  ISETP.LT.AND P3, PT, R71, UR9, !P0 ;  /* 0x0000000947007c0c */ /* 0x000fe2000c761270 */
[----:B------:R-:W3:Y:S01]  /*3b370*/  LDCU UR9, c[0x0][0x398] ;  /* 0x00007300ff0977ac */ /* 0x000ee20008000800 */
[----:B-1----:R-:W-:Y:S01]  /*3b380*/  IMAD.WIDE R22, R29, 0x4, R4 ;  /* 0x000000041d167825 */ /* 0x002fe200078e0204 */
[----:B------:R1:W-:Y:S01]  /*3b390*/  @P6 STG.E desc[UR28][R24.64], R87 ;  /* 0x0000005718006986 */ /* 0x0003e2000c10191c */
[----:B------:R-:W-:Y:S01]  /*3b3a0*/  ISETP.LT.AND P6, PT, R119, UR70, !P0 ;  /* 0x0000004677007c0c */ /* 0x000fe2000c7c1270 */
[----:B------:R-:W3:Y:S01]  /*3b3b0*/  LDCU UR70, c[0x0][0x398] ;  /* 0x00007300ff4677ac */ /* 0x000ee20008000800 */
[----:B----4-:R-:W-:Y:S01]  /*3b3c0*/  IMAD.WIDE R26, R3, 0x4, R222 ;  /* 0x00000004031a7825 */ /* 0x010fe200078e02de */
[----:B------:R4:W-:Y:S01]  /*3b3d0*/  @P5 STG.E desc[UR28][R22.64], R83 ;  /* 0x0000005316005986 */ /* 0x0009e2000c10191c */
[----:B------:R-:W-:Y:S01]  /*3b3e0*/  ISETP.LT.AND P5, PT, R183, UR71, !P0 ;  /* 0x00000047b7007c0c */ /* 0x000fe2000c7a1270 */
[----:B------:R-:W3:Y:S01]  /*3b3f0*/  LDCU UR71, c[0x0][0x398] ;  /* 0x00007300ff4777ac */ /* 0x000ee20008000800 */
[----:B--2---:R-:W-:Y:S01]  /*3b400*/  IMAD.WIDE R20, R3, 0x4, R220 ;  /* 0x0000000403147825 */ /* 0x004fe200078e02dc */
[----:B------:R2:W-:Y:S01]  /*3b410*/  @P2 STG.E desc[UR28][R26.64], R64 ;  /* 0x000000401a002986 */ /* 0x0005e2000c10191c */
[----:B------:R-:W-:Y:S01]  /*3b420*/  ISETP.LT.AND P2, PT, R151, UR10, !P0 ;  /* 0x0000000a97007c0c */ /* 0x000fe2000c741270 */
[----:B------:R-:W3:Y:S01]  /*3b430*/  LDCU UR10, c[0x0][0x398] ;  /* 0x00007300ff0a77ac */ /* 0x000ee20008000800 */
[C---:B-1----:R-:W-:Y:S01]  /*3b440*/  IMAD.WIDE R24, R3.reuse, 0x4, R218 ;  /* 0x0000000403187825 */ /* 0x042fe200078e02da */
[----:B------:R1:W-:Y:S01]  /*3b450*/  @P1 STG.E desc[UR28][R20.64], R16 ;  /* 0x0000001014001986 */ /* 0x0003e2000c10191c */
[----:B------:R-:W-:Y:S01]  /*3b460*/  ISETP.GE.AND P1, PT, R0, UR13, PT ;  /* 0x0000000d00007c0c */ /* 0x000fe2000bf26270 */
[----:B------:R-:W3:Y:S01]  /*3b470*/  LDCU UR13, c[0x0][0x398] ;  /* 0x00007300ff0d77ac */ /* 0x000ee20008000800 */
[----:B----4-:R-:W-:Y:S01]  /*3b480*/  IMAD.WIDE R22, R3, 0x4, R216 ;  /* 0x0000000403167825 */ /* 0x010fe200078e02d8 */
[----:B------:R-:W-:-:S03]  /*3b490*/  ISETP.LT.AND P0, PT, R103, UR11, !P0 ;  /* 0x0000000b67007c0c */ /* 0x000fc6000c701270 */
[----:B--2---:R-:W-:Y:S01]  /*3b4a0*/  IMAD.WIDE R26, R3, 0x4, R226 ;  /* 0x00000004031a7825 */ /* 0x004fe200078e02e2 */
[----:B------:R2:W-:Y:S01]  /*3b4b0*/  @P4 STG.E desc[UR28][R22.64], R60 ;  /* 0x0000003c16004986 */ /* 0x0005e2000c10191c */
[----:B------:R-:W-:Y:S01]  /*3b4c0*/  ISETP.LT.AND P4, PT, R203, UR14, !P1 ;  /* 0x0000000ecb007c0c */ /* 0x000fe2000cf81270 */
[----:B------:R-:W4:Y:S01]  /*3b4d0*/  LDCU UR14, c[0x0][0x398] ;  /* 0x00007300ff0e77ac */ /* 0x000f220008000800 */
[----:B-1----:R-:W-:Y:S01]  /*3b4e0*/  IMAD.WIDE R20, R3, 0x4, R224 ;  /* 0x0000000403147825 */ /* 0x002fe200078e02e0 */
[----:B------:R1:W-:Y:S01]  /*3b4f0*/  @P3 STG.E desc[UR28][R24.64], R56 ;  /* 0x0000003818003986 */ /* 0x0003e2000c10191c */
[----:B------:R-:W-:Y:S01]  /*3b500*/  ISETP.LT.AND P3, PT, R211, UR15, !P1 ;  /* 0x0000000fd3007c0c */ /* 0x000fe2000cf61270 */
[----:B------:R-:W3:Y:S01]  /*3b510*/  LDCU UR11, c[0x0][0x3b8] ;  /* 0x00007700ff0b77ac */ /* 0x000ee20008000800 */
[----:B------:R-:W-:Y:S01]  /*3b520*/  VIADD R29, R3, UR12 ;  /* 0x0000000c031d7c36 */ /* 0x000fe20008000000 */
[----:B------:R-:W-:Y:S01]  /*3b530*/  @P6 STG.E desc[UR28][R26.64], R52 ;  /* 0x000000341a006986 */ /* 0x000fe2000c10191c */
[----:B------:R-:W-:Y:S01]  /*3b540*/  ISETP.LT.AND P6, PT, R215, UR16, !P1 ;  /* 0x00000010d7007c0c */ /* 0x000fe2000cfc1270 */
[----:B------:R-:W3:Y:S01]  /*3b550*/  LDCU UR12, c[0x0][0x39c] ;  /* 0x00007380ff0c77ac */ /* 0x000ee20008000800 */
[----:B--2---:R-:W-:Y:S01]  /*3b560*/  IMAD.WIDE R22, R3, 0x4, R6 ;  /* 0x0000000403167825 */ /* 0x004fe200078e0206 */
[----:B------:R2:W-:Y:S01]  /*3b570*/  @P5 STG.E desc[UR28][R20.64], R48 ;  /* 0x0000003014005986 */ /* 0x0005e2000c10191c */
[----:B------:R-:W-:Y:S01]  /*3b580*/  ISETP.LT.AND P5, PT, R71, UR17, !P1 ;  /* 0x0000001147007c0c */ /* 0x000fe2000cfa1270 */
[----:B------:R-:W3:Y:S01]  /*3b590*/  LDCU UR15, c[0x0][0x398] ;  /* 0x00007300ff0f77ac */ /* 0x000ee20008000800 */
[----:B------:R-:W-:Y:S01]  /*3b5a0*/  IMAD.WIDE R2, R3, 0x4, R4 ;  /* 0x0000000403027825 */ /* 0x000fe200078e0204 */
[----:B------:R4:W-:Y:S01]  /*3b5b0*/  @P2 STG.E desc[UR28][R22.64], R32 ;  /* 0x0000002016002986 */ /* 0x0009e2000c10191c */
[----:B------:R-:W-:Y:S01]  /*3b5c0*/  ISETP.LT.AND P2, PT, R119, UR72, !P1 ;  /* 0x0000004877007c0c */ /* 0x000fe2000cf41270 */
[----:B------:R-:W3:Y:S01]  /*3b5d0*/  LDCU UR16, c[0x0][0x398] ;  /* 0x00007300ff1077ac */ /* 0x000ee20008000800 */
[----:B-1----:R-:W-:Y:S01]  /*3b5e0*/  IMAD.WIDE R24, R29, 0x4, R222 ;  /* 0x000000041d187825 */ /* 0x002fe200078e02de */
[----:B------:R1:W-:Y:S01]  /*3b5f0*/  @P0 STG.E desc[UR28][R2.64], R92 ;  /* 0x0000005c02000986 */ /* 0x0003e2000c10191c */
[----:B------:R-:W-:Y:S01]  /*3b600*/  ISETP.LT.AND P0, PT, R183, UR75, !P1 ;  /* 0x0000004bb7007c0c */ /* 0x000fe2000cf01270 */
[----:B------:R-:W3:Y:S01]  /*3b610*/  LDCU UR17, c[0x0][0x398] ;  /* 0x00007300ff1177ac */ /* 0x000ee20008000800 */
[----:B--2---:R-:W-:Y:S01]  /*3b620*/  IMAD.WIDE R20, R29, 0x4, R220 ;  /* 0x000000041d147825 */ /* 0x004fe200078e02dc */
[----:B------:R-:W-:Y:S01]  /*3b630*/  IADD3 R0, PT, PT, R252, 0x2a, RZ ;  /* 0x0000002afc007810 */ /* 0x000fe20007ffe0ff */
[----:B------:R2:W-:Y:S01]  /*3b640*/  @P4 STG.E desc[UR28][R24.64], R88 ;  /* 0x0000005818004986 */ /* 0x0005e2000c10191c */
[----:B------:R-:W-:Y:S01]  /*3b650*/  ISETP.LT.AND P4, PT, R151, UR18, !P1 ;  /* 0x0000001297007c0c */ /* 0x000fe2000cf81270 */
[C---:B----4-:R-:W-:Y:S01]  /*3b660*/  IMAD.WIDE R22, R29.reuse, 0x4, R218 ;  /* 0x000000041d167825 */ /* 0x050fe200078e02da */
[----:B------:R-:W4:Y:S01]  /*3b670*/  LDCU UR72, c[0x0][0x398] ;  /* 0x00007300ff4877ac */ /* 0x000f220008000800 */
[----:B------:R3:W-:Y:S02]  /*3b680*/  @P3 STG.E desc[UR28][R20.64], R96 ;  /* 0x0000006014003986 */ /* 0x0007e4000c10191c */
[----:B-1----:R-:W-:Y:S01]  /*3b690*/  IMAD.WIDE R2, R29, 0x4, R216 ;  /* 0x000000041d027825 */ /* 0x002fe200078e02d8 */
[----:B------:R-:W-:Y:S01]  /*3b6a0*/  ISETP.GE.AND P3, PT, R0, UR21, PT ;  /* 0x0000001500007c0c */ /* 0x000fe2000bf66270 */
[----:B------:R-:W1:Y:S01]  /*3b6b0*/  LDCU UR75, c[0x0][0x398] ;  /* 0x00007300ff4b77ac */ /* 0x000e620008000800 */
[----:B------:R-:W-:-:S02]  /*3b6c0*/  ISETP.LT.AND P1, PT, R103, UR19, !P1 ;  /* 0x0000001367007c0c */ /* 0x000fc4000cf21270 */
[----:B------:R4:W-:Y:S01]  /*3b6d0*/  @P6 STG.E desc[UR28][R2.64], R112 ;  /* 0x0000007002006986 */ /* 0x0009e2000c10191c */
[----:B--2---:R-:W-:Y:S01]  /*3b6e0*/  IMAD.WIDE R24, R29, 0x4, R226 ;  /* 0x000000041d187825 */ /* 0x004fe200078e02e2 */
[----:B------:R-:W-:Y:S01]  /*3b6f0*/  ISETP.LT.AND P6, PT, R203, UR22, !P3 ;  /* 0x00000016cb007c0c */ /* 0x000fe2000dfc1270 */
[----:B------:R-:W2:Y:S01]  /*3b700*/  LDCU UR18, c[0x0][0x398] ;  /* 0x00007300ff1277ac */ /* 0x000ea20008000800 */
[----:B------:R1:W-:Y:S01]  /*3b710*/  @P5 STG.E desc[UR28][R22.64], R108 ;  /* 0x0000006c16005986 */ /* 0x0003e2000c10191c */
[----:B---3--:R-:W-:Y:S01]  /*3b720*/  IMAD.WIDE R20, R29, 0x4, R224 ;  /* 0x000000041d147825 */ /* 0x008fe200078e02e0 */
[----:B------:R-:W-:Y:S01]  /*3b730*/  ISETP.LT.AND P5, PT, R211, UR23, !P3 ;  /* 0x00000017d3007c0c */ /* 0x000fe2000dfa1270 */
[----:B------:R-:W3:Y:S01]  /*3b740*/  LDCU UR21, c[0x0][0x398] ;  /* 0x00007300ff1577ac */ /* 0x000ee20008000800 */
[----:B------:R2:W-:Y:S01]  /*3b750*/  @P2 STG.E desc[UR28][R24.64], R76 ;  /* 0x0000004c18002986 */ /* 0x0005e2000c10191c */
[----:B------:R-:W-:Y:S01]  /*3b760*/  VIADD R27, R29, UR20 ;  /* 0x000000141d1b7c36 */ /* 0x000fe20008000000 */
[----:B------:R-:W-:Y:S01]  /*3b770*/  ISETP.LT.AND P2, PT, R215, UR24, !P3 ;  /* 0x00000018d7007c0c */ /* 0x000fe2000df41270 */
[----:B------:R-:W-:Y:S01]  /*3b780*/  VIADD R0, R252, 0x2b ;  /* 0x0000002bfc007836 */ /* 0x000fe20000000000 */
[----:B------:R-:W3:Y:S01]  /*3b790*/  LDCU UR19, c[0x0][0x3b8] ;  /* 0x00007700ff1377ac */ /* 0x000ee20008000800 */
[----:B----4-:R-:W-:Y:S01]  /*3b7a0*/  IMAD.WIDE R2, R29, 0x4, R6 ;  /* 0x000000041d027825 */ /* 0x010fe200078e0206 */
        /* <DEDUP_REMOVED lines=8> */
[----:B------:R2:W-:Y:S01]  /*3b830*/  @P1 STG.E desc[UR28][R22.64], R156 ;  /* 0x0000009c16001986 */ /* 0x0005e2000c10191c */
[----:B------:R-:W-:Y:S01]  /*3b840*/  ISETP.LT.AND P1, PT, R183, UR74, !P3 ;  /* 0x0000004ab7007c0c */ /* 0x000fe2000df21270 */
[----:B------:R-:W3:Y:S02]  /*3b850*/  LDCU UR23, c[0x0][0x398] ;  /* 0x00007300ff1777ac */ /* 0x000ee40008000800 */
[----:B------:R3:W-:Y:S01]  /*3b860*/  @P6 STG.E desc[UR28][R24.64], R65 ;  /* 0x0000004118006986 */ /* 0x0007e2000c10191c */
[C---:B----4-:R-:W-:Y:S01]  /*3b870*/  IMAD.WIDE R20, R27.reuse, 0x4, R216 ;  /* 0x000000041b147825 */ /* 0x050fe200078e02d8 */
[----:B------:R-:W4:Y:S03]  /*3b880*/  LDCU UR24, c[0x0][0x398] ;  /* 0x00007300ff1877ac */ /* 0x000f260008000800 */
[----:B-1----:R-:W-:Y:S01]  /*3b890*/  IMAD.WIDE R2, R27, 0x4, R220 ;  /* 0x000000041b027825 */ /* 0x002fe200078e02dc */
[----:B------:R-:W-:Y:S01]  /*3b8a0*/  ISETP.LT.AND P6, PT, R151, UR26, !P3 ;  /* 0x0000001a97007c0c */ /* 0x000fe2000dfc1270 */
[----:B------:R-:W1:Y:S02]  /*3b8b0*/  LDCU UR25, c[0x0][0x398] ;  /* 0x00007300ff1977ac */ /* 0x000e640008000800 */
[----:B--2---:R-:W-:Y:S01]  /*3b8c0*/  IMAD.WIDE R22, R27, 0x4, R218 ;  /* 0x000000041b167825 */ /* 0x004fe200078e02da */
[----:B------:R2:W-:Y:S01]  /*3b8d0*/  @P5 STG.E desc[UR28][R2.64], R17 ;  /* 0x0000001102005986 */ /* 0x0005e2000c10191c */
[----:B------:R-:W-:Y:S01]  /*3b8e0*/  ISETP.GE.AND P5, PT, R0, UR55, PT ;  /* 0x0000003700007c0c */ /* 0x000fe2000bfa6270 */
[----:B------:R-:W1:Y:S01]  /*3b8f0*/  LDCU UR76, c[0x0][0x398] ;  /* 0x00007300ff4c77ac */ /* 0x000e620008000800 */
[----:B------:R-:W-:Y:S01]  /*3b900*/  ISETP.LT.AND P3, PT, R103, UR27, !P3 ;  /* 0x0000001b67007c0c */ /* 0x000fe2000df61270 */
[----:B------:R1:W-:Y:S01]  /*3b910*/  @P2 STG.E desc[UR28][R20.64], R61 ;  /* 0x0000003d14002986 */ /* 0x0003e2000c10191c */
[----:B---3--:R-:W-:Y:S01]  /*3b920*/  IMAD.WIDE R24, R27, 0x4, R226 ;  /* 0x000000041b187825 */ /* 0x008fe200078e02e2 */
[----:B------:R-:W-:Y:S01]  /*3b930*/  ISETP.LT.AND P2, PT, R203, UR56, !P5 ;  /* 0x00000038cb007c0c */ /* 0x000fe2000ef41270 */
[----:B------:R-:W3:Y:S01]  /*3b940*/  LDCU UR74, c[0x0][0x398] ;  /* 0x00007300ff4a77ac */ /* 0x000ee20008000800 */
[----:B------:R1:W-:Y:S01]  /*3b950*/  @P0 STG.E desc[UR28][R22.64], R57 ;  /* 0x0000003916000986 */ /* 0x0003e2000c10191c */
[----:B------:R-:W-:-:S02]  /*3b960*/  ISETP.LT.AND P0, PT, R211, UR57, !P5 ;  /* 0x00000039d3007c0c */ /* 0x000fc4000ef01270 */
[C---:B------:R-:W-:Y:S01]  /*3b970*/  IADD3 R29, PT, PT, R27.reuse, UR54, RZ ;  /* 0x000000361b1d7c10 */ /* 0x040fe2000fffe0ff */
[----:B--2---:R-:W-:Y:S01]  /*3b980*/  IMAD.WIDE R2, R27, 0x4, R224 ;  /* 0x000000041b027825 */ /* 0x004fe200078e02e0 */
[----:B------:R-:W-:Y:S01]  /*3b990*/  @P4 STG.E desc[UR28][R24.64], R53 ;  /* 0x0000003518004986 */ /* 0x000fe2000c10191c */
[----:B------:R-:W-:Y:S01]  /*3b9a0*/  ISETP.LT.AND P4, PT, R215, UR58, !P5 ;  /* 0x0000003ad7007c0c */ /* 0x000fe2000ef81270 */
[----:B------:R-:W2:Y:S01]  /*3b9b0*/  LDCU UR26, c[0x0][0x398] ;  /* 0x00007300ff1a77ac */ /* 0x000ea20008000800 */
[----:B------:R-:W-:Y:S01]  /*3b9c0*/  IMAD.WIDE R16, R27, 0x4, R6 ;  /* 0x000000041b107825 */ /* 0x000fe200078e0206 */
[----:B------:R3:W-:Y:S01]  /*3b9d0*/  @P1 STG.E desc[UR28][R2.64], R49 ;  /* 0x0000003102001986 */ /* 0x0007e2000c10191c */
[----:B------:R-:W-:Y:S01]  /*3b9e0*/  ISETP.LT.AND P1, PT, R71, UR59, !P5 ;  /* 0x0000003b47007c0c */ /* 0x000fe2000ef21270 */
[----:B------:R-:W2:Y:S01]  /*3b9f0*/  LDCU UR54, c[0x0][0x39c] ;  /* 0x00007380ff3677ac */ /* 0x000ea20008000800 */
[----:B-1----:R-:W-:Y:S01]  /*3ba00*/  IMAD.WIDE R20, R27, 0x4, R4 ;  /* 0x000000041b147825 */ /* 0x002fe200078e0204 */
[----:B------:R1:W-:Y:S01]  /*3ba10*/  @P6 STG.E desc[UR28][R16.64], R33 ;  /* 0x0000002110006986 */ /* 0x0003e2000c10191c */
[----:B------:R-:W2:Y:S02]  /*3ba20*/  LDCU UR55, c[0x0][0x398] ;  /* 0x00007300ff3777ac */ /* 0x000ea40008000800 */
[----:B------:R-:W-:Y:S01]  /*3ba30*/  IMAD.WIDE R22, R29, 0x4, R222 ;  /* 0x000000041d167825 */ /* 0x000fe200078e02de */
[----:B------:R4:W-:Y:S01]  /*3ba40*/  @P3 STG.E desc[UR28][R20.64], R93 ;  /* 0x0000005d14003986 */ /* 0x0009e2000c10191c */
[----:B------:R-:W2:Y:S02]  /*3ba50*/  LDCU UR56, c[0x0][0x398] ;  /* 0x00007300ff3877ac */ /* 0x000ea40008000800 */
[----:B------:R-:W-:-:S02]  /*3ba60*/  VIADD R0, R252, 0x2c ;  /* 0x0000002cfc007836 */ /* 0x000fc40000000000 */
[----:B---3--:R-:W-:Y:S01]  /*3ba70*/  IMAD.WIDE R2, R29, 0x4, R220 ;  /* 0x000000041d027825 */ /* 0x008fe200078e02dc */
[----:B------:R-:W-:Y:S01]  /*3ba80*/  ISETP.LT.AND P6, PT, R119, UR77, !P5 ;  /* 0x0000004d77007c0c */ /* 0x000fe2000efc1270 */
[----:B------:R3:W-:Y:S01]  /*3ba90*/  @P2 STG.E desc[UR28][R22.64], R89 ;  /* 0x0000005916002986 */ /* 0x0007e2000c10191c */
[----:B------:R-:W2:Y:S01]  /*3baa0*/  LDCU UR57, c[0x0][0x398] ;  /* 0x00007300ff3977ac */ /* 0x000ea20008000800 */
[C---:B-1----:R-:W-:Y:S02]  /*3bab0*/  IMAD.WIDE R16, R29.reuse, 0x4, R216 ;  /* 0x000000041d107825 */ /* 0x042fe400078e02d8 */
[----:B------:R1:W-:Y:S01]  /*3bac0*/  @P0 STG.E desc[UR28][R2.64], R97 ;  /* 0x0000006102000986 */ /* 0x0003e2000c10191c */
[----:B------:R-:W-:Y:S01]  /*3bad0*/  ISETP.GE.AND P0, PT, R0, UR34, PT ;  /* 0x0000002200007c0c */ /* 0x000fe2000bf06270 */
[----:B----4-:R-:W-:Y:S01]  /*3bae0*/  IMAD.WIDE R20, R29, 0x4, R218 ;  /* 0x000000041d147825 */ /* 0x010fe200078e02da */
[----:B------:R-:W-:Y:S01]  /*3baf0*/  ISETP.LT.AND P3, PT, R183, UR73, !P5 ;  /* 0x00000049b7007c0c */ /* 0x000fe2000ef61270 */
[----:B------:R4:W-:Y:S01]  /*3bb00*/  @P4 STG.E desc[UR28][R16.64], R113 ;  /* 0x0000007110004986 */ /* 0x0009e2000c10191c */
[----:B------:R-:W-:Y:S01]  /*3bb10*/  ISETP.LT.AND P2, PT, R151, UR31, !P5 ;  /* 0x0000001f97007c0c */ /* 0x000fe2000ef41270 */
[----:B------:R-:W-:Y:S01]  /*3bb20*/  VIADD R27, R29, UR32 ;  /* 0x000000201d1b7c36 */ /* 0x000fe20008000000 */
[----:B------:R-:W-:Y:S01]  /*3bb30*/  ISETP.LT.AND P5, PT, R103, UR30, !P5 ;  /* 0x0000001e67007c0c */ /* 0x000fe2000efa1270 */
[----:B------:R2:W-:Y:S01]  /*3bb40*/  @P1 STG.E desc[UR28][R20.64], R109 ;  /* 0x0000006d14001986 */ /* 0x0005e2000c10191c */
[----:B------:R-:W-:Y:S01]  /*3bb50*/  ISETP.LT.AND P4, PT, R203, UR36, !P0 ;  /* 0x00000024cb007c0c */ /* 0x000fe2000c781270 */
[----:B---3--:R-:W-:Y:S01]  /*3bb60*/  IMAD.WIDE R22, R29, 0x4, R226 ;  /* 0x000000041d167825 */ /* 0x008fe200078e02e2 */
[----:B------:R-:W-:Y:S01]  /*3bb70*/  ISETP.LT.AND P1, PT, R211, UR38, !P0 ;  /* 0x00000026d3007c0c */ /* 0x000fe2000c721270 */
[----:B------:R-:W3:Y:S02]  /*3bb80*/  LDCU UR27, c[0x0][0x3b8] ;  /* 0x00007700ff1b77ac */ /* 0x000ee40008000800 */
[C---:B-1----:R-:W-:Y:S01]  /*3bb90*/  IMAD.WIDE R2, R29.reuse, 0x4, R224 ;  /* 0x000000041d027825 */ /* 0x042fe200078e02e0 */
[----:B------:R1:W-:Y:S01]  /*3bba0*/  @P6 STG.E desc[UR28][R22.64], R77 ;  /* 0x0000004d16006986 */ /* 0x0003e2000c10191c */
[----:B------:R-:W-:Y:S01]  /*3bbb0*/  IADD3 R0, PT, PT, R252, 0x2d, RZ ;  /* 0x0000002dfc007810 */ /* 0x000fe20007ffe0ff */
[----:B------:R-:W3:Y:S01]  /*3bbc0*/  LDCU UR58, c[0x0][0x398] ;  /* 0x00007300ff3a77ac */ /* 0x000ee20008000800 */
[----:B----4-:R-:W-:Y:S01]  /*3bbd0*/  IMAD.WIDE R16, R29, 0x4, R6 ;  /* 0x000000041d107825 */ /* 0x010fe200078e0206 */
[----:B------:R-:W-:Y:S01]  /*3bbe0*/  ISETP.LT.AND P6, PT, R215, UR40, !P0 ;  /* 0x00000028d7007c0c */ /* 0x000fe2000c7c1270 */
[----:B------:R-:W4:Y:S02]  /*3bbf0*/  LDCU UR59, c[0x0][0x398] ;  /* 0x00007300ff3b77ac */ /* 0x000f240008000800 */
[----:B--2---:R-:W-:Y:S01]  /*3bc00*/  IMAD.WIDE R20, R29, 0x4, R4 ;  /* 0x000000041d147825 */ /* 0x004fe200078e0204 */
[----:B------:R2:W-:Y:S01]  /*3bc10*/  @P3 STG.E desc[UR28][R2.64], R45 ;  /* 0x0000002d02003986 */ /* 0x0005e2000c10191c */
[----:B------:R-:W3:Y:S02]  /*3bc20*/  LDCU UR77, c[0x0][0x398] ;  /* 0x00007300ff4d77ac */ /* 0x000ee40008000800 */
[C---:B------:R-:W-:Y:S01]  /*3bc30*/  IMAD.WIDE R24, R27.reuse, 0x4, R220 ;  /* 0x000000041b187825 */ /* 0x040fe200078e02dc */
[----:B------:R3:W-:Y:S01]  /*3bc40*/  @P2 STG.E desc[UR28][R16.64], R161 ;  /* 0x000000a110002986 */ /* 0x0007e2000c10191c */
[----:B------:R-:W4:Y:S02]  /*3bc50*/  LDCU UR73, c[0x0][0x398] ;  /* 0x00007300ff4977ac */ /* 0x000f240008000800 */
[----:B-1----:R-:W-:Y:S01]  /*3bc60*/  IMAD.WIDE R22, R27, 0x4, R222 ;  /* 0x000000041b167825 */ /* 0x002fe200078e02de */
[----:B------:R-:W-:Y:S01]  /*3bc70*/  ISETP.LT.AND P3, PT, R71, UR42, !P0 ;  /* 0x0000002a47007c0c */ /* 0x000fe2000c761270 */
[----:B------:R1:W-:Y:S01]  /*3bc80*/  @P5 STG.E desc[UR28][R20.64], R157 ;  /* 0x0000009d14005986 */ /* 0x0003e2000c10191c */
[----:B------:R-:W-:Y:S01]  /*3bc90*/  ISETP.LT.AND P2, PT, R119, UR44, !P0 ;  /* 0x0000002c77007c0c */ /* 0x000fe2000c741270 */
[----:B------:R-:W-:Y:S01]  /*3bca0*/  VIADD R29, R27, UR52 ;  /* 0x000000341b1d7c36 */ /* 0x000fe20008000000 */
[----:B------:R-:W-:Y:S01]  /*3bcb0*/  ISETP.LT.AND P5, PT, R183, UR46, !P0 ;  /* 0x0000002eb7007c0c */ /* 0x000fe2000c7a1270 */
[----:B------:R4:W-:Y:S01]  /*3bcc0*/  @P4 STG.E desc[UR28][R22.64], R66 ;  /* 0x0000004216004986 */ /* 0x0009e2000c10191c */
[----:B------:R-:W-:Y:S01]  /*3bcd0*/  ISETP.LT.AND P4, PT, R103, UR50, !P0 ;  /* 0x0000003267007c0c */ /* 0x000fe2000c781270 */
[----:B--2---:R-:W-:Y:S01]  /*3bce0*/  IMAD.WIDE R2, R27, 0x4, R216 ;  /* 0x000000041b027825 */ /* 0x004fe200078e02d8 */
[----:B------:R-:W2:Y:S01]  /*3bcf0*/  LDCU UR31, c[0x0][0x398] ;  /* 0x00007300ff1f77ac */ /* 0x000ea20008000800 */
[----:B------:R4:W-:Y:S01]  /*3bd00*/  @P1 STG.E desc[UR28][R24.64], R18 ;  /* 0x0000001218001986 */ /* 0x0009e2000c10191c */
[----:B------:R-:W-:Y:S01]  /*3bd10*/  ISETP.LT.AND P1, PT, R151, UR48, !P0 ;  /* 0x0000003097007c0c */ /* 0x000fe2000c721270 */
[C---:B---3--:R-:W-:Y:S01]  /*3bd20*/  IMAD.WIDE R16, R27.reuse, 0x4, R218 ;  /* 0x000000041b107825 */ /* 0x048fe200078e02da */
[----:B------:R-:W-:Y:S01]  /*3bd30*/  ISETP.GE.AND P0, PT, R0, UR67, PT ;  /* 0x0000004300007c0c */ /* 0x000fe2000bf06270 */
[----:B------:R3:W-:Y:S01]  /*3bd40*/  @P6 STG.E desc[UR28][R2.64], R62 ;  /* 0x0000003e02006986 */ /* 0x0007e2000c10191c */
[----:B------:R-:W2:Y:S01]  /*3bd50*/  LDCU UR32, c[0x0][0x39c] ;  /* 0x00007380ff2077ac */ /* 0x000ea20008000800 */
[C---:B-1----:R-:W-:Y:S01]  /*3bd60*/  IMAD.WIDE R20, R27.reuse, 0x4, R226 ;  /* 0x000000041b147825 */ /* 0x042fe200078e02e2 */
[----:B------:R-:W1:Y:S03]  /*3bd70*/  LDCU UR34, c[0x0][0x398] ;  /* 0x00007300ff2277ac */ /* 0x000e660008000800 */
[C---:B----4-:R-:W-:Y:S01]  /*3bd80*/  IMAD.WIDE R22, R27.reuse, 0x4, R224 ;  /* 0x000000041b167825 */ /* 0x050fe200078e02e0 */
[----:B------:R4:W-:Y:S01]  /*3bd90*/  @P3 STG.E desc[UR28][R16.64], R58 ;  /* 0x0000003a10003986 */ /* 0x0009e2000c10191c */
[----:B------:R-:W1:Y:S02]  /*3bda0*/  LDCU UR36, c[0x0][0x398] ;  /* 0x00007300ff2477ac */ /* 0x000e640008000800 */
[C---:B------:R-:W-:Y:S01]  /*3bdb0*/  IMAD.WIDE R24, R27.reuse, 0x4, R6 ;  /* 0x000000041b187825 */ /* 0x040fe200078e0206 */
[----:B------:R2:W-:Y:S01]  /*3bdc0*/  @P2 STG.E desc[UR28][R20.64], R54 ;  /* 0x0000003614002986 */ /* 0x0005e2000c10191c */
[----:B------:R-:W1:Y:S02]  /*3bdd0*/  LDCU UR38, c[0x0][0x398] ;  /* 0x00007300ff2677ac */ /* 0x000e640008000800 */
[----:B---3--:R-:W-:Y:S01]  /*3bde0*/  IMAD.WIDE R2, R27, 0x4, R4 ;  /* 0x000000041b027825 */ /* 0x008fe200078e0204 */
[----:B------:R3:W-:Y:S01]  /*3bdf0*/  @P5 STG.E desc[UR28][R22.64], R50 ;  /* 0x0000003216005986 */ /* 0x0007e2000c10191c */
[----:B------:R-:W-:Y:S01]  /*3be00*/  ISETP.LT.AND P3, PT, R203, UR66, !P0 ;  /* 0x00000042cb007c0c */ /* 0x000fe2000c761270 */
[----:B------:R-:W1:Y:S01]  /*3be10*/  LDCU UR30, c[0x0][0x3b8] ;  /* 0x00007700ff1e77ac */ /* 0x000e620008000800 */
[----:B------:R-:W-:Y:S01]  /*3be20*/  ISETP.LT.AND P2, PT, R211, UR65, !P0 ;  /* 0x00000041d3007c0c */ /* 0x000fe2000c741270 */
[----:B------:R-:W-:Y:S01]  /*3be30*/  @P1 STG.E desc[UR28][R24.64], R34 ;  /* 0x0000002218001986 */ /* 0x000fe2000c10191c */
[----:B----4-:R-:W-:Y:S01]  /*3be40*/  IMAD.WIDE R16, R29, 0x4, R222 ;  /* 0x000000041d107825 */ /* 0x010fe200078e02de */
[----:B------:R-:W-:Y:S01]  /*3be50*/  ISETP.LT.AND P5, PT, R71, UR63, !P0 ;  /* 0x0000003f47007c0c */ /* 0x000fe2000c7a1270 */
[----:B------:R-:W4:Y:S01]  /*3be60*/  LDCU UR40, c[0x0][0x398] ;  /* 0x00007300ff2877ac */ /* 0x000f220008000800 */
[----:B------:R1:W-:Y:S01]  /*3be70*/  @P4 STG.E desc[UR28][R2.64], R94 ;  /* 0x0000005e02004986 */ /* 0x0003e2000c10191c */
[----:B------:R-:W-:Y:S01]  /*3be80*/  ISETP.LT.AND P4, PT, R215, UR64, !P0 ;  /* 0x00000040d7007c0c */ /* 0x000fe2000c781270 */
[----:B--2---:R-:W-:Y:S01]  /*3be90*/  IMAD.WIDE R20, R29, 0x4, R220 ;  /* 0x000000041d147825 */ /* 0x004fe200078e02dc */
[----:B------:R-:W-:Y:S01]  /*3bea0*/  ISETP.LT.AND P6, PT, R119, UR62, !P0 ;  /* 0x0000003e77007c0c */ /* 0x000fe2000c7c1270 */
[----:B------:R-:W2:Y:S02]  /*3beb0*/  LDCU UR42, c[0x0][0x398] ;  /* 0x00007300ff2a77ac */ /* 0x000ea40008000800 */
[----:B---3--:R-:W-:Y:S01]  /*3bec0*/  IMAD.WIDE R22, R29, 0x4, R216 ;  /* 0x000000041d167825 */ /* 0x008fe200078e02d8 */
[----:B------:R3:W-:Y:S01]  /*3bed0*/  @P3 STG.E desc[UR28][R16.64], R90 ;  /* 0x0000005a10003986 */ /* 0x0007e2000c10191c */
[----:B------:R-:W-:Y:S01]  /*3bee0*/  ISETP.LT.AND P3, PT, R183, UR68, !P0 ;  /* 0x00000044b7007c0c */ /* 0x000fe2000c761270 */
[----:B------:R-:W2:Y:S02]  /*3bef0*/  LDCU UR44, c[0x0][0x398] ;  /* 0x00007300ff2c77ac */ /* 0x000ea40008000800 */
[----:B------:R2:W-:Y:S01]  /*3bf00*/  @P2 STG.E desc[UR28][R20.64], R98 ;  /* 0x0000006214002986 */ /* 0x0005e2000c10191c */
[----:B------:R-:W-:Y:S01]  /*3bf10*/  VIADD R0, R252, 0x2e ;  /* 0x0000002efc007836 */ /* 0x000fe20000000000 */
[----:B------:R-:W4:Y:S02]  /*3bf20*/  LDCU UR46, c[0x0][0x398] ;  /* 0x00007300ff2e77ac */ /* 0x000f240008000800 */
[----:B------:R-:W-:Y:S01]  /*3bf30*/  @P4 STG.E desc[UR28][R22.64], R114 ;  /* 0x0000007216004986 */ /* 0x000fe2000c10191c */
[----:B------:R-:W-:Y:S01]  /*3bf40*/  ISETP.LT.AND P4, PT, R151, UR69, !P0 ;  /* 0x0000004597007c0c */ /* 0x000fe2000c781270 */
[----:B-1----:R-:W-:Y:S01]  /*3bf50*/  IMAD.WIDE R2, R29, 0x4, R218 ;  /* 0x000000041d027825 */ /* 0x002fe200078e02da */
[----:B------:R-:W-:Y:S01]  /*3bf60*/  ISETP.LT.AND P0, PT, R103, UR61, !P0 ;  /* 0x0000003d67007c0c */ /* 0x000fe2000c701270 */
[----:B------:R-:W1:Y:S02]  /*3bf70*/  LDCU UR48, c[0x0][0x398] ;  /* 0x00007300ff3077ac */ /* 0x000e640008000800 */
[C---:B---3--:R-:W-:Y:S01]  /*3bf80*/  IMAD.WIDE R16, R29.reuse, 0x4, R226 ;  /* 0x000000041d107825 */ /* 0x048fe200078e02e2 */
[----:B------:R-:W-:Y:S01]  /*3bf90*/  ISETP.GE.AND P1, PT, R0, UR4, PT ;  /* 0x0000000400007c0c */ /* 0x000fe2000bf26270 */
[----:B------:R3:W-:Y:S01]  /*3bfa0*/  @P5 STG.E desc[UR28][R2.64], R110 ;  /* 0x0000006e02005986 */ /* 0x0007e2000c10191c */
[----:B------:R-:W1:Y:S01]  /*3bfb0*/  LDCU UR52, c[0x0][0x39c] ;  /* 0x00007380ff3477ac */ /* 0x000e620008000800 */
[----:B------:R-:W-:-:S02]  /*3bfc0*/  IMAD.WIDE R24, R29, 0x4, R224 ;  /* 0x000000041d187825 */ /* 0x000fc400078e02e0 */
[----:B------:R1:W-:Y:S01]  /*3bfd0*/  @P6 STG.E desc[UR28][R16.64], R78 ;  /* 0x0000004e10006986 */ /* 0x0003e2000c10191c */
[----:B------:R-:W-:Y:S01]  /*3bfe0*/  ISETP.LT.AND P6, PT, R203, UR5, !P1 ;  /* 0x00000005cb007c0c */ /* 0x000fe2000cfc1270 */
[----:B--2---:R-:W-:Y:S01]  /*3bff0*/  IMAD.WIDE R20, R29, 0x4, R4 ;  /* 0x000000041d147825 */ /* 0x004fe200078e0204 */
[----:B------:R-:W-:Y:S01]  /*3c000*/  ISETP.LT.AND P5, PT, R211, UR6, !P1 ;  /* 0x00000006d3007c0c */ /* 0x000fe2000cfa1270 */
[----:B------:R2:W-:Y:S01]  /*3c010*/  @P3 STG.E desc[UR28][R24.64], R46 ;  /* 0x0000002e18003986 */ /* 0x0005e2000c10191c */
[----:B------:R-:W-:Y:S01]  /*3c020*/  IADD3 R0, PT, PT, R252, 0x2f, RZ ;  /* 0x0000002ffc007810 */ /* 0x000fe20007ffe0ff */
[----:B------:R-:W2:Y:S01]  /*3c030*/  LDCU UR67, c[0x0][0x398] ;  /* 0x00007300ff4377ac */ /* 0x000ea20008000800 */
[----:B---3--:R-:W-:Y:S01]  /*3c040*/  IMAD.WIDE R2, R29, 0x4, R6 ;  /* 0x000000041d027825 */ /* 0x008fe200078e0206 */
[----:B------:R-:W-:Y:S01]  /*3c050*/  ISETP.LT.AND P3, PT, R215, UR7, !P1 ;  /* 0x00000007d7007c0c */ /* 0x000fe2000cf61270 */
[----:B------:R-:W3:Y:S02]  /*3c060*/  LDCU UR66, c[0x0][0x398] ;  /* 0x00007300ff4277ac */ /* 0x000ee40008000800 */
[----:B------:R-:W-:Y:S01]  /*3c070*/  VIADD R29, R29, UR60 ;  /* 0x0000003c1d1d7c36 */ /* 0x000fe20008000000 */
[----:B------:R2:W-:Y:S01]  /*3c080*/  @P4 STG.E desc[UR28][R2.64], R162 ;  /* 0x000000a202004986 */ /* 0x0005e2000c10191c */
[----:B------:R-:W-:Y:S01]  /*3c090*/  ISETP.LT.AND P4, PT, R71, UR8, !P1 ;  /* 0x0000000847007c0c */ /* 0x000fe2000cf81270 */
[----:B------:R-:W3:Y:S02]  /*3c0a0*/  LDCU UR65, c[0x0][0x398] ;  /* 0x00007300ff4177ac */ /* 0x000ee40008000800 */
[----:B------:R3:W-:Y:S01]  /*3c0b0*/  @P0 STG.E desc[UR28][R20.64], R158 ;  /* 0x0000009e14000986 */ /* 0x0007e2000c10191c */
[----:B------:R-:W-:Y:S01]  /*3c0c0*/  ISETP.LT.AND P0, PT, R119, UR9, !P1 ;  /* 0x0000000977007c0c */ /* 0x000fe2000cf01270 */
[C---:B-1----:R-:W-:Y:S01]  /*3c0d0*/  IMAD.WIDE R16, R29.reuse, 0x4, R222 ;  /* 0x000000041d107825 */ /* 0x042fe200078e02de */
[----:B------:R-:W-:Y:S01]  /*3c0e0*/  ISETP.GE.AND P2, PT, R0, UR12, PT ;  /* 0x0000000c00007c0c */ /* 0x000fe2000bf46270 */
[----:B------:R-:W1:Y:S02]  /*3c0f0*/  LDCU UR50, c[0x0][0x3b8] ;  /* 0x00007700ff3277ac */ /* 0x000e640008000800 */
[C---:B------:R-:W-:Y:S01]  /*3c100*/  IMAD.WIDE R22, R29.reuse, 0x4, R220 ;  /* 0x000000041d167825 */ /* 0x040fe200078e02dc */
[----:B------:R1:W-:Y:S01]  /*3c110*/  @P6 STG.E desc[UR28][R16.64], R67 ;  /* 0x0000004310006986 */ /* 0x0003e2000c10191c */
[----:B------:R-:W4:Y:S02]  /*3c120*/  LDCU UR64, c[0x0][0x398] ;  /* 0x00007300ff4077ac */ /* 0x000f240008000800 */
[C---:B--2---:R-:W-:Y:S01]  /*3c130*/  IMAD.WIDE R24, R29.reuse, 0x4, R216 ;  /* 0x000000041d187825 */ /* 0x044fe200078e02d8 */
[----:B------:R2:W-:Y:S01]  /*3c140*/  @P5 STG.E desc[UR28][R22.64], R19 ;  /* 0x0000001316005986 */ /* 0x0005e2000c10191c */
[----:B------:R-:W4:Y:S02]  /*3c150*/  LDCU UR63, c[0x0][0x398] ;  /* 0x00007300ff3f77ac */ /* 0x000f240008000800 */
[----:B------:R-:W-:Y:S01]  /*3c160*/  IMAD.WIDE R2, R29, 0x4, R218 ;  /* 0x000000041d027825 */ /* 0x000fe200078e02da */
[----:B------:R-:W-:Y:S01]  /*3c170*/  ISETP.LT.AND P5, PT, R183, UR70, !P1 ;  /* 0x00000046b7007c0c */ /* 0x000fe2000cfa1270 */
[----:B------:R-:W4:Y:S02]  /*3c180*/  LDCU UR7, c[0x0][0x39c] ;  /* 0x00007380ff0777ac */ /* 0x000f240008000800 */
[----:B---3--:R-:W-:Y:S01]  /*3c190*/  IMAD.WIDE R20, R29, 0x4, R226 ;  /* 0x000000041d147825 */ /* 0x008fe200078e02e2 */
[----:B------:R3:W-:Y:S01]  /*3c1a0*/  @P3 STG.E desc[UR28][R24.64], R63 ;  /* 0x0000003f18003986 */ /* 0x0007e2000c10191c */
[----:B------:R-:W-:Y:S01]  /*3c1b0*/  ISETP.LT.AND P6, PT, R151, UR71, !P1 ;  /* 0x0000004797007c0c */ /* 0x000fe2000cfc1270 */
[----:B------:R-:W4:Y:S01]  /*3c1c0*/  LDCU UR62, c[0x0][0x398] ;  /* 0x00007300ff3e77ac */ /* 0x000f220008000800 */
[----:B------:R-:W-:Y:S01]  /*3c1d0*/  ISETP.LT.AND P1, PT, R103, UR10, !P1 ;  /* 0x0000000a67007c0c */ /* 0x000fe2000cf21270 */
[----:B------:R3:W-:Y:S01]  /*3c1e0*/  @P4 STG.E desc[UR28][R2.64], R59 ;  /* 0x0000003b02004986 */ /* 0x0007e2000c10191c */
[----:B------:R-:W-:Y:S01]  /*3c1f0*/  ISETP.LT.AND P4, PT, R203, UR13, !P2 ;  /* 0x0000000dcb007c0c */ /* 0x000fe2000d781270 */
[----:B-1----:R-:W-:Y:S01]  /*3c200*/  IMAD.WIDE R16, R29, 0x4, R224 ;  /* 0x000000041d107825 */ /* 0x002fe200078e02e0 */
[----:B------:R-:W1:Y:S01]  /*3c210*/  LDCU UR4, c[0x0][0x398] ;  /* 0x00007300ff0477ac */ /* 0x000e620008000800 */
[----:B------:R4:W-:Y:S01]  /*3c220*/  @P0 STG.E desc[UR28][R20.64], R55 ;  /* 0x0000003714000986 */ /* 0x0009e2000c10191c */
[----:B------:R-:W-:Y:S01]  /*3c230*/  ISETP.LT.AND P0, PT, R211, UR14, !P2 ;  /* 0x0000000ed3007c0c */ /* 0x000fe2000d701270 */
[C---:B--2---:R-:W-:Y:S01]  /*3c240*/  IMAD.WIDE R18, R29.reuse, 0x4, R6 ;  /* 0x000000041d127825 */ /* 0x044fe200078e0206 */
[----:B------:R-:W2:Y:S01]  /*3c250*/  LDCU UR61, c[0x0][0x398] ;  /* 0x00007300ff3d77ac */ /* 0x000ea20008000800 */
[C---:B---3--:R-:W-:Y:S01]  /*3c260*/  IADD3 R25, PT, PT, R29.reuse, UR11, RZ ;  /* 0x0000000b1d197c10 */ /* 0x048fe2000fffe0ff */
[----:B------:R3:W-:Y:S01]  /*3c270*/  @P5 STG.E desc[UR28][R16.64], R51 ;  /* 0x0000003310005986 */ /* 0x0007e2000c10191c */
[----:B------:R-:W-:Y:S01]  /*3c280*/  VIADD R0, R252, 0x30 ;  /* 0x00000030fc007836 */ /* 0x000fe20000000000 */
[----:B------:R-:W1:Y:S01]  /*3c290*/  LDCU UR6, c[0x0][0x398] ;  /* 0x00007300ff0677ac */ /* 0x000e620008000800 */
[----:B------:R-:W-:Y:S01]  /*3c2a0*/  IMAD.WIDE R2, R29, 0x4, R4 ;  /* 0x000000041d027825 */ /* 0x000fe200078e0204 */
[----:B------:R-:W-:Y:S01]  /*3c2b0*/  @P6 STG.E desc[UR28][R18.64], R35 ;  /* 0x0000002312006986 */ /* 0x000fe2000c10191c */
[----:B------:R-:W1:Y:S02]  /*3c2c0*/  LDCU UR8, c[0x0][0x398] ;  /* 0x00007300ff0877ac */ /* 0x000e640008000800 */
[C---:B----4-:R-:W-:Y:S01]  /*3c2d0*/  IMAD.WIDE R20, R25.reuse, 0x4, R222 ;  /* 0x0000000419147825 */ /* 0x050fe200078e02de */
[----:B------:R4:W-:Y:S01]  /*3c2e0*/  @P1 STG.E desc[UR28][R2.64], R95 ;  /* 0x0000005f02001986 */ /* 0x0009e2000c10191c */
[----:B------:R-:W1:Y:S02]  /*3c2f0*/  LDCU UR5, c[0x0][0x3b8] ;  /* 0x00007700ff0577ac */ /* 0x000e640008000800 */
[----:B------:R-:W-:Y:S01]  /*3c300*/  IMAD.WIDE R22, R25, 0x4, R220 ;  /* 0x0000000419167825 */ /* 0x000fe200078e02dc */
[----:B------:R1:W-:Y:S01]  /*3c310*/  @P4 STG.E desc[UR28][R20.64], R91 ;  /* 0x0000005b14004986 */ /* 0x0003e2000c10191c */
[----:B------:R-:W-:Y:S01]  /*3c320*/  ISETP.LT.AND P5, PT, R215, UR15, !P2 ;  /* 0x0000000fd7007c0c */ /* 0x000fe2000d7a1270 */
[----:B------:R-:W1:Y:S02]  /*3c330*/  LDCU UR9, c[0x0][0x398] ;  /* 0x00007300ff0977ac */ /* 0x000e640008000800 */
[----:B------:R1:W-:Y:S01]  /*3c340*/  @P0 STG.E desc[UR28][R22.64], R99 ;  /* 0x0000006316000986 */ /* 0x0003e2000c10191c */
[----:B------:R-:W-:Y:S01]  /*3c350*/  ISETP.LT.AND P0, PT, R71, UR16, !P2 ;  /* 0x0000001047007c0c */ /* 0x000fe2000d701270 */
[----:B---3--:R-:W-:Y:S01]  /*3c360*/  IMAD.WIDE R16, R25, 0x4, R216 ;  /* 0x0000000419107825 */ /* 0x008fe200078e02d8 */
[----:B------:R-:W-:Y:S01]  /*3c370*/  ISETP.LT.AND P6, PT, R119, UR17, !P2 ;  /* 0x0000001177007c0c */ /* 0x000fe2000d7c1270 */
[----:B------:R-:W3:Y:S01]  /*3c380*/  LDCU UR10, c[0x0][0x398] ;  /* 0x00007300ff0a77ac */ /* 0x000ee20008000800 */
[----:B------:R-:W-:-:S02]  /*3c390*/  ISETP.LT.AND P4, PT, R183, UR72, !P2 ;  /* 0x00000048b7007c0c */ /* 0x000fc4000d781270 */
[----:B------:R-:W-:Y:S01]  /*3c3a0*/  ISETP.LT.AND P1, PT, R151, UR75, !P2 ;  /* 0x0000004b97007c0c */ /* 0x000fe2000d721270 */
[C---:B----4-:R-:W-:Y:S01]  /*3c3b0*/  IMAD.WIDE R2, R25.reuse, 0x4, R218 ;  /* 0x0000000419027825 */ /* 0x050fe200078e02da */
[----:B------:R-:W-:Y:S01]  /*3c3c0*/  ISETP.GE.AND P3, PT, R0, UR20, PT ;  /* 0x0000001400007c0c */ /* 0x000fe2000bf66270 */
[----:B------:R-:W4:Y:S02]  /*3c3d0*/  LDCU UR11, c[0x0][0x398] ;  /* 0x00007300ff0b77ac */ /* 0x000f240008000800 */
[C---:B------:R-:W-:Y:S01]  /*3c3e0*/  IMAD.WIDE R18, R25.reuse, 0x4, R226 ;  /* 0x0000000419127825 */ /* 0x040fe200078e02e2 */
[----:B------:R2:W-:Y:S01]  /*3c3f0*/  @P5 STG.E desc[UR28][R16.64], R115 ;  /* 0x0000007310005986 */ /* 0x0005e2000c10191c */
[----:B------:R-:W3:Y:S02]  /*3c400*/  LDCU UR12, c[0x0][0x398] ;  /* 0x00007300ff0c77ac */ /* 0x000ee40008000800 */
[C---:B-1----:R-:W-:Y:S01]  /*3c410*/  IMAD.WIDE R20, R25.reuse, 0x4, R224 ;  /* 0x0000000419147825 */ /* 0x042fe200078e02e0 */
[----:B------:R1:W-:Y:S01]  /*3c420*/  @P0 STG.E desc[UR28][R2.64], R111 ;  /* 0x0000006f02000986 */ /* 0x0003e2000c10191c */
[----:B------:R-:W3:Y:S02]  /*3c430*/  LDCU UR13, c[0x0][0x398] ;  /* 0x00007300ff0d77ac */ /* 0x000ee40008000800 */
[----:B------:R-:W-:Y:S01]  /*3c440*/  IMAD.WIDE R22, R25, 0x4, R6 ;  /* 0x0000000419167825 */ /* 0x000fe200078e0206 */
[----:B------:R1:W-:Y:S01]  /*3c450*/  @P6 STG.E desc[UR28][R18.64], R79 ;  /* 0x0000004f12006986 */ /* 0x0003e2000c10191c */
[----:B------:R-:W-:Y:S01]  /*3c460*/  ISETP.LT.AND P2, PT, R103, UR18, !P2 ;  /* 0x0000001267007c0c */ /* 0x000fe2000d741270 */
[----:B------:R-:W3:Y:S01]  /*3c470*/  LDCU UR14, c[0x0][0x398] ;  /* 0x00007300ff0e77ac */ /* 0x000ee20008000800 */
[----:B------:R-:W-:Y:S01]  /*3c480*/  ISETP.LT.AND P0, PT, R203, UR21, !P3 ;  /* 0x00000015cb007c0c */ /* 0x000fe2000df01270 */
[----:B------:R3:W-:Y:S01]  /*3c490*/  @P4 STG.E desc[UR28][R20.64], R47 ;  /* 0x0000002f14004986 */ /* 0x0007e2000c10191c */
[----:B------:R-:W-:Y:S01]  /*3c4a0*/  ISETP.LT.AND P4, PT, R215, UR23, !P3 ;  /* 0x00000017d7007c0c */ /* 0x000fe2000df81270 */
[----:B--2---:R-:W-:Y:S01]  /*3c4b0*/  IMAD.WIDE R16, R25, 0x4, R4 ;  /* 0x0000000419107825 */ /* 0x004fe200078e0204 */
[----:B------:R-:W-:Y:S01]  /*3c4c0*/  ISETP.LT.AND P6, PT, R71, UR24, !P3 ;  /* 0x0000001847007c0c */ /* 0x000fe2000dfc1270 */
[----:B------:R-:W-:Y:S01]  /*3c4d0*/  @P1 STG.E desc[UR28][R22.64], R163 ;  /* 0x000000a316001986 */ /* 0x000fe2000c10191c */
[----:B------:R-:W-:Y:S01]  /*3c4e0*/  ISETP.LT.AND P1, PT, R211, UR22, !P3 ;  /* 0x00000016d3007c0c */ /* 0x000fe2000df21270 */
[----:B------:R-:W-:Y:S01]  /*3c4f0*/  VIADD R25, R25, UR19 ;  /* 0x0000001319197c36 */ /* 0x000fe20008000000 */
[----:B------:R-:W2:Y:S03]  /*3c500*/  LDCU UR16, c[0x0][0x398] ;  /* 0x00007300ff1077ac */ /* 0x000ea60008000800 */
[C---:B-1----:R-:W-:Y:S01]  /*3c510*/  IMAD.WIDE R2, R25.reuse, 0x4, R222 ;  /* 0x0000000419027825 */ /* 0x042fe200078e02de */
[----:B------:R1:W-:Y:S01]  /*3c520*/  @P2 STG.E desc[UR28][R16.64], R159 ;  /* 0x0000009f10002986 */ /* 0x0003e2000c10191c */
[----:B------:R-:W2:Y:S02]  /*3c530*/  LDCU UR17, c[0x0][0x398] ;  /* 0x00007300ff1177ac */ /* 0x000ea40008000800 */
[C---:B------:R-:W-:Y:S01]  /*3c540*/  IMAD.WIDE R18, R25.reuse, 0x4, R220 ;  /* 0x0000000419127825 */ /* 0x040fe200078e02dc */
[----:B------:R1:W-:Y:S01]  /*3c550*/  @P0 STG.E desc[UR28][R2.64], R140 ;  /* 0x0000008c02000986 */ /* 0x0003e2000c10191c */
[----:B------:R-:W2:Y:S02]  /*3c560*/  LDCU UR15, c[0x0][0x3b8] ;  /* 0x00007700ff0f77ac */ /* 0x000ea40008000800 */
[----:B---3--:R-:W-:Y:S01]  /*3c570*/  IMAD.WIDE R20, R25, 0x4, R216 ;  /* 0x0000000419147825 */ /* 0x008fe200078e02d8 */
[----:B------:R-:W-:Y:S01]  /*3c580*/  ISETP.LT.AND P2, PT, R119, UR25, !P3 ;  /* 0x0000001977007c0c */ /* 0x000fe2000df41270 */
[----:B------:R3:W-:Y:S01]  /*3c590*/  @P1 STG.E desc[UR28][R18.64], R144 ;  /* 0x0000009012001986 */ /* 0x0007e2000c10191c */
[----:B------:R-:W-:Y:S01]  /*3c5a0*/  ISETP.LT.AND P1, PT, R183, UR76, !P3 ;  /* 0x0000004cb7007c0c */ /* 0x000fe2000df21270 */
[----:B------:R-:W-:Y:S01]  /*3c5b0*/  VIADD R0, R252, 0x31 ;  /* 0x00000031fc007836 */ /* 0x000fe20000000000 */
[----:B------:R-:W2:Y:S01]  /*3c5c0*/  LDCU UR18, c[0x0][0x398] ;  /* 0x00007300ff1277ac */ /* 0x000ea20008000800 */
[----:B------:R2:W-:Y:S01]  /*3c5d0*/  @P4 STG.E desc[UR28][R20.64], R136 ;  /* 0x0000008814004986 */ /* 0x0005e2000c10191c */
[----:B------:R-:W-:-:S02]  /*3c5e0*/  ISETP.LT.AND P4, PT, R151, UR74, !P3 ;  /* 0x0000004a97007c0c */ /* 0x000fc4000df81270 */
[----:B------:R-:W-:Y:S01]  /*3c5f0*/  ISETP.LT.AND P3, PT, R103, UR26, !P3 ;  /* 0x0000001a67007c0c */ /* 0x000fe2000df61270 */
[C---:B-1----:R-:W-:Y:S01]  /*3c600*/  IMAD.WIDE R16, R25.reuse, 0x4, R218 ;  /* 0x0000000419107825 */ /* 0x042fe200078e02da */
[----:B------:R-:W-:Y:S01]  /*3c610*/  ISETP.GE.AND P5, PT, R0, UR54, PT ;  /* 0x0000003600007c0c */ /* 0x000fe2000bfa6270 */
[----:B------:R-:W1:Y:S02]  /*3c620*/  LDCU UR19, c[0x0][0x398] ;  /* 0x00007300ff1377ac */ /* 0x000e640008000800 */
[C---:B------:R-:W-:Y:S01]  /*3c630*/  IMAD.WIDE R22, R25.reuse, 0x4, R226 ;  /* 0x0000000419167825 */ /* 0x040fe200078e02e2 */
[----:B------:R1:W-:Y:S01]  /*3c640*/  @P6 STG.E desc[UR28][R16.64], R132 ;  /* 0x0000008410006986 */ /* 0x0003e2000c10191c */
[----:B------:R-:W1:Y:S02]  /*3c650*/  LDCU UR20, c[0x0][0x398] ;  /* 0x00007300ff1477ac */ /* 0x000e640008000800 */
[C---:B------:R-:W-:Y:S01]  /*3c660*/  IMAD.WIDE R2, R25.reuse, 0x4, R224 ;  /* 0x0000000419027825 */ /* 0x040fe200078e02e0 */
[----:B------:R1:W-:Y:S01]  /*3c670*/  @P2 STG.E desc[UR28][R22.64], R128 ;  /* 0x0000008016002986 */ /* 0x0003e2000c10191c */
[----:B------:R-:W1:Y:S02]  /*3c680*/  LDCU UR21, c[0x0][0x398] ;  /* 0x00007300ff1577ac */ /* 0x000e640008000800 */
[C---:B---3--:R-:W-:Y:S01]  /*3c690*/  IMAD.WIDE R18, R25.reuse, 0x4, R6 ;  /* 0x0000000419127825 */ /* 0x048fe200078e0206 */
[----:B------:R3:W-:Y:S01]  /*3c6a0*/  @P1 STG.E desc[UR28][R2.64], R12 ;  /* 0x0000000c02001986 */ /* 0x0007e2000c10191c */
[----:B------:R-:W3:Y:S02]  /*3c6b0*/  LDCU UR22, c[0x0][0x398] ;  /* 0x00007300ff1677ac */ /* 0x000ee40008000800 */
[----:B--2---:R-:W-:Y:S01]  /*3c6c0*/  IMAD.WIDE R20, R25, 0x4, R4 ;  /* 0x0000000419147825 */ /* 0x004fe200078e0204 */
[----:B------:R-:W-:Y:S01]  /*3c6d0*/  ISETP.LT.AND P2, PT, R203, UR55, !P5 ;  /* 0x00000037cb007c0c */ /* 0x000fe2000ef41270 */
[----:B------:R2:W-:Y:S01]  /*3c6e0*/  @P4 STG.E desc[UR28][R18.64], R124 ;  /* 0x0000007c12004986 */ /* 0x0005e2000c10191c */
[----:B------:R-:W-:Y:S01]  /*3c6f0*/  ISETP.LT.AND P6, PT, R211, UR56, !P5 ;  /* 0x00000038d3007c0c */ /* 0x000fe2000efc1270 */
[----:B------:R-:W2:Y:S02]  /*3c700*/  LDCU UR24, c[0x0][0x398] ;  /* 0x00007300ff1877ac */ /* 0x000ea40008000800 */
[----:B------:R-:W-:Y:S01]  /*3c710*/  @P3 STG.E desc[UR28][R20.64], R168 ;  /* 0x000000a814003986 */ /* 0x000fe2000c10191c */
[----:B------:R-:W-:Y:S01]  /*3c720*/  ISETP.LT.AND P3, PT, R215, UR57, !P5 ;  /* 0x00000039d7007c0c */ /* 0x000fe2000ef61270 */
[----:B------:R-:W-:Y:S01]  /*3c730*/  VIADD R25, R25, UR27 ;  /* 0x0000001b19197c36 */ /* 0x000fe20008000000 */
[----:B------:R-:W-:Y:S01]  /*3c740*/  ISETP.LT.AND P4, PT, R71, UR58, !P5 ;  /* 0x0000003a47007c0c */ /* 0x000fe2000ef81270 */
[----:B------:R-:W2:Y:S02]  /*3c750*/  LDCU UR25, c[0x0][0x398] ;  /* 0x00007300ff1977ac */ /* 0x000ea40008000800 */
[C---:B-1----:R-:W-:Y:S01]  /*3c760*/  IMAD.WIDE R16, R25.reuse, 0x4, R222 ;  /* 0x0000000419107825 */ /* 0x042fe200078e02de */
[----:B------:R-:W-:Y:S01]  /*3c770*/  IADD3 R0, PT, PT, R252, 0x32, RZ ;  /* 0x00000032fc007810 */ /* 0x000fe20007ffe0ff */
[----:B------:R-:W1:Y:S02]  /*3c780*/  LDCU UR26, c[0x0][0x398] ;  /* 0x00007300ff1a77ac */ /* 0x000e640008000800 */
[C---:B------:R-:W-:Y:S01]  /*3c790*/  IMAD.WIDE R22, R25.reuse, 0x4, R220 ;  /* 0x0000000419167825 */ /* 0x040fe200078e02dc */
[----:B------:R1:W-:Y:S01]  /*3c7a0*/  @P2 STG.E desc[UR28][R16.64], R164 ;  /* 0x000000a410002986 */ /* 0x0003e2000c10191c */
[----:B------:R-:W4:Y:S02]  /*3c7b0*/  LDCU UR27, c[0x0][0x398] ;  /* 0x00007300ff1b77ac */ /* 0x000f240008000800 */
[----:B---3--:R-:W-:Y:S01]  /*3c7c0*/  IMAD.WIDE R2, R25, 0x4, R216 ;  /* 0x0000000419027825 */ /* 0x008fe200078e02d8 */
[----:B------:R-:W-:Y:S01]  /*3c7d0*/  @P6 STG.E desc[UR28][R22.64], R152 ;  /* 0x0000009816006986 */ /* 0x000fe2000c10191c */
[----:B------:R-:W-:Y:S01]  /*3c7e0*/  ISETP.LT.AND P2, PT, R119, UR59, !P5 ;  /* 0x0000003b77007c0c */ /* 0x000fe2000ef41270 */
[----:B------:R-:W3:Y:S01]  /*3c7f0*/  LDCU UR23, c[0x0][0x3b8] ;  /* 0x00007700ff1777ac */ /* 0x000ee20008000800 */
[----:B------:R-:W-:Y:S01]  /*3c800*/  ISETP.LT.AND P6, PT, R183, UR77, !P5 ;  /* 0x0000004db7007c0c */ /* 0x000fe2000efc1270 */
[----:B------:R3:W-:Y:S01]  /*3c810*/  @P3 STG.E desc[UR28][R2.64], R120 ;  /* 0x0000007802003986 */ /* 0x0007e2000c10191c */
[----:B------:R-:W-:-:S02]  /*3c820*/  ISETP.LT.AND P3, PT, R151, UR73, !P5 ;  /* 0x0000004997007c0c */ /* 0x000fc4000ef61270 */
[----:B------:R-:W-:Y:S01]  /*3c830*/  ISETP.LT.AND P5, PT, R103, UR31, !P5 ;  /* 0x0000001f67007c0c */ /* 0x000fe2000efa1270 */
[C---:B--2---:R-:W-:Y:S01]  /*3c840*/  IMAD.WIDE R18, R25.reuse, 0x4, R218 ;  /* 0x0000000419127825 */ /* 0x044fe200078e02da */
[----:B------:R-:W-:Y:S01]  /*3c850*/  ISETP.GE.AND P0, PT, R0, UR32, PT ;  /* 0x0000002000007c0c */ /* 0x000fe2000bf06270 */
[----:B------:R-:W2:Y:S02]  /*3c860*/  LDCU UR32, c[0x0][0x398] ;  /* 0x00007300ff2077ac */ /* 0x000ea40008000800 */
[C---:B-1----:R-:W-:Y:S01]  /*3c870*/  IMAD.WIDE R16, R25.reuse, 0x4, R226 ;  /* 0x0000000419107825 */ /* 0x042fe200078e02e2 */
[----:B------:R1:W-:Y:S03]  /*3c880*/  @P4 STG.E desc[UR28][R18.64], R104 ;  /* 0x0000006812004986 */ /* 0x0003e6000c10191c */
[C---:B------:R-:W-:Y:S01]  /*3c890*/  IMAD.WIDE R20, R25.reuse, 0x4, R224 ;  /* 0x0000000419147825 */ /* 0x040fe200078e02e0 */
[----:B------:R2:W-:Y:S03]  /*3c8a0*/  @P2 STG.E desc[UR28][R16.64], R72 ;  /* 0x0000004810002986 */ /* 0x0005e6000c10191c */
[C---:B---3--:R-:W-:Y:S01]  /*3c8b0*/  IMAD.WIDE R2, R25.reuse, 0x4, R6 ;  /* 0x0000000419027825 */ /* 0x048fe200078e0206 */
[----:B------:R-:W-:Y:S01]  /*3c8c0*/  @P6 STG.E desc[UR28][R20.64], R40 ;  /* 0x0000002814006986 */ /* 0x000fe2000c10191c */
[C---:B------:R-:W-:Y:S01]  /*3c8d0*/  IADD3 R27, PT, PT, R25.reuse, UR30, RZ ;  /* 0x0000001e191b7c10 */ /* 0x040fe2000fffe0ff */
[----:B------:R-:W3:Y:S01]  /*3c8e0*/  LDCU UR30, c[0x0][0x398] ;  /* 0x00007300ff1e77ac */ /* 0x000ee20008000800 */
[----:B-1----:R-:W-:Y:S01]  /*3c8f0*/  IMAD.WIDE R18, R25, 0x4, R4 ;  /* 0x0000000419127825 */ /* 0x002fe200078e0204 */
[----:B------:R-:W-:Y:S01]  /*3c900*/  ISETP.LT.AND P4, PT, R203, UR34, !P0 ;  /* 0x00000022cb007c0c */ /* 0x000fe2000c781270 */
[----:B------:R1:W-:Y:S01]  /*3c910*/  @P3 STG.E desc[UR28][R2.64], R8 ;  /* 0x0000000802003986 */ /* 0x0003e2000c10191c */
[----:B------:R-:W-:Y:S01]  /*3c920*/  ISETP.LT.AND P6, PT, R211, UR36, !P0 ;  /* 0x00000024d3007c0c */ /* 0x000fe2000c7c1270 */
[----:B------:R-:W-:Y:S01]  /*3c930*/  IMAD.WIDE R22, R27, 0x4, R222 ;  /* 0x000000041b167825 */ /* 0x000fe200078e02de */
[----:B------:R-:W3:Y:S01]  /*3c940*/  LDCU UR31, c[0x0][0x398] ;  /* 0x00007300ff1f77ac */ /* 0x000ee20008000800 */
[----:B------:R3:W-:Y:S01]  /*3c950*/  @P5 STG.E desc[UR28][R18.64], R172 ;  /* 0x000000ac12005986 */ /* 0x0007e2000c10191c */
[----:B------:R-:W-:Y:S01]  /*3c960*/  ISETP.LT.AND P5, PT, R215, UR38, !P0 ;  /* 0x00000026d7007c0c */ /* 0x000fe2000c7a1270 */
[----:B--2---:R-:W-:Y:S01]  /*3c970*/  IMAD.WIDE R16, R27, 0x4, R220 ;  /* 0x000000041b107825 */ /* 0x004fe200078e02dc */
[----:B------:R-:W-:Y:S01]  /*3c980*/  ISETP.LT.AND P3, PT, R71, UR40, !P0 ;  /* 0x0000002847007c0c */ /* 0x000fe2000c761270 */
[----:B------:R-:W2:Y:S02]  /*3c990*/  LDCU UR34, c[0x0][0x398] ;  /* 0x00007300ff2277ac */ /* 0x000ea40008000800 */
[----:B-1----:R-:W-:-:S02]  /*3c9a0*/  IMAD.WIDE R2, R27, 0x4, R216 ;  /* 0x000000041b027825 */ /* 0x002fc400078e02d8 */
[----:B------:R-:W-:Y:S01]  /*3c9b0*/  @P4 STG.E desc[UR28][R22.64], R141 ;  /* 0x0000008d16004986 */ /* 0x000fe2000c10191c */
[----:B------:R-:W-:Y:S01]  /*3c9c0*/  ISETP.LT.AND P4, PT, R119, UR42, !P0 ;  /* 0x0000002a77007c0c */ /* 0x000fe2000c781270 */
[----:B------:R-:W1:Y:S02]  /*3c9d0*/  LDCU UR38, c[0x0][0x398] ;  /* 0x00007300ff2677ac */ /* 0x000e640008000800 */
[----:B------:R1:W-:Y:S01]  /*3c9e0*/  @P6 STG.E desc[UR28][R16.64], R145 ;  /* 0x0000009110006986 */ /* 0x0003e2000c10191c */
[----:B------:R-:W-:Y:S01]  /*3c9f0*/  ISETP.LT.AND P6, PT, R183, UR44, !P0 ;  /* 0x0000002cb7007c0c */ /* 0x000fe2000c7c1270 */
[----:B------:R-:W-:Y:S01]  /*3ca00*/  VIADD R0, R252, 0x33 ;  /* 0x00000033fc007836 */ /* 0x000fe20000000000 */
[----:B------:R-:W2:Y:S01]  /*3ca10*/  LDCU UR36, c[0x0][0x3b8] ;  /* 0x00007700ff2477ac */ /* 0x000ea20008000800 */
[----:B------:R1:W-:Y:S01]  /*3ca20*/  @P5 STG.E desc[UR28][R2.64], R137 ;  /* 0x0000008902005986 */ /* 0x0003e2000c10191c */
[----:B------:R-:W-:Y:S02]  /*3ca30*/  ISETP.LT.AND P5, PT, R151, UR46, !P0 ;  /* 0x0000002e97007c0c */ /* 0x000fe4000c7a1270 */
[----:B------:R-:W-:Y:S01]  /*3ca40*/  ISETP.LT.AND P0, PT, R103, UR48, !P0 ;  /* 0x0000003067007c0c */ /* 0x000fe2000c701270 */
[C---:B---3--:R-:W-:Y:S01]  /*3ca50*/  IMAD.WIDE R18, R27.reuse, 0x4, R218 ;  /* 0x000000041b127825 */ /* 0x048fe200078e02da */
[----:B------:R-:W-:Y:S01]  /*3ca60*/  ISETP.GE.AND P1, PT, R0, UR52, PT ;  /* 0x0000003400007c0c */ /* 0x000fe2000bf26270 */
[----:B------:R-:W3:Y:S02]  /*3ca70*/  LDCU UR40, c[0x0][0x398] ;  /* 0x00007300ff2877ac */ /* 0x000ee40008000800 */
[C---:B------:R-:W-:Y:S01]  /*3ca80*/  IMAD.WIDE R20, R27.reuse, 0x4, R226 ;  /* 0x000000041b147825 */ /* 0x040fe200078e02e2 */
[----:B------:R2:W-:Y:S01]  /*3ca90*/  @P3 STG.E desc[UR28][R18.64], R133 ;  /* 0x0000008512003986 */ /* 0x0005e2000c10191c */
[----:B------:R-:W2:Y:S02]  /*3caa0*/  LDCU UR42, c[0x0][0x398] ;  /* 0x00007300ff2a77ac */ /* 0x000ea40008000800 */
[C---:B-1----:R-:W-:Y:S01]  /*3cab0*/  IMAD.WIDE R16, R27.reuse, 0x4, R224 ;  /* 0x000000041b107825 */ /* 0x042fe200078e02e0 */
[----:B------:R-:W-:Y:S01]  /*3cac0*/  @P4 STG.E desc[UR28][R20.64], R129 ;  /* 0x0000008114004986 */ /* 0x000fe2000c10191c */
[----:B------:R-:W1:Y:S02]  /*3cad0*/  LDCU UR44, c[0x0][0x398] ;  /* 0x00007300ff2c77ac */ /* 0x000e640008000800 */
[C---:B------:R-:W-:Y:S01]  /*3cae0*/  IMAD.WIDE R22, R27.reuse, 0x4, R6 ;  /* 0x000000041b167825 */ /* 0x040fe200078e0206 */
[----:B------:R1:W-:Y:S03]  /*3caf0*/  @P6 STG.E desc[UR28][R16.64], R13 ;  /* 0x0000000d10006986 */ /* 0x0003e6000c10191c */
[----:B------:R-:W-:Y:S01]  /*3cb00*/  IMAD.WIDE R2, R27, 0x4, R4 ;  /* 0x000000041b027825 */ /* 0x000fe200078e0204 */
[----:B------:R-:W-:Y:S01]  /*3cb10*/  ISETP.LT.AND P3, PT, R203, UR67, !P1 ;  /* 0x00000043cb007c0c */ /* 0x000fe2000cf61270 */
[----:B------:R-:W-:Y:S01]  /*3cb20*/  @P5 STG.E desc[UR28][R22.64], R125 ;  /* 0x0000007d16005986 */ /* 0x000fe2000c10191c */
[----:B------:R-:W-:Y:S01]  /*3cb30*/  ISETP.LT.AND P4, PT, R211, UR66, !P1 ;  /* 0x00000042d3007c0c */ /* 0x000fe2000cf81270 */
[----:B------:R-:W-:Y:S01]  /*3cb40*/  VIADD R25, R27, UR50 ;  /* 0x000000321b197c36 */ /* 0x000fe20008000000 */
[----:B------:R-:W-:Y:S01]  /*3cb50*/  ISETP.LT.AND P6, PT, R71, UR64, !P1 ;  /* 0x0000004047007c0c */ /* 0x000fe2000cfc1270 */
[----:B------:R3:W-:Y:S01]  /*3cb60*/  @P0 STG.E desc[UR28][R2.64], R169 ;  /* 0x000000a902000986 */ /* 0x0007e2000c10191c */
[----:B------:R-:W-:Y:S01]  /*3cb70*/  ISETP.LT.AND P0, PT, R215, UR65, !P1 ;  /* 0x00000041d7007c0c */ /* 0x000fe2000cf01270 */
[----:B------:R-:W-:Y:S01]  /*3cb80*/  VIADD R0, R252, 0x34 ;  /* 0x00000034fc007836 */ /* 0x000fe20000000000 */
[----:B------:R-:W-:Y:S01]  /*3cb90*/  ISETP.LT.AND P5, PT, R119, UR63, !P1 ;  /* 0x0000003f77007c0c */ /* 0x000fe2000cfa1270 */
[C---:B--2---:R-:W-:Y:S01]  /*3cba0*/  IMAD.WIDE R18, R25.reuse, 0x4, R222 ;  /* 0x0000000419127825 */ /* 0x044fe200078e02de */
[----:B------:R-:W2:Y:S03]  /*3cbb0*/  LDCU UR46, c[0x0][0x398] ;  /* 0x00007300ff2e77ac */ /* 0x000ea60008000800 */
[C---:B-1----:R-:W-:Y:S01]  /*3cbc0*/  IMAD.WIDE R12, R25.reuse, 0x4, R220 ;  /* 0x00000004190c7825 */ /* 0x042fe200078e02dc */
[----:B------:R1:W-:Y:S01]  /*3cbd0*/  @P3 STG.E desc[UR28][R18.64], R165 ;  /* 0x000000a512003986 */ /* 0x0003e2000c10191c */
[----:B------:R-:W2:Y:S02]  /*3cbe0*/  LDCU UR48, c[0x0][0x398] ;  /* 0x00007300ff3077ac */ /* 0x000ea40008000800 */
[C---:B------:R-:W-:Y:S01]  /*3cbf0*/  IMAD.WIDE R16, R25.reuse, 0x4, R216 ;  /* 0x0000000419107825 */ /* 0x040fe200078e02d8 */
[----:B------:R2:W-:Y:S01]  /*3cc00*/  @P4 STG.E desc[UR28][R12.64], R153 ;  /* 0x000000990c004986 */ /* 0x0005e2000c10191c */
[----:B------:R-:W-:Y:S01]  /*3cc10*/  ISETP.GE.AND P2, PT, R0, UR7, PT ;  /* 0x0000000700007c0c */ /* 0x000fe2000bf46270 */
[----:B------:R-:W4:Y:S01]  /*3cc20*/  LDCU UR7, c[0x0][0x398] ;  /* 0x00007300ff0777ac */ /* 0x000f220008000800 */
[----:B---3--:R-:W-:Y:S01]  /*3cc30*/  IMAD.WIDE R2, R25, 0x4, R218 ;  /* 0x0000000419027825 */ /* 0x008fe200078e02da */
[----:B------:R3:W-:Y:S01]  /*3cc40*/  @P0 STG.E desc[UR28][R16.64], R121 ;  /* 0x0000007910000986 */ /* 0x0007e2000c10191c */
[----:B------:R-:W-:Y:S01]  /*3cc50*/  ISETP.LT.AND P0, PT, R183, UR62, !P1 ;  /* 0x0000003eb7007c0c */ /* 0x000fe2000cf01270 */
[----:B------:R-:W4:Y:S01]  /*3cc60*/  LDCU UR50, c[0x0][0x398] ;  /* 0x00007300ff3277ac */ /* 0x000f220008000800 */
        /* <DEDUP_REMOVED lines=8> */
[C---:B--2---:R-:W-:Y:S01]  /*3ccf0*/  IMAD.WIDE R12, R25.reuse, 0x4, R224 ;  /* 0x00000004190c7825 */ /* 0x044fe200078e02e0 */
[----:B------:R-:W-:Y:S01]  /*3cd00*/  IADD3 R0, PT, PT, R252, 0x35, RZ ;  /* 0x00000035fc007810 */ /* 0x000fe20007ffe0ff */
[----:B------:R-:W2:Y:S02]  /*3cd10*/  LDCU UR8, c[0x0][0x398] ;  /* 0x00007300ff0877ac */ /* 0x000ea40008000800 */
[C---:B---3--:R-:W-:Y:S01]  /*3cd20*/  IMAD.WIDE R16, R25.reuse, 0x4, R6 ;  /* 0x0000000419107825 */ /* 0x048fe200078e0206 */
[----:B------:R3:W-:Y:S01]  /*3cd30*/  @P0 STG.E desc[UR28][R12.64], R41 ;  /* 0x000000290c000986 */ /* 0x0007e2000c10191c */
[----:B------:R-:W2:Y:S02]  /*3cd40*/  LDCU UR52, c[0x0][0x398] ;  /* 0x00007300ff3477ac */ /* 0x000ea40008000800 */
[----:B-1----:R-:W-:Y:S01]  /*3cd50*/  IMAD.WIDE R2, R25, 0x4, R4 ;  /* 0x0000000419027825 */ /* 0x002fe200078e0204 */
[----:B------:R1:W-:Y:S01]  /*3cd60*/  @P4 STG.E desc[UR28][R16.64], R9 ;  /* 0x0000000910004986 */ /* 0x0003e2000c10191c */
[----:B------:R-:W2:Y:S02]  /*3cd70*/  LDCU UR4, c[0x0][0x3b8] ;  /* 0x00007700ff0477ac */ /* 0x000ea40008000800 */
[C---:B------:R-:W-:Y:S01]  /*3cd80*/  IMAD.WIDE R20, R23.reuse, 0x4, R222 ;  /* 0x0000000417147825 */ /* 0x040fe200078e02de */
[----:B------:R2:W-:Y:S01]  /*3cd90*/  @P1 STG.E desc[UR28][R2.64], R173 ;  /* 0x000000ad02001986 */ /* 0x0005e2000c10191c */
[----:B------:R-:W2:Y:S02]  /*3cda0*/  LDCU UR5, c[0x0][0x3b8] ;  /* 0x00007700ff0577ac */ /* 0x000ea40008000800 */
[----:B----4-:R-:W-:Y:S01]  /*3cdb0*/  IMAD.WIDE R18, R23, 0x4, R220 ;  /* 0x0000000417127825 */ /* 0x010fe200078e02dc */
[----:B------:R-:W-:Y:S01]  /*3cdc0*/  ISETP.LT.AND P4, PT, R215, UR9, !P2 ;  /* 0x00000009d7007c0c */ /* 0x000fe2000d781270 */
[----:B------:R4:W-:Y:S01]  /*3cdd0*/  @P6 STG.E desc[UR28][R20.64], R142 ;  /* 0x0000008e14006986 */ /* 0x0009e2000c10191c */
[----:B------:R-:W-:Y:S01]  /*3cde0*/  ISETP.LT.AND P6, PT, R71, UR10, !P2 ;  /* 0x0000000a47007c0c */ /* 0x000fe2000d7c1270 */
[----:B---3--:R-:W-:Y:S01]  /*3cdf0*/  IMAD.WIDE R12, R23, 0x4, R226 ;  /* 0x00000004170c7825 */ /* 0x008fe200078e02e2 */
[----:B------:R-:W-:Y:S01]  /*3ce00*/  ISETP.LT.AND P1, PT, R183, UR12, !P2 ;  /* 0x0000000cb7007c0c */ /* 0x000fe2000d721270 */
[----:B------:R-:W-:Y:S01]  /*3ce10*/  @P5 STG.E desc[UR28][R18.64], R146 ;  /* 0x0000009212005986 */ /* 0x000fe2000c10191c */
[----:B------:R-:W-:Y:S01]  /*3ce20*/  ISETP.LT.AND P5, PT, R119, UR11, !P2 ;  /* 0x0000000b77007c0c */ /* 0x000fe2000d7a1270 */
[C---:B-1----:R-:W-:Y:S01]  /*3ce30*/  IMAD.WIDE R8, R23.reuse, 0x4, R218 ;  /* 0x0000000417087825 */ /* 0x042fe200078e02da */
[----:B------:R-:W-:Y:S01]  /*3ce40*/  ISETP.GE.AND P3, PT, R0, UR33, PT ;  /* 0x0000002100007c0c */ /* 0x000fe2000bf66270 */
[----:B------:R-:W1:Y:S02]  /*3ce50*/  LDCU UR33, c[0x0][0x398] ;  /* 0x00007300ff2177ac */ /* 0x000e640008000800 */
[C---:B--2---:R-:W-:Y:S01]  /*3ce60*/  IMAD.WIDE R2, R23.reuse, 0x4, R216 ;  /* 0x0000000417027825 */ /* 0x044fe200078e02d8 */
[----:B------:R-:W2:Y:S03]  /*3ce70*/  LDCU UR6, c[0x0][0x3b8] ;  /* 0x00007700ff0677ac */ /* 0x000ea60008000800 */
[----:B------:R-:W-:Y:S01]  /*3ce80*/  IMAD.WIDE R16, R23, 0x4, R224 ;  /* 0x0000000417107825 */ /* 0x000fe200078e02e0 */
[----:B------:R3:W-:Y:S01]  /*3ce90*/  @P4 STG.E desc[UR28][R2.64], R138 ;  /* 0x0000008a02004986 */ /* 0x0007e2000c10191c */
[----:B------:R-:W-:Y:S01]  /*3cea0*/  ISETP.LT.AND P4, PT, R151, UR13, !P2 ;  /* 0x0000000d97007c0c */ /* 0x000fe2000d781270 */
[----:B------:R-:W1:Y:S01]  /*3ceb0*/  LDCU UR9, c[0x0][0x398] ;  /* 0x00007300ff0977ac */ /* 0x000e620008000800 */
[----:B------:R-:W-:Y:S01]  /*3cec0*/  ISETP.LT.AND P2, PT, R103, UR14, !P2 ;  /* 0x0000000e67007c0c */ /* 0x000fe2000d741270 */
[----:B------:R2:W-:Y:S01]  /*3ced0*/  @P6 STG.E desc[UR28][R8.64], R134 ;  /* 0x0000008608006986 */ /* 0x0005e2000c10191c */
[----:B------:R-:W-:-:S02]  /*3cee0*/  ISETP.LT.AND P6, PT, R203, UR16, !P3 ;  /* 0x00000010cb007c0c */ /* 0x000fc4000dfc1270 */
[----:B----4-:R-:W-:Y:S01]  /*3cef0*/  IADD3 R21, PT, PT, R23, UR15, RZ ;  /* 0x0000000f17157c10 */ /* 0x010fe2000fffe0ff */
[----:B------:R4:W-:Y:S01]  /*3cf00*/  @P5 STG.E desc[UR28][R12.64], R130 ;  /* 0x000000820c005986 */ /* 0x0009e2000c10191c */
[----:B------:R-:W-:Y:S01]  /*3cf10*/  ISETP.LT.AND P5, PT, R211, UR17, !P3 ;  /* 0x00000011d3007c0c */ /* 0x000fe2000dfa1270 */
[----:B------:R-:W-:Y:S01]  /*3cf20*/  VIADD R0, R252, 0x36 ;  /* 0x00000036fc007836 */ /* 0x000fe20000000000 */
[----:B------:R-:W1:Y:S01]  /*3cf30*/  LDCU UR10, c[0x0][0x398] ;  /* 0x00007300ff0a77ac */ /* 0x000e620008000800 */
[----:B------:R4:W-:Y:S01]  /*3cf40*/  @P1 STG.E desc[UR28][R16.64], R14 ;  /* 0x0000000e10001986 */ /* 0x0009e2000c10191c */
[----:B------:R-:W-:Y:S01]  /*3cf50*/  ISETP.LT.AND P1, PT, R215, UR18, !P3 ;  /* 0x00000012d7007c0c */ /* 0x000fe2000df21270 */
[C---:B---3--:R-:W-:Y:S01]  /*3cf60*/  IMAD.WIDE R2, R23.reuse, 0x4, R6 ;  /* 0x0000000417027825 */ /* 0x048fe200078e0206 */
[----:B------:R-:W3:Y:S03]  /*3cf70*/  LDCU UR11, c[0x0][0x398] ;  /* 0x00007300ff0b77ac */ /* 0x000ee60008000800 */
[----:B--2---:R-:W-:Y:S01]  /*3cf80*/  IMAD.WIDE R8, R23, 0x4, R4 ;  /* 0x0000000417087825 */ /* 0x004fe200078e0204 */
[----:B------:R2:W-:Y:S01]  /*3cf90*/  @P4 STG.E desc[UR28][R2.64], R126 ;  /* 0x0000007e02004986 */ /* 0x0005e2000c10191c */
[----:B------:R-:W1:Y:S02]  /*3cfa0*/  LDCU UR12, c[0x0][0x398] ;  /* 0x00007300ff0c77ac */ /* 0x000e640008000800 */
[C---:B----4-:R-:W-:Y:S01]  /*3cfb0*/  IMAD.WIDE R12, R21.reuse, 0x4, R222 ;  /* 0x00000004150c7825 */ /* 0x050fe200078e02de */
[----:B------:R4:W-:Y:S01]  /*3cfc0*/  @P2 STG.E desc[UR28][R8.64], R170 ;  /* 0x000000aa08002986 */ /* 0x0009e2000c10191c */
[----:B------:R-:W1:Y:S02]  /*3cfd0*/  LDCU UR13, c[0x0][0x398] ;  /* 0x00007300ff0d77ac */ /* 0x000e640008000800 */
[C---:B------:R-:W-:Y:S01]  /*3cfe0*/  IMAD.WIDE R16, R21.reuse, 0x4, R220 ;  /* 0x0000000415107825 */ /* 0x040fe200078e02dc */
[----:B------:R1:W-:Y:S01]  /*3cff0*/  @P6 STG.E desc[UR28][R12.64], R166 ;  /* 0x000000a60c006986 */ /* 0x0003e2000c10191c */
[----:B------:R-:W3:Y:S02]  /*3d000*/  LDCU UR14, c[0x0][0x398] ;  /* 0x00007300ff0e77ac */ /* 0x000ee40008000800 */
[----:B------:R-:W-:Y:S01]  /*3d010*/  IMAD.WIDE R18, R21, 0x4, R216 ;  /* 0x0000000415127825 */ /* 0x000fe200078e02d8 */
[----:B------:R-:W-:Y:S01]  /*3d020*/  ISETP.LT.AND P2, PT, R71, UR19, !P3 ;  /* 0x0000001347007c0c */ /* 0x000fe2000df41270 */
[----:B------:R3:W-:Y:S01]  /*3d030*/  @P5 STG.E desc[UR28][R16.64], R154 ;  /* 0x0000009a10005986 */ /* 0x0007e2000c10191c */
[----:B------:R-:W-:Y:S01]  /*3d040*/  ISETP.LT.AND P5, PT, R119, UR20, !P3 ;  /* 0x0000001477007c0c */ /* 0x000fe2000dfa1270 */
[----:B--2---:R-:W-:Y:S01]  /*3d050*/  IMAD.WIDE R2, R21, 0x4, R218 ;  /* 0x0000000415027825 */ /* 0x004fe200078e02da */
[----:B------:R-:W-:Y:S01]  /*3d060*/  ISETP.LT.AND P4, PT, R183, UR21, !P3 ;  /* 0x00000015b7007c0c */ /* 0x000fe2000df81270 */
[----:B------:R2:W-:Y:S01]  /*3d070*/  @P1 STG.E desc[UR28][R18.64], R122 ;  /* 0x0000007a12001986 */ /* 0x0005e2000c10191c */
[----:B------:R-:W-:Y:S01]  /*3d080*/  ISETP.LT.AND P1, PT, R151, UR22, !P3 ;  /* 0x0000001697007c0c */ /* 0x000fe2000df21270 */
[----:B----4-:R-:W-:Y:S01]  /*3d090*/  IMAD.WIDE R8, R21, 0x4, R226 ;  /* 0x0000000415087825 */ /* 0x010fe200078e02e2 */
[----:B------:R-:W-:Y:S01]  /*3d0a0*/  ISETP.LT.AND P3, PT, R103, UR24, !P3 ;  /* 0x0000001867007c0c */ /* 0x000fe2000df61270 */
[----:B------:R-:W4:Y:S01]  /*3d0b0*/  LDCU UR15, c[0x0][0x398] ;  /* 0x00007300ff0f77ac */ /* 0x000f220008000800 */
[----:B------:R-:W-:Y:S01]  /*3d0c0*/  ISETP.GE.AND P0, PT, R0, UR35, PT ;  /* 0x0000002300007c0c */ /* 0x000fe2000bf06270 */
[----:B-1----:R-:W-:-:S02]  /*3d0d0*/  IMAD.WIDE R12, R21, 0x4, R224 ;  /* 0x00000004150c7825 */ /* 0x002fc400078e02e0 */
[----:B------:R1:W-:Y:S01]  /*3d0e0*/  @P2 STG.E desc[UR28][R2.64], R106 ;  /* 0x0000006a02002986 */ /* 0x0003e2000c10191c */
[----:B------:R-:W4:Y:S01]  /*3d0f0*/  LDCU UR16, c[0x0][0x398] ;  /* 0x00007300ff1077ac */ /* 0x000f220008000800 */
[----:B---3--:R-:W-:Y:S01]  /*3d100*/  IMAD.WIDE R16, R21, 0x4, R6 ;  /* 0x0000000415107825 */ /* 0x008fe200078e0206 */
[----:B------:R-:W-:Y:S01]  /*3d110*/  ISETP.LT.AND P2, PT, R203, UR25, !P0 ;  /* 0x00000019cb007c0c */ /* 0x000fe2000c741270 */
[----:B------:R3:W-:Y:S01]  /*3d120*/  @P5 STG.E desc[UR28][R8.64], R74 ;  /* 0x0000004a08005986 */ /* 0x0007e2000c10191c */
[----:B------:R-:W4:Y:S01]  /*3d130*/  LDCU UR17, c[0x0][0x398] ;  /* 0x00007300ff1177ac */ /* 0x000f220008000800 */
[----:B--2---:R-:W-:Y:S02]  /*3d140*/  IMAD.WIDE R18, R21, 0x4, R4 ;  /* 0x0000000415127825 */ /* 0x004fe400078e0204 */
[----:B------:R2:W-:Y:S01]  /*3d150*/  @P4 STG.E desc[UR28][R12.64], R42 ;  /* 0x0000002a0c004986 */ /* 0x0005e2000c10191c */
[----:B------:R-:W-:Y:S01]  /*3d160*/  ISETP.LT.AND P4, PT, R211, UR26, !P0 ;  /* 0x0000001ad3007c0c */ /* 0x000fe2000c781270 */
[----:B------:R-:W-:Y:S01]  /*3d170*/  VIADD R21, R21, UR23 ;  /* 0x0000001715157c36 */ /* 0x000fe20008000000 */
[----:B------:R-:W4:Y:S01]  /*3d180*/  LDCU UR18, c[0x0][0x398] ;  /* 0x00007300ff1277ac */ /* 0x000f220008000800 */
[----:B------:R2:W-:Y:S01]  /*3d190*/  @P1 STG.E desc[UR28][R16.64], R10 ;  /* 0x0000000a10001986 */ /* 0x0005e2000c10191c */
[----:B------:R-:W-:Y:S01]  /*3d1a0*/  VIADD R0, R252, 0x37 ;  /* 0x00000037fc007836 */ /* 0x000fe20000000000 */
[----:B------:R-:W-:Y:S01]  /*3d1b0*/  ISETP.LT.AND P6, PT, R71, UR30, !P0 ;  /* 0x0000001e47007c0c */ /* 0x000fe2000c7c1270 */
[----:B-1----:R-:W-:Y:S01]  /*3d1c0*/  IMAD.WIDE R2, R21, 0x4, R222 ;  /* 0x0000000415027825 */ /* 0x002fe200078e02de */
[----:B------:R1:W-:Y:S01]  /*3d1d0*/  @P3 STG.E desc[UR28][R18.64], R174 ;  /* 0x000000ae12003986 */ /* 0x0003e2000c10191c */
[----:B------:R-:W-:Y:S01]  /*3d1e0*/  ISETP.LT.AND P3, PT, R215, UR27, !P0 ;  /* 0x0000001bd7007c0c */ /* 0x000fe2000c761270 */
[----:B------:R-:W4:Y:S01]  /*3d1f0*/  LDCU UR19, c[0x0][0x398] ;  /* 0x00007300ff1377ac */ /* 0x000f220008000800 */
[----:B---3--:R-:W-:Y:S01]  /*3d200*/  IMAD.WIDE R8, R21, 0x4, R220 ;  /* 0x0000000415087825 */ /* 0x008fe200078e02dc */
[----:B------:R-:W-:Y:S01]  /*3d210*/  ISETP.LT.AND P5, PT, R119, UR32, !P0 ;  /* 0x0000002077007c0c */ /* 0x000fe2000c7a1270 */
[----:B------:R3:W-:Y:S01]  /*3d220*/  @P2 STG.E desc[UR28][R2.64], R143 ;  /* 0x0000008f02002986 */ /* 0x0007e2000c10191c */
[----:B------:R-:W4:Y:S01]  /*3d230*/  LDCU UR20, c[0x0][0x398] ;  /* 0x00007300ff1477ac */ /* 0x000f220008000800 */
[----:B--2---:R-:W-:Y:S01]  /*3d240*/  IMAD.WIDE R12, R21, 0x4, R216 ;  /* 0x00000004150c7825 */ /* 0x004fe200078e02d8 */
[----:B------:R-:W-:Y:S01]  /*3d250*/  ISETP.GE.AND P1, PT, R0, UR37, PT ;  /* 0x0000002500007c0c */ /* 0x000fe2000bf26270 */
[----:B------:R2:W-:Y:S01]  /*3d260*/  @P4 STG.E desc[UR28][R8.64], R147 ;  /* 0x0000009308004986 */ /* 0x0005e2000c10191c */
[----:B------:R-:W-:Y:S01]  /*3d270*/  ISETP.LT.AND P2, PT, R183, UR31, !P0 ;  /* 0x0000001fb7007c0c */ /* 0x000fe2000c741270 */
[----:B------:R-:W-:Y:S01]  /*3d280*/  IMAD.WIDE R16, R21, 0x4, R218 ;  /* 0x0000000415107825 */ /* 0x000fe200078e02da */
[----:B------:R-:W-:Y:S01]  /*3d290*/  ISETP.LT.AND P4, PT, R151, UR34, !P0 ;  /* 0x0000002297007c0c */ /* 0x000fe2000c781270 */
[----:B------:R-:W4:Y:S01]  /*3d2a0*/  LDCU UR21, c[0x0][0x398] ;  /* 0x00007300ff1577ac */ /* 0x000f220008000800 */
[----:B------:R2:W-:Y:S01]  /*3d2b0*/  @P3 STG.E desc[UR28][R12.64], R139 ;  /* 0x0000008b0c003986 */ /* 0x0005e2000c10191c */
[----:B------:R-:W-:-:S02]  /*3d2c0*/  ISETP.LT.AND P0, PT, R103, UR7, !P0 ;  /* 0x0000000767007c0c */ /* 0x000fc4000c701270 */
[----:B------:R-:W-:Y:S01]  /*3d2d0*/  ISETP.LT.AND P3, PT, R203, UR38, !P1 ;  /* 0x00000026cb007c0c */ /* 0x000fe2000cf61270 */
[C---:B-1----:R-:W-:Y:S01]  /*3d2e0*/  IMAD.WIDE R18, R21.reuse, 0x4, R226 ;  /* 0x0000000415127825 */ /* 0x042fe200078e02e2 */
[C---:B------:R-:W-:Y:S01]  /*3d2f0*/  IADD3 R23, PT, PT, R21.reuse, UR36, RZ ;  /* 0x0000002415177c10 */ /* 0x040fe2000fffe0ff */
[----:B------:R1:W-:Y:S01]  /*3d300*/  @P6 STG.E desc[UR28][R16.64], R135 ;  /* 0x0000008710006986 */ /* 0x0003e2000c10191c */
[----:B------:R-:W4:Y:S01]  /*3d310*/  LDCU UR22, c[0x0][0x398] ;  /* 0x00007300ff1677ac */ /* 0x000f220008000800 */
[C---:B---3--:R-:W-:Y:S02]  /*3d320*/  IMAD.WIDE R2, R21.reuse, 0x4, R224 ;  /* 0x0000000415027825 */ /* 0x048fe400078e02e0 */
[----:B------:R3:W-:Y:S01]  /*3d330*/  @P5 STG.E desc[UR28][R18.64], R131 ;  /* 0x0000008312005986 */ /* 0x0007e2000c10191c */
[----:B------:R-:W4:Y:S01]  /*3d340*/  LDCU UR23, c[0x0][0x398] ;  /* 0x00007300ff1777ac */ /* 0x000f220008000800 */
[----:B--2---:R-:W-:Y:S01]  /*3d350*/  IMAD.WIDE R8, R21, 0x4, R6 ;  /* 0x0000000415087825 */ /* 0x004fe200078e0206 */
[----:B------:R-:W-:Y:S01]  /*3d360*/  ISETP.LT.AND P5, PT, R211, UR40, !P1 ;  /* 0x00000028d3007c0c */ /* 0x000fe2000cfa1270 */
[----:B------:R-:W2:Y:S02]  /*3d370*/  LDCU UR24, c[0x0][0x398] ;  /* 0x00007300ff1877ac */ /* 0x000ea40008000800 */
[----:B------:R-:W-:Y:S01]  /*3d380*/  IMAD.WIDE R12, R21, 0x4, R4 ;  /* 0x00000004150c7825 */ /* 0x000fe200078e0204 */
[----:B------:R2:W-:Y:S01]  /*3d390*/  @P2 STG.E desc[UR28][R2.64], R15 ;  /* 0x0000000f02002986 */ /* 0x0005e2000c10191c */
[----:B------:R-:W4:Y:S02]  /*3d3a0*/  LDCU UR25, c[0x0][0x398] ;  /* 0x00007300ff1977ac */ /* 0x000f240008000800 */
[----:B-1----:R-:W-:Y:S01]  /*3d3b0*/  IMAD.WIDE R16, R23, 0x4, R222 ;  /* 0x0000000417107825 */ /* 0x002fe200078e02de */
[----:B------:R1:W-:Y:S01]  /*3d3c0*/  @P4 STG.E desc[UR28][R8.64], R127 ;  /* 0x0000007f08004986 */ /* 0x0003e2000c10191c */
[----:B------:R-:W-:Y:S01]  /*3d3d0*/  ISETP.LT.AND P6, PT, R215, UR42, !P1 ;  /* 0x0000002ad7007c0c */ /* 0x000fe2000cfc1270 */
[----:B------:R-:W4:Y:S01]  /*3d3e0*/  LDCU UR26, c[0x0][0x398] ;  /* 0x00007300ff1a77ac */ /* 0x000f220008000800 */
[----:B------:R-:W-:Y:S01]  /*3d3f0*/  ISETP.LT.AND P2, PT, R71, UR44, !P1 ;  /* 0x0000002c47007c0c */ /* 0x000fe2000cf41270 */
[----:B------:R1:W-:Y:S01]  /*3d400*/  @P0 STG.E desc[UR28][R12.64], R171 ;  /* 0x000000ab0c000986 */ /* 0x0003e2000c10191c */
[----:B---3--:R-:W-:Y:S01]  /*3d410*/  IMAD.WIDE R18, R23, 0x4, R220 ;  /* 0x0000000417127825 */ /* 0x008fe200078e02dc */
[----:B------:R-:W3:Y:S02]  /*3d420*/  LDCU UR27, c[0x0][0x398] ;  /* 0x00007300ff1b77ac */ /* 0x000ee40008000800 */
[----:B------:R3:W-:Y:S01]  /*3d430*/  @P3 STG.E desc[UR28][R16.64], R167 ;  /* 0x000000a710003986 */ /* 0x0007e2000c10191c */
[----:B------:R-:W-:Y:S01]  /*3d440*/  ISETP.LT.AND P3, PT, R119, UR46, !P1 ;  /* 0x0000002e77007c0c */ /* 0x000fe2000cf61270 */
[----:B------:R-:W-:Y:S01]  /*3d450*/  VIADD R0, R252, 0x38 ;  /* 0x00000038fc007836 */ /* 0x000fe20000000000 */
[----:B------:R-:W-:Y:S01]  /*3d460*/  ISETP.LT.AND P4, PT, R183, UR48, !P1 ;  /* 0x00000030b7007c0c */ /* 0x000fe2000cf81270 */
[----:B--2---:R-:W-:Y:S01]  /*3d470*/  IMAD.WIDE R2, R23, 0x4, R216 ;  /* 0x0000000417027825 */ /* 0x004fe200078e02d8 */
[----:B------:R-:W-:Y:S01]  /*3d480*/  @P5 STG.E desc[UR28][R18.64], R155 ;  /* 0x0000009b12005986 */ /* 0x000fe2000c10191c */
[----:B------:R-:W-:Y:S01]  /*3d490*/  ISETP.LT.AND P5, PT, R151, UR33, !P1 ;  /* 0x0000002197007c0c */ /* 0x000fe2000cfa1270 */
[----:B------:R-:W2:Y:S01]  /*3d4a0*/  LDCU UR30, c[0x0][0x398] ;  /* 0x00007300ff1e77ac */ /* 0x000ea20008000800 */
[C---:B-1----:R-:W-:Y:S01]  /*3d4b0*/  IMAD.WIDE R8, R23.reuse, 0x4, R218 ;  /* 0x0000000417087825 */ /* 0x042fe200078e02da */
[----:B------:R-:W-:Y:S01]  /*3d4c0*/  ISETP.GE.AND P0, PT, R0, UR39, PT ;  /* 0x0000002700007c0c */ /* 0x000fe2000bf06270 */
[----:B------:R-:W1:Y:S02]  /*3d4d0*/  LDCU UR31, c[0x0][0x398] ;  /* 0x00007300ff1f77ac */ /* 0x000e640008000800 */
[----:B------:R-:W-:Y:S01]  /*3d4e0*/  IMAD.WIDE R12, R23, 0x4, R226 ;  /* 0x00000004170c7825 */ /* 0x000fe200078e02e2 */
[----:B------:R2:W-:Y:S01]  /*3d4f0*/  @P6 STG.E desc[UR28][R2.64], R123 ;  /* 0x0000007b02006986 */ /* 0x0005e2000c10191c */
[----:B------:R-:W-:Y:S01]  /*3d500*/  ISETP.LT.AND P1, PT, R103, UR50, !P1 ;  /* 0x0000003267007c0c */ /* 0x000fe2000cf21270 */
[----:B------:R-:W1:Y:S02]  /*3d510*/  LDCU UR32, c[0x0][0x398] ;  /* 0x00007300ff2077ac */ /* 0x000e640008000800 */
[----:B------:R1:W-:Y:S01]  /*3d520*/  @P2 STG.E desc[UR28][R8.64], R107 ;  /* 0x0000006b08002986 */ /* 0x0003e2000c10191c */
[----:B------:R-:W-:Y:S01]  /*3d530*/  ISETP.LT.AND P2, PT, R203, UR8, !P0 ;  /* 0x00000008cb007c0c */ /* 0x000fe2000c741270 */
[----:B------:R-:W-:Y:S01]  /*3d540*/  IMAD.WIDE R14, R23, 0x4, R224 ;  /* 0x00000004170e7825 */ /* 0x000fe200078e02e0 */
[----:B------:R-:W4:Y:S01]  /*3d550*/  LDCU UR33, c[0x0][0x398] ;  /* 0x00007300ff2177ac */ /* 0x000f220008000800 */
[----:B------:R-:W-:Y:S01]  /*3d560*/  @P3 STG.E desc[UR28][R12.64], R75 ;  /* 0x0000004b0c003986 */ /* 0x000fe2000c10191c */
[----:B------:R-:W-:Y:S01]  /*3d570*/  ISETP.LT.AND P3, PT, R211, UR52, !P0 ;  /* 0x00000034d3007c0c */ /* 0x000fe2000c761270 */
[C---:B---3--:R-:W-:Y:S01]  /*3d580*/  IMAD.WIDE R16, R23.reuse, 0x4, R6 ;  /* 0x0000000417107825 */ /* 0x048fe200078e0206 */
[----:B------:R-:W3:Y:S03]  /*3d590*/  LDCU UR7, c[0x0][0x3b8] ;  /* 0x00007700ff0777ac */ /* 0x000ee60008000800 */
[----:B--2---:R-:W-:Y:S01]  /*3d5a0*/  IMAD.WIDE R2, R23, 0x4, R4 ;  /* 0x0000000417027825 */ /* 0x004fe200078e0204 */
[----:B------:R-:W-:Y:S01]  /*3d5b0*/  @P4 STG.E desc[UR28][R14.64], R43 ;  /* 0x0000002b0e004986 */ /* 0x000fe2000c10191c */
[----:B------:R-:W-:Y:S01]  /*3d5c0*/  ISETP.LT.AND P6, PT, R119, UR11, !P0 ;  /* 0x0000000b77007c0c */ /* 0x000fe2000c7c1270 */
[----:B------:R-:W2:Y:S01]  /*3d5d0*/  LDCU UR8, c[0x0][0x398] ;  /* 0x00007300ff0877ac */ /* 0x000ea20008000800 */
[----:B------:R-:W-:Y:S01]  /*3d5e0*/  VIADD R23, R23, UR4 ;  /* 0x0000000417177c36 */ /* 0x000fe20008000000 */
[----:B------:R3:W-:Y:S01]  /*3d5f0*/  @P5 STG.E desc[UR28][R16.64], R11 ;  /* 0x0000000b10005986 */ /* 0x0007e2000c10191c */
[----:B------:R-:W-:Y:S01]  /*3d600*/  IADD3 R0, PT, PT, R252, 0x39, RZ ;  /* 0x00000039fc007810 */ /* 0x000fe20007ffe0ff */
[----:B------:R-:W2:Y:S01]  /*3d610*/  LDCU UR11, c[0x0][0x398] ;  /* 0x00007300ff0b77ac */ /* 0x000ea20008000800 */
[C---:B-1----:R-:W-:Y:S01]  /*3d620*/  IMAD.WIDE R8, R23.reuse, 0x4, R222 ;  /* 0x0000000417087825 */ /* 0x042fe200078e02de */
[----:B------:R-:W-:Y:S01]  /*3d630*/  @P1 STG.E desc[UR28][R2.64], R175 ;  /* 0x000000af02001986 */ /* 0x000fe2000c10191c */
[----:B------:R-:W1:Y:S03]  /*3d640*/  LDCU UR4, c[0x0][0x3b8] ;  /* 0x00007700ff0477ac */ /* 0x000e660008000800 */
[----:B------:R-:W-:Y:S01]  /*3d650*/  @P2 STG.E desc[UR28][R8.64], R176 ;  /* 0x000000b008002986 */ /* 0x000fe2000c10191c */
[----:B---3--:R-:W-:-:S05]  /*3d660*/  IMAD.WIDE R10, R23, 0x4, R220 ;  /* 0x00000004170a7825 */ /* 0x008fca00078e02dc */
[----:B------:R-:W-:Y:S04]  /*3d670*/  @P3 STG.E desc[UR28][R10.64], R184 ;  /* 0x000000b80a003986 */ /* 0x000fe8000c10191c */
[----:B------:R3:W1:Y:S04]  /*3d680*/  LDS.128 R8, [R179] ;  /* 0x00000000b3087984 */ /* 0x0006680000000c00 */
[----:B---3--:R-:W3:Y:S01]  /*3d690*/  LDL.LU R179, [R1+0x1368] ;  /* 0x0013680001b37983 */ /* 0x008ee20000300800 */
[----:B------:R-:W-:Y:S02]  /*3d6a0*/  ISETP.LT.AND P1, PT, R215, UR9, !P0 ;  /* 0x00000009d7007c0c */ /* 0x000fe4000c721270 */
[----:B------:R-:W-:Y:S01]  /*3d6b0*/  ISETP.LT.AND P5, PT, R71, UR10, !P0 ;  /* 0x0000000a47007c0c */ /* 0x000fe2000c7a1270 */
[----:B------:R-:W-:Y:S01]  /*3d6c0*/  IMAD.WIDE R2, R23, 0x4, R216 ;  /* 0x0000000417027825 */ /* 0x000fe200078e02d8 */
[----:B------:R-:W-:Y:S01]  /*3d6d0*/  ISETP.LT.AND P2, PT, R183, UR12, !P0 ;  /* 0x0000000cb7007c0c */ /* 0x000fe2000c741270 */
[----:B------:R-:W1:Y:S02]  /*3d6e0*/  LDCU UR9, c[0x0][0x398] ;  /* 0x00007300ff0977ac */ /* 0x000e640008000800 */
[C---:B------:R-:W-:Y:S01]  /*3d6f0*/  IMAD.WIDE R12, R23.reuse, 0x4, R218 ;  /* 0x00000004170c7825 */ /* 0x040fe200078e02da */
[----:B------:R-:W-:Y:S01]  /*3d700*/  ISETP.GE.AND P4, PT, R0, UR41, PT ;  /* 0x0000002900007c0c */ /* 0x000fe2000bf86270 */
[----:B------:R-:W1:Y:S02]  /*3d710*/  LDCU UR10, c[0x0][0x398] ;  /* 0x00007300ff0a77ac */ /* 0x000e640008000800 */
[----:B------:R-:W-:Y:S01]  /*3d720*/  IMAD.WIDE R14, R23, 0x4, R226 ;  /* 0x00000004170e7825 */ /* 0x000fe200078e02e2 */
[----:B------:R-:W-:Y:S01]  /*3d730*/  ISETP.LT.AND P3, PT, R151, UR13, !P0 ;  /* 0x0000000d97007c0c */ /* 0x000fe2000c761270 */
[----:B------:R1:W-:Y:S02]  /*3d740*/  @P1 STG.E desc[UR28][R2.64], R188 ;  /* 0x000000bc02001986 */ /* 0x0003e4000c10191c */
[----:B------:R-:W-:Y:S01]  /*3d750*/  IMAD.WIDE R16, R23, 0x4, R224 ;  /* 0x0000000417107825 */ /* 0x000fe200078e02e0 */
[----:B------:R-:W-:Y:S01]  /*3d760*/  ISETP.LT.AND P0, PT, R103, UR14, !P0 ;  /* 0x0000000e67007c0c */ /* 0x000fe2000c701270 */
[----:B------:R1:W-:Y:S01]  /*3d770*/  @P5 STG.E desc[UR28][R12.64], R192 ;  /* 0x000000c00c005986 */ /* 0x0003e2000c10191c */
[----:B----4-:R-:W-:Y:S01]  /*3d780*/  ISETP.LT.AND P1, PT, R203, UR15, !P4 ;  /* 0x0000000fcb007c0c */ /* 0x010fe2000e721270 */
[----:B------:R-:W-:Y:S01]  /*3d790*/  IMAD.WIDE R18, R23, 0x4, R6 ;  /* 0x0000000417127825 */ /* 0x000fe200078e0206 */
[----:B------:R-:W-:Y:S01]  /*3d7a0*/  ISETP.LT.AND P5, PT, R215, UR17, !P4 ;  /* 0x00000011d7007c0c */ /* 0x000fe2000e7a1270 */
[----:B------:R4:W-:Y:S01]  /*3d7b0*/  @P6 STG.E desc[UR28][R14.64], R196 ;  /* 0x000000c40e006986 */ /* 0x0009e2000c10191c */
[----:B------:R-:W2:Y:S03]  /*3d7c0*/  LDCU UR12, c[0x0][0x398] ;  /* 0x00007300ff0c77ac */ /* 0x000ea60008000800 */
[----:B------:R2:W-:Y:S01]  /*3d7d0*/  @P2 STG.E desc[UR28][R16.64], R200 ;  /* 0x000000c810002986 */ /* 0x0005e2000c10191c */
[----:B------:R-:W-:Y:S01]  /*3d7e0*/  ISETP.LT.AND P2, PT, R211, UR16, !P4 ;  /* 0x00000010d3007c0c */ /* 0x000fe2000e741270 */
[----:B------:R-:W-:Y:S01]  /*3d7f0*/  IMAD.WIDE R20, R23, 0x4, R4 ;  /* 0x0000000417147825 */ /* 0x000fe200078e0204 */
[----:B------:R-:W-:Y:S01]  /*3d800*/  ISETP.LT.AND P6, PT, R71, UR18, !P4 ;  /* 0x0000001247007c0c */ /* 0x000fe2000e7c1270 */
[----:B------:R-:W-:Y:S01]  /*3d810*/  @P3 STG.E desc[UR28][R18.64], R208 ;  /* 0x000000d012003986 */ /* 0x000fe2000c10191c */
[----:B------:R-:W2:Y:S01]  /*3d820*/  LDCU UR13, c[0x0][0x398] ;  /* 0x00007300ff0d77ac */ /* 0x000ea20008000800 */
[----:B------:R-:W-:-:S02]  /*3d830*/  VIADD R23, R23, UR5 ;  /* 0x0000000517177c36 */ /* 0x000fc40008000000 */
[----:B------:R-:W-:Y:S01]  /*3d840*/  @P0 STG.E desc[UR28][R20.64], R212 ;  /* 0x000000d414000986 */ /* 0x000fe2000c10191c */
[----:B------:R-:W-:Y:S01]  /*3d850*/  VIADD R0, R252, 0x3a ;  /* 0x0000003afc007836 */ /* 0x000fe20000000000 */
[----:B------:R-:W2:Y:S01]  /*3d860*/  LDCU UR14, c[0x0][0x398] ;  /* 0x00007300ff0e77ac */ /* 0x000ea20008000800 */
[C---:B-1----:R-:W-:Y:S01]  /*3d870*/  IMAD.WIDE R2, R23.reuse, 0x4, R222 ;  /* 0x0000000417027825 */ /* 0x042fe200078e02de */
[----:B------:R-:W1:Y:S03]  /*3d880*/  LDCU UR15, c[0x0][0x398] ;  /* 0x00007300ff0f77ac */ /* 0x000e660008000800 */
[C---:B------:R-:W-:Y:S01]  /*3d890*/  IMAD.WIDE R12, R23.reuse, 0x4, R220 ;  /* 0x00000004170c7825 */ /* 0x040fe200078e02dc */
[----:B------:R1:W-:Y:S01]  /*3d8a0*/  @P1 STG.E desc[UR28][R2.64], R204 ;  /* 0x000000cc02001986 */ /* 0x0003e2000c10191c */
[----:B------:R-:W1:Y:S02]  /*3d8b0*/  LDCU UR16, c[0x0][0x398] ;  /* 0x00007300ff1077ac */ /* 0x000e640008000800 */
[----:B----4-:R-:W-:Y:S01]  /*3d8c0*/  IMAD.WIDE R14, R23, 0x4, R216 ;  /* 0x00000004170e7825 */ /* 0x010fe200078e02d8 */
[----:B------:R-:W-:Y:S01]  /*3d8d0*/  ISETP.LT.AND P0, PT, R119, UR19, !P4 ;  /* 0x0000001377007c0c */ /* 0x000fe2000e701270 */
[----:B------:R4:W-:Y:S01]  /*3d8e0*/  @P2 STG.E desc[UR28][R12.64], R180 ;  /* 0x000000b40c002986 */ /* 0x0009e2000c10191c */
[----:B------:R-:W-:Y:S01]  /*3d8f0*/  ISETP.LT.AND P1, PT, R183, UR20, !P4 ;  /* 0x00000014b7007c0c */ /* 0x000fe2000e721270 */
[----:B------:R-:W4:Y:S02]  /*3d900*/  LDCU UR17, c[0x0][0x398] ;  /* 0x00007300ff1177ac */ /* 0x000f240008000800 */
[----:B------:R4:W-:Y:S01]  /*3d910*/  @P5 STG.E desc[UR28][R14.64], R148 ;  /* 0x000000940e005986 */ /* 0x0009e2000c10191c */
[----:B------:R-:W-:Y:S01]  /*3d920*/  ISETP.LT.AND P5, PT, R151, UR21, !P4 ;  /* 0x0000001597007c0c */ /* 0x000fe2000e7a1270 */
[----:B------:R-:W4:Y:S01]  /*3d930*/  LDCU UR18, c[0x0][0x398] ;  /* 0x00007300ff1277ac */ /* 0x000f220008000800 */
[----:B------:R-:W-:Y:S01]  /*3d940*/  ISETP.LT.AND P4, PT, R103, UR22, !P4 ;  /* 0x0000001667007c0c */ /* 0x000fe2000e781270 */
[C---:B--2---:R-:W-:Y:S01]  /*3d950*/  IMAD.WIDE R16, R23.reuse, 0x4, R218 ;  /* 0x0000000417107825 */ /* 0x044fe200078e02da */
[----:B------:R-:W-:Y:S01]  /*3d960*/  ISETP.GE.AND P3, PT, R0, UR43, PT ;  /* 0x0000002b00007c0c */ /* 0x000fe2000bf66270 */
[----:B------:R-:W2:Y:S02]  /*3d970*/  LDCU UR5, c[0x0][0x3b8] ;  /* 0x00007700ff0577ac */ /* 0x000ea40008000800 */
[C---:B-1----:R-:W-:Y:S01]  /*3d980*/  IMAD.WIDE R2, R23.reuse, 0x4, R226 ;  /* 0x0000000417027825 */ /* 0x042fe200078e02e2 */
[----:B------:R-:W-:Y:S03]  /*3d990*/  @P6 STG.E desc[UR28][R16.64], R116 ;  /* 0x0000007410006986 */ /* 0x000fe6000c10191c */
[C---:B------:R-:W-:Y:S01]  /*3d9a0*/  IMAD.WIDE R18, R23.reuse, 0x4, R224 ;  /* 0x0000000417127825 */ /* 0x040fe200078e02e0 */
[----:B------:R1:W-:Y:S03]  /*3d9b0*/  @P0 STG.E desc[UR28][R2.64], R100 ;  /* 0x0000006402000986 */ /* 0x0003e6000c10191c */
[----:B----4-:R-:W-:Y:S01]  /*3d9c0*/  IMAD.WIDE R12, R23, 0x4, R6 ;  /* 0x00000004170c7825 */ /* 0x010fe200078e0206 */
[----:B------:R4:W-:Y:S01]  /*3d9d0*/  @P1 STG.E desc[UR28][R18.64], R68 ;  /* 0x0000004412001986 */ /* 0x0009e2000c10191c */
[----:B------:R-:W-:-:S02]  /*3d9e0*/  ISETP.LT.AND P0, PT, R203, UR23, !P3 ;  /* 0x00000017cb007c0c */ /* 0x000fc4000df01270 */
[----:B------:R-:W-:Y:S01]  /*3d9f0*/  IMAD.WIDE R14, R23, 0x4, R4 ;  /* 0x00000004170e7825 */ /* 0x000fe200078e0204 */
[----:B------:R-:W-:Y:S01]  /*3da00*/  ISETP.LT.AND P1, PT, R211, UR24, !P3 ;  /* 0x00000018d3007c0c */ /* 0x000fe2000df21270 */
[----:B------:R2:W-:Y:S01]  /*3da10*/  @P5 STG.E desc[UR28][R12.64], R36 ;  /* 0x000000240c005986 */ /* 0x0005e2000c10191c */
[----:B------:R-:W-:Y:S01]  /*3da20*/  ISETP.LT.AND P6, PT, R215, UR25, !P3 ;  /* 0x00000019d7007c0c */ /* 0x000fe2000dfc1270 */
[----:B------:R-:W-:Y:S01]  /*3da30*/  VIADD R23, R23, UR6 ;  /* 0x0000000617177c36 */ /* 0x000fe20008000000 */
[----:B------:R-:W-:Y:S01]  /*3da40*/  ISETP.LT.AND P5, PT, R119, UR27, !P3 ;  /* 0x0000001b77007c0c */ /* 0x000fe2000dfa1270 */
[----:B------:R2:W-:Y:S01]  /*3da50*/  @P4 STG.E desc[UR28][R14.64], R8 ;  /* 0x000000080e004986 */ /* 0x0005e2000c10191c */
[----:B------:R-:W-:Y:S01]  /*3da60*/  ISETP.LT.AND P4, PT, R71, UR26, !P3 ;  /* 0x0000001a47007c0c */ /* 0x000fe2000df81270 */
[C---:B-1----:R-:W-:Y:S01]  /*3da70*/  IMAD.WIDE R2, R23.reuse, 0x4, R222 ;  /* 0x0000000417027825 */ /* 0x042fe200078e02de */
[----:B------:R-:W-:Y:S01]  /*3da80*/  IADD3 R0, PT, PT, R252, 0x3b, RZ ;  /* 0x0000003bfc007810 */ /* 0x000fe20007ffe0ff */
[----:B------:R-:W1:Y:S02]  /*3da90*/  LDCU UR6, c[0x0][0x398] ;  /* 0x00007300ff0677ac */ /* 0x000e640008000800 */
[C---:B------:R-:W-:Y:S01]  /*3daa0*/  IMAD.WIDE R16, R23.reuse, 0x4, R220 ;  /* 0x0000000417107825 */ /* 0x040fe200078e02dc */
[----:B------:R1:W-:Y:S03]  /*3dab0*/  @P0 STG.E desc[UR28][R2.64], R177 ;  /* 0x000000b102000986 */ /* 0x0003e6000c10191c */
[C---:B----4-:R-:W-:Y:S01]  /*3dac0*/  IMAD.WIDE R18, R23.reuse, 0x4, R216 ;  /* 0x0000000417127825 */ /* 0x050fe200078e02d8 */
[----:B------:R-:W-:Y:S01]  /*3dad0*/  ISETP.GE.AND P2, PT, R0, UR45, PT ;  /* 0x0000002d00007c0c */ /* 0x000fe2000bf46270 */
[----:B------:R4:W-:Y:S02]  /*3dae0*/  @P1 STG.E desc[UR28][R16.64], R185 ;  /* 0x000000b910001986 */ /* 0x0009e4000c10191c */
[----:B--2---:R-:W-:Y:S01]  /*3daf0*/  IMAD.WIDE R12, R23, 0x4, R218 ;  /* 0x00000004170c7825 */ /* 0x004fe200078e02da */
[----:B------:R-:W-:Y:S01]  /*3db00*/  ISETP.LT.AND P0, PT, R183, UR30, !P3 ;  /* 0x0000001eb7007c0c */ /* 0x000fe2000df01270 */
[----:B------:R-:W-:Y:S02]  /*3db10*/  @P6 STG.E desc[UR28][R18.64], R189 ;  /* 0x000000bd12006986 */ /* 0x000fe4000c10191c */
[----:B------:R-:W-:Y:S01]  /*3db20*/  IMAD.WIDE R14, R23, 0x4, R226 ;  /* 0x00000004170e7825 */ /* 0x000fe200078e02e2 */
[----:B------:R-:W-:Y:S01]  /*3db30*/  ISETP.LT.AND P6, PT, R151, UR31, !P3 ;  /* 0x0000001f97007c0c */ /* 0x000fe2000dfc1270 */
[----:B------:R2:W-:Y:S01]  /*3db40*/  @P4 STG.E desc[UR28][R12.64], R193 ;  /* 0x000000c10c004986 */ /* 0x0005e2000c10191c */
[----:B------:R-:W-:-:S02]  /*3db50*/  ISETP.LT.AND P3, PT, R103, UR32, !P3 ;  /* 0x0000002067007c0c */ /* 0x000fc4000df61270 */
[----:B------:R-:W-:Y:S01]  /*3db60*/  ISETP.LT.AND P4, PT, R203, UR8, !P2 ;  /* 0x00000008cb007c0c */ /* 0x000fe2000d781270 */
[----:B------:R2:W-:Y:S01]  /*3db70*/  @P5 STG.E desc[UR28][R14.64], R197 ;  /* 0x000000c50e005986 */ /* 0x0005e2000c10191c */
[----:B------:R-:W-:Y:S02]  /*3db80*/  ISETP.LT.AND P5, PT, R211, UR33, !P2 ;  /* 0x00000021d3007c0c */ /* 0x000fe4000d7a1270 */
[C---:B------:R-:W-:Y:S01]  /*3db90*/  IADD3 R21, PT, PT, R23.reuse, UR7, RZ ;  /* 0x0000000717157c10 */ /* 0x040fe2000fffe0ff */
[C---:B-1----:R-:W-:Y:S01]  /*3dba0*/  IMAD.WIDE R2, R23.reuse, 0x4, R224 ;  /* 0x0000000417027825 */ /* 0x042fe200078e02e0 */
[----:B------:R-:W1:Y:S03]  /*3dbb0*/  LDCU UR8, c[0x0][0x398] ;  /* 0x00007300ff0877ac */ /* 0x000e660008000800 */
[C---:B----4-:R-:W-:Y:S01]  /*3dbc0*/  IMAD.WIDE R16, R23.reuse, 0x4, R6 ;  /* 0x0000000417107825 */ /* 0x050fe200078e0206 */
[----:B------:R4:W-:Y:S01]  /*3dbd0*/  @P0 STG.E desc[UR28][R2.64], R201 ;  /* 0x000000c902000986 */ /* 0x0009e2000c10191c */
[----:B------:R-:W1:Y:S02]  /*3dbe0*/  LDCU UR7, c[0x0][0x398] ;  /* 0x00007300ff0777ac */ /* 0x000e640008000800 */
[----:B--2---:R-:W-:Y:S01]  /*3dbf0*/  IMAD.WIDE R12, R23, 0x4, R4 ;  /* 0x00000004170c7825 */ /* 0x004fe200078e0204 */
[----:B------:R-:W-:Y:S03]  /*3dc00*/  @P6 STG.E desc[UR28][R16.64], R209 ;  /* 0x000000d110006986 */ /* 0x000fe6000c10191c */
[C---:B------:R-:W-:Y:S01]  /*3dc10*/  IMAD.WIDE R14, R21.reuse, 0x4, R222 ;  /* 0x00000004150e7825 */ /* 0x040fe200078e02de */
[----:B------:R2:W-:Y:S03]  /*3dc20*/  @P3 STG.E desc[UR28][R12.64], R213 ;  /* 0x000000d50c003986 */ /* 0x0005e6000c10191c */
[----:B------:R-:W-:Y:S01]  /*3dc30*/  IMAD.WIDE R18, R21, 0x4, R220 ;  /* 0x0000000415127825 */ /* 0x000fe200078e02dc */
[----:B------:R-:W-:Y:S01]  /*3dc40*/  ISETP.LT.AND P0, PT, R215, UR9, !P2 ;  /* 0x00000009d7007c0c */ /* 0x000fe2000d701270 */
[----:B------:R1:W-:Y:S01]  /*3dc50*/  @P4 STG.E desc[UR28][R14.64], R205 ;  /* 0x000000cd0e004986 */ /* 0x0003e2000c10191c */
[----:B------:R-:W-:Y:S01]  /*3dc60*/  ISETP.LT.AND P6, PT, R71, UR10, !P2 ;  /* 0x0000000a47007c0c */ /* 0x000fe2000d7c1270 */
[----:B----4-:R-:W-:Y:S01]  /*3dc70*/  IMAD.WIDE R2, R21, 0x4, R216 ;  /* 0x0000000415027825 */ /* 0x010fe200078e02d8 */
[----:B------:R-:W-:Y:S01]  /*3dc80*/  ISETP.LT.AND P4, PT, R183, UR12, !P2 ;  /* 0x0000000cb7007c0c */ /* 0x000fe2000d781270 */
[----:B------:R4:W-:Y:S01]  /*3dc90*/  @P5 STG.E desc[UR28][R18.64], R181 ;  /* 0x000000b512005986 */ /* 0x0009e2000c10191c */
[----:B------:R-:W-:Y:S01]  /*3dca0*/  ISETP.LT.AND P5, PT, R119, UR11, !P2 ;  /* 0x0000000b77007c0c */ /* 0x000fe2000d7a1270 */
[----:B------:R-:W-:Y:S01]  /*3dcb0*/  VIADD R0, R252, 0x3c ;  /* 0x0000003cfc007836 */ /* 0x000fe20000000000 */
[----:B------:R-:W-:Y:S01]  /*3dcc0*/  ISETP.LT.AND P3, PT, R151, UR13, !P2 ;  /* 0x0000000d97007c0c */ /* 0x000fe2000d761270 */
[----:B--2---:R-:W-:Y:S01]  /*3dcd0*/  IMAD.WIDE R12, R21, 0x4, R218 ;  /* 0x00000004150c7825 */ /* 0x004fe200078e02da */
[----:B------:R-:W-:Y:S01]  /*3dce0*/  ISETP.LT.AND P2, PT, R103, UR14, !P2 ;  /* 0x0000000e67007c0c */ /* 0x000fe2000d741270 */
[----:B------:R-:W2:Y:S02]  /*3dcf0*/  LDCU UR9, c[0x0][0x398] ;  /* 0x00007300ff0977ac */ /* 0x000ea40008000800 */
[C---:B-1----:R-:W-:Y:S01]  /*3dd00*/  IMAD.WIDE R14, R21.reuse, 0x4, R226 ;  /* 0x00000004150e7825 */ /* 0x042fe200078e02e2 */
[----:B------:R1:W-:Y:S03]  /*3dd10*/  @P0 STG.E desc[UR28][R2.64], R149 ;  /* 0x0000009502000986 */ /* 0x0003e6000c10191c */
[C---:B------:R-:W-:Y:S01]  /*3dd20*/  IMAD.WIDE R16, R21.reuse, 0x4, R224 ;  /* 0x0000000415107825 */ /* 0x040fe200078e02e0 */
[----:B------:R-:W-:Y:S01]  /*3dd30*/  ISETP.GE.AND P1, PT, R0, UR47, PT ;  /* 0x0000002f00007c0c */ /* 0x000fe2000bf26270 */
[----:B------:R2:W-:Y:S01]  /*3dd40*/  @P6 STG.E desc[UR28][R12.64], R117 ;  /* 0x000000750c006986 */ /* 0x0005e2000c10191c */
[----:B------:R-:W2:Y:S01]  /*3dd50*/  LDCU UR10, c[0x0][0x398] ;  /* 0x00007300ff0a77ac */ /* 0x000ea20008000800 */
[----:B----4-:R-:W-:-:S02]  /*3dd60*/  IMAD.WIDE R18, R21, 0x4, R6 ;  /* 0x0000000415127825 */ /* 0x010fc400078e0206 */
[----:B------:R4:W-:Y:S01]  /*3dd70*/  @P5 STG.E desc[UR28][R14.64], R101 ;  /* 0x000000650e005986 */ /* 0x0009e2000c10191c */
[----:B------:R-:W4:Y:S03]  /*3dd80*/  LDCU UR11, c[0x0][0x398] ;  /* 0x00007300ff0b77ac */ /* 0x000f260008000800 */
[----:B------:R2:W-:Y:S01]  /*3dd90*/  @P4 STG.E desc[UR28][R16.64], R69 ;  /* 0x0000004510004986 */ /* 0x0005e2000c10191c */
[----:B-1----:R-:W-:Y:S01]  /*3dda0*/  IMAD.WIDE R2, R21, 0x4, R4 ;  /* 0x0000000415027825 */ /* 0x002fe200078e0204 */
[----:B------:R-:W-:Y:S01]  /*3ddb0*/  ISETP.LT.AND P4, PT, R211, UR6, !P1 ;  /* 0x00000006d3007c0c */ /* 0x000fe2000cf81270 */
[----:B------:R-:W1:Y:S01]  /*3ddc0*/  LDCU UR12, c[0x0][0x398] ;  /* 0x00007300ff0c77ac */ /* 0x000e620008000800 */
[----:B------:R-:W-:Y:S01]  /*3ddd0*/  @P3 STG.E desc[UR28][R18.64], R37 ;  /* 0x0000002512003986 */ /* 0x000fe2000c10191c */
[----:B------:R-:W-:Y:S02]  /*3dde0*/  ISETP.LT.AND P3, PT, R203, UR15, !P1 ;  /* 0x0000000fcb007c0c */ /* 0x000fe4000cf61270 */
[----:B------:R-:W-:Y:S01]  /*3ddf0*/  ISETP.LT.AND P5, PT, R215, UR16, !P1 ;  /* 0x00000010d7007c0c */ /* 0x000fe2000cfa1270 */
[----:B------:R-:W-:Y:S01]  /*3de00*/  VIADD R21, R21, UR4 ;  /* 0x0000000415157c36 */ /* 0x000fe20008000000 */
[----:B------:R1:W-:Y:S01]  /*3de10*/  @P2 STG.E desc[UR28][R2.64], R9 ;  /* 0x0000000902002986 */ /* 0x0003e2000c10191c */
[----:B------:R-:W-:Y:S01]  /*3de20*/  ISETP.LT.AND P6, PT, R71, UR17, !P1 ;  /* 0x0000001147007c0c */ /* 0x000fe2000cfc1270 */
[----:B------:R-:W-:Y:S01]  /*3de30*/  VIADD R0, R252, 0x3d ;  /* 0x0000003dfc007836 */ /* 0x000fe20000000000 */
[----:B------:R-:W-:Y:S01]  /*3de40*/  ISETP.LT.AND P2, PT, R119, UR18, !P1 ;  /* 0x0000001277007c0c */ /* 0x000fe2000cf41270 */
[C---:B--2---:R-:W-:Y:S01]  /*3de50*/  IMAD.WIDE R12, R21.reuse, 0x4, R222 ;  /* 0x00000004150c7825 */ /* 0x044fe200078e02de */
[----:B------:R-:W2:Y:S03]  /*3de60*/  LDCU UR6, c[0x0][0x398] ;  /* 0x00007300ff0677ac */ /* 0x000ea60008000800 */
[C---:B----4-:R-:W-:Y:S01]  /*3de70*/  IMAD.WIDE R14, R21.reuse, 0x4, R220 ;  /* 0x00000004150e7825 */ /* 0x050fe200078e02dc */
[----:B------:R4:W-:Y:S01]  /*3de80*/  @P3 STG.E desc[UR28][R12.64], R178 ;  /* 0x000000b20c003986 */ /* 0x0009e2000c10191c */
[----:B------:R-:W2:Y:S02]  /*3de90*/  LDCU UR13, c[0x0][0x398] ;  /* 0x00007300ff0d77ac */ /* 0x000ea40008000800 */
[C---:B------:R-:W-:Y:S01]  /*3dea0*/  IMAD.WIDE R16, R21.reuse, 0x4, R216 ;  /* 0x0000000415107825 */ /* 0x040fe200078e02d8 */
[----:B------:R2:W-:Y:S01]  /*3deb0*/  @P4 STG.E desc[UR28][R14.64], R186 ;  /* 0x000000ba0e004986 */ /* 0x0005e2000c10191c */
[----:B------:R-:W-:Y:S01]  /*3dec0*/  ISETP.GE.AND P0, PT, R0, UR49, PT ;  /* 0x0000003100007c0c */ /* 0x000fe2000bf06270 */
[----:B------:R-:W2:Y:S01]  /*3ded0*/  LDCU UR14, c[0x0][0x398] ;  /* 0x00007300ff0e77ac */ /* 0x000ea20008000800 */
[----:B-1----:R-:W-:Y:S01]  /*3dee0*/  IMAD.WIDE R2, R21, 0x4, R218 ;  /* 0x0000000415027825 */ /* 0x002fe200078e02da */
[----:B------:R1:W-:Y:S01]  /*3def0*/  @P5 STG.E desc[UR28][R16.64], R190 ;  /* 0x000000be10005986 */ /* 0x0003e2000c10191c */
[----:B------:R-:W-:Y:S01]  /*3df00*/  ISETP.LT.AND P5, PT, R183, UR8, !P1 ;  /* 0x00000008b7007c0c */ /* 0x000fe2000cfa1270 */
[----:B------:R-:W1:Y:S01]  /*3df10*/  LDCU UR15, c[0x0][0x398] ;  /* 0x00007300ff0f77ac */ /* 0x000e620008000800 */
[----:B------:R-:W-:Y:S01]  /*3df20*/  IMAD.WIDE R8, R21, 0x4, R226 ;  /* 0x0000000415087825 */ /* 0x000fe200078e02e2 */
[----:B------:R-:W-:Y:S01]  /*3df30*/  ISETP.LT.AND P4, PT, R151, UR7, !P1 ;  /* 0x0000000797007c0c */ /* 0x000fe2000cf81270 */
[----:B------:R1:W-:Y:S01]  /*3df40*/  @P6 STG.E desc[UR28][R2.64], R194 ;  /* 0x000000c202006986 */ /* 0x0003e2000c10191c */
[----:B------:R-:W-:Y:S01]  /*3df50*/  ISETP.LT.AND P1, PT, R103, UR9, !P1 ;  /* 0x0000000967007c0c */ /* 0x000fe2000cf21270 */
[----:B------:R-:W1:Y:S01]  /*3df60*/  LDCU UR7, c[0x0][0x398] ;  /* 0x00007300ff0777ac */ /* 0x000e620008000800 */
[----:B------:R-:W-:Y:S01]  /*3df70*/  ISETP.LT.AND P6, PT, R203, UR10, !P0 ;  /* 0x0000000acb007c0c */ /* 0x000fe2000c7c1270 */
[----:B------:R1:W-:Y:S01]  /*3df80*/  @P2 STG.E desc[UR28][R8.64], R198 ;  /* 0x000000c608002986 */ /* 0x0003e2000c10191c */
[----:B------:R-:W-:Y:S01]  /*3df90*/  ISETP.LT.AND P2, PT, R211, UR11, !P0 ;  /* 0x0000000bd3007c0c */ /* 0x000fe2000c741270 */
[C---:B----4-:R-:W-:Y:S01]  /*3dfa0*/  IMAD.WIDE R12, R21.reuse, 0x4, R224 ;  /* 0x00000004150c7825 */ /* 0x050fe200078e02e0 */
[----:B------:R-:W4:Y:S03]  /*3dfb0*/  LDCU UR8, c[0x0][0x398] ;  /* 0x00007300ff0877ac */ /* 0x000f260008000800 */
[C---:B--2---:R-:W-:Y:S01]  /*3dfc0*/  IMAD.WIDE R14, R21.reuse, 0x4, R6 ;  /* 0x00000004150e7825 */ /* 0x044fe200078e0206 */
[----:B------:R-:W2:Y:S03]  /*3dfd0*/  LDCU UR4, c[0x0][0x3b8] ;  /* 0x00007700ff0477ac */ /* 0x000ea60008000800 */
[C---:B-1----:R-:W-:Y:S01]  /*3dfe0*/  IMAD.WIDE R16, R21.reuse, 0x4, R4 ;  /* 0x0000000415107825 */ /* 0x042fe200078e0204 */
[----:B------:R-:W1:Y:S03]  /*3dff0*/  LDCU UR9, c[0x0][0x398] ;  /* 0x00007300ff0977ac */ /* 0x000e660008000800 */
[----:B------:R-:W-:Y:S01]  /*3e000*/  VIADD R21, R21, UR5 ;  /* 0x0000000515157c36 */ /* 0x000fe20008000000 */
[----:B------:R1:W-:Y:S01]  /*3e010*/  @P5 STG.E desc[UR28][R12.64], R202 ;  /* 0x000000ca0c005986 */ /* 0x0003e2000c10191c */
[----:B------:R-:W1:Y:S02]  /*3e020*/  LDCU UR5, c[0x0][0x398] ;  /* 0x00007300ff0577ac */ /* 0x000e640008000800 */
[----:B------:R-:W-:Y:S01]  /*3e030*/  IMAD.WIDE R2, R21, 0x4, R222 ;  /* 0x0000000415027825 */ /* 0x000fe200078e02de */
[----:B------:R1:W-:Y:S01]  /*3e040*/  @P4 STG.E desc[UR28][R14.64], R210 ;  /* 0x000000d20e004986 */ /* 0x0003e2000c10191c */
[----:B------:R-:W-:-:S02]  /*3e050*/  ISETP.LT.AND P4, PT, R215, UR12, !P0 ;  /* 0x0000000cd7007c0c */ /* 0x000fc4000c781270 */
[----:B------:R-:W-:Y:S01]  /*3e060*/  IMAD.WIDE R8, R21, 0x4, R220 ;  /* 0x0000000415087825 */ /* 0x000fe200078e02dc */
[----:B------:R-:W-:Y:S01]  /*3e070*/  ISETP.LT.AND P5, PT, R119, UR6, !P0 ;  /* 0x0000000677007c0c */ /* 0x000fe2000c7a1270 */
[----:B------:R-:W-:Y:S01]  /*3e080*/  @P1 STG.E desc[UR28][R16.64], R214 ;  /* 0x000000d610001986 */ /* 0x000fe2000c10191c */
[----:B------:R-:W2:Y:S01]  /*3e090*/  LDCU UR6, c[0x0][0x398] ;  /* 0x00007300ff0677ac */ /* 0x000ea20008000800 */
[----:B------:R-:W-:Y:S02]  /*3e0a0*/  ISETP.LT.AND P1, PT, R71, UR13, !P0 ;  /* 0x0000000d47007c0c */ /* 0x000fe4000c721270 */
[----:B------:R2:W-:Y:S01]  /*3e0b0*/  @P6 STG.E desc[UR28][R2.64], R206 ;  /* 0x000000ce02006986 */ /* 0x0005e2000c10191c */
[----:B------:R-:W-:-:S03]  /*3e0c0*/  ISETP.LT.AND P6, PT, R151, UR15, !P0 ;  /* 0x0000000f97007c0c */ /* 0x000fc6000c7c1270 */
[----:B------:R2:W-:Y:S01]  /*3e0d0*/  @P2 STG.E desc[UR28][R8.64], R182 ;  /* 0x000000b608002986 */ /* 0x0005e2000c10191c */
[----:B------:R-:W-:Y:S02]  /*3e0e0*/  ISETP.LT.AND P2, PT, R183, UR14, !P0 ;  /* 0x0000000eb7007c0c */ /* 0x000fe4000c741270 */
[----:B------:R-:W-:Y:S01]  /*3e0f0*/  ISETP.LT.AND P0, PT, R103, UR7, !P0 ;  /* 0x0000000767007c0c */ /* 0x000fe2000c701270 */
[----:B-1----:R-:W-:Y:S01]  /*3e100*/  IMAD.WIDE R12, R21, 0x4, R216 ;  /* 0x00000004150c7825 */ /* 0x002fe200078e02d8 */
[----:B------:R-:W-:-:S03]  /*3e110*/  IADD3 R0, PT, PT, R252, 0x3e, RZ ;  /* 0x0000003efc007810 */ /* 0x000fc60007ffe0ff */
[C---:B------:R-:W-:Y:S01]  /*3e120*/  IMAD.WIDE R14, R21.reuse, 0x4, R218 ;  /* 0x00000004150e7825 */ /* 0x040fe200078e02da */
[----:B------:R-:W-:Y:S01]  /*3e130*/  ISETP.GE.AND P3, PT, R0, UR51, PT ;  /* 0x0000003300007c0c */ /* 0x000fe2000bf66270 */
[----:B------:R1:W-:Y:S02]  /*3e140*/  @P4 STG.E desc[UR28][R12.64], R150 ;  /* 0x000000960c004986 */ /* 0x0003e4000c10191c */
[----:B--2---:R-:W-:-:S04]  /*3e150*/  IMAD.WIDE R2, R21, 0x4, R226 ;  /* 0x0000000415027825 */ /* 0x004fc800078e02e2 */
[C---:B------:R-:W-:Y:S01]  /*3e160*/  IMAD.WIDE R8, R21.reuse, 0x4, R224 ;  /* 0x0000000415087825 */ /* 0x040fe200078e02e0 */
[----:B------:R2:W-:Y:S03]  /*3e170*/  @P1 STG.E desc[UR28][R14.64], R118 ;  /* 0x000000760e001986 */ /* 0x0005e6000c10191c */
[----:B------:R-:W-:Y:S01]  /*3e180*/  IMAD.WIDE R16, R21, 0x4, R6 ;  /* 0x0000000415107825 */ /* 0x000fe200078e0206 */
[----:B------:R-:W-:Y:S01]  /*3e190*/  ISETP.LT.AND P1, PT, R203, UR5, !P3 ;  /* 0x00000005cb007c0c */ /* 0x000fe2000df21270 */
[----:B------:R2:W-:Y:S02]  /*3e1a0*/  @P5 STG.E desc[UR28][R2.64], R102 ;  /* 0x0000006602005986 */ /* 0x0005e4000c10191c */
[----:B-1----:R-:W-:Y:S01]  /*3e1b0*/  IMAD.WIDE R12, R21, 0x4, R4 ;  /* 0x00000004150c7825 */ /* 0x002fe200078e0204 */
[----:B----4-:R-:W-:Y:S01]  /*3e1c0*/  ISETP.LT.AND P5, PT, R211, UR8, !P3 ;  /* 0x00000008d3007c0c */ /* 0x010fe2000dfa1270 */
[----:B------:R1:W-:Y:S01]  /*3e1d0*/  @P2 STG.E desc[UR28][R8.64], R70 ;  /* 0x0000004608002986 */ /* 0x0003e2000c10191c */
[----:B------:R-:W-:-:S02]  /*3e1e0*/  ISETP.LT.AND P2, PT, R215, UR9, !P3 ;  /* 0x00000009d7007c0c */ /* 0x000fc4000df41270 */
[----:B------:R-:W-:Y:S01]  /*3e1f0*/  IADD3 R23, PT, PT, R21, UR4, RZ ;  /* 0x0000000415177c10 */ /* 0x000fe2000fffe0ff */
[----:B------:R4:W-:Y:S01]  /*3e200*/  @P6 STG.E desc[UR28][R16.64], R38 ;  /* 0x0000002610006986 */ /* 0x0009e2000c10191c */
[----:B------:R-:W-:Y:S01]  /*3e210*/  ISETP.LT.AND P6, PT, R71, UR6, !P3 ;  /* 0x0000000647007c0c */ /* 0x000fe2000dfc1270 */
[----:B------:R-:W-:Y:S01]  /*3e220*/  VIADD R252, R252, 0x3f ;  /* 0x0000003ffcfc7836 */ /* 0x000fe20000000000 */
[----:B------:R-:W3:Y:S01]  /*3e230*/  LDCU UR4, c[0x0][0x3b8] ;  /* 0x00007700ff0477ac */ /* 0x000ee20008000800 */
[----:B------:R-:W-:Y:S01]  /*3e240*/  @P0 STG.E desc[UR28][R12.64], R10 ;  /* 0x0000000a0c000986 */ /* 0x000fe2000c10191c */
[----:B------:R-:W-:Y:S01]  /*3e250*/  ISETP.LT.AND P0, PT, R119, UR6, !P3 ;  /* 0x0000000677007c0c */ /* 0x000fe2000df01270 */
[----:B--2---:R-:W-:Y:S01]  /*3e260*/  IMAD.WIDE R14, R23, 0x4, R222 ;  /* 0x00000004170e7825 */ /* 0x004fe200078e02de */
[----:B------:R-:W-:-:S03]  /*3e270*/  ISETP.GE.AND P4, PT, R252, UR53, PT ;  /* 0x00000035fc007c0c */ /* 0x000fc6000bf86270 */
[----:B------:R-:W-:-:S04]  /*3e280*/  IMAD.WIDE R18, R23, 0x4, R220 ;  /* 0x0000000417127825 */ /* 0x000fc800078e02dc */
[----:B------:R-:W-:-:S04]  /*3e290*/  IMAD.WIDE R2, R23, 0x4, R216 ;  /* 0x0000000417027825 */ /* 0x000fc800078e02d8 */
[----:B-1----:R-:W-:-:S04]  /*3e2a0*/  IMAD.WIDE R8, R23, 0x4, R218 ;  /* 0x0000000417087825 */ /* 0x002fc800078e02da */
[----:B----4-:R-:W-:Y:S01]  /*3e2b0*/  IMAD.WIDE R16, R23, 0x4, R226 ;  /* 0x0000000417107825 */ /* 0x010fe200078e02e2 */
[----:B---3--:R-:W-:Y:S01]  /*3e2c0*/  @P1 STG.E desc[UR28][R14.64], R179 ;  /* 0x000000b30e001986 */ /* 0x008fe2000c10191c */
[----:B------:R-:W-:-:S03]  /*3e2d0*/  ISETP.LT.AND P1, PT, R203, UR6, !P4 ;  /* 0x00000006cb007c0c */ /* 0x000fc6000e721270 */
[----:B------:R1:W-:Y:S04]  /*3e2e0*/  @P5 STG.E desc[UR28][R18.64], R187 ;  /* 0x000000bb12005986 */ /* 0x0003e8000c10191c */
[----:B------:R2:W-:Y:S04]  /*3e2f0*/  @P2 STG.E desc[UR28][R2.64], R191 ;  /* 0x000000bf02002986 */ /* 0x0005e8000c10191c */
[----:B------:R3:W-:Y:S01]  /*3e300*/  @P6 STG.E desc[UR28][R8.64], R195 ;  /* 0x000000c308006986 */ /* 0x0007e2000c10191c */
[----:B------:R-:W-:-:S03]  /*3e310*/  ISETP.LT.AND P6, PT, R211, UR6, !P4 ;  /* 0x00000006d3007c0c */ /* 0x000fc6000e7c1270 */
[----:B------:R-:W4:Y:S04]  /*3e320*/  LDL.LU R203, [R1+0x1364] ;  /* 0x0013640001cb7983 */ /* 0x000f280000300800 */
[----:B------:R3:W-:Y:S01]  /*3e330*/  @P0 STG.E desc[UR28][R16.64], R199 ;  /* 0x000000c710000986 */ /* 0x0007e2000c10191c */
[----:B------:R-:W-:-:S03]  /*3e340*/  ISETP.LT.AND P0, PT, R215, UR6, !P4 ;  /* 0x00000006d7007c0c */ /* 0x000fc6000e701270 */
[----:B------:R-:W3:Y:S04]  /*3e350*/  LDL.LU R211, [R1+0x1360] ;  /* 0x0013600001d37983 */ /* 0x000ee80000300800 */
[----:B------:R-:W3:Y:S01]  /*3e360*/  LDL.LU R215, [R1+0x135c] ;  /* 0x00135c0001d77983 */ /* 0x000ee20000300800 */
[----:B------:R-:W-:Y:S02]  /*3e370*/  ISETP.LT.AND P5, PT, R183, UR6, !P3 ;  /* 0x00000006b7007c0c */ /* 0x000fe4000dfa1270 */
[----:B------:R-:W-:Y:S02]  /*3e380*/  ISETP.LT.AND P2, PT, R151, UR6, !P3 ;  /* 0x0000000697007c0c */ /* 0x000fe4000df41270 */
[----:B------:R-:W-:Y:S01]  /*3e390*/  ISETP.LT.AND P3, PT, R103, UR6, !P3 ;  /* 0x0000000667007c0c */ /* 0x000fe2000df61270 */
[----:B-1----:R-:W-:-:S02]  /*3e3a0*/  VIADD R19, R23, UR4 ;  /* 0x0000000417137c36 */ /* 0x002fc40008000000 */
[----:B------:R-:W-:-:S04]  /*3e3b0*/  IMAD.WIDE R12, R23, 0x4, R224 ;  /* 0x00000004170c7825 */ /* 0x000fc800078e02e0 */
[----:B------:R-:W-:-:S04]  /*3e3c0*/  IMAD.WIDE R14, R23, 0x4, R6 ;  /* 0x00000004170e7825 */ /* 0x000fc800078e0206 */
[----:B--2---:R-:W-:-:S04]  /*3e3d0*/  IMAD.WIDE R2, R23, 0x4, R4 ;  /* 0x0000000417027825 */ /* 0x004fc800078e0204 */
[----:B------:R-:W-:Y:S01]  /*3e3e0*/  IMAD.WIDE R222, R19, 0x4, R222 ;  /* 0x0000000413de7825 */ /* 0x000fe200078e02de */
[----:B----4-:R1:W-:Y:S01]  /*3e3f0*/  @P5 STG.E desc[UR28][R12.64], R203 ;  /* 0x000000cb0c005986 */ /* 0x0103e2000c10191c */
[----:B------:R-:W-:-:S03]  /*3e400*/  ISETP.LT.AND P5, PT, R71, UR6, !P4 ;  /* 0x0000000647007c0c */ /* 0x000fc6000e7a1270 */
[----:B------:R-:W2:Y:S04]  /*3e410*/  LDL.LU R71, [R1+0x1358] ;  /* 0x0013580001477983 */ /* 0x000ea80000300800 */
[----:B---3--:R1:W-:Y:S01]  /*3e420*/  @P2 STG.E desc[UR28][R14.64], R211 ;  /* 0x000000d30e002986 */ /* 0x0083e2000c10191c */
[----:B------:R-:W-:-:S03]  /*3e430*/  ISETP.LT.AND P2, PT, R119, UR6, !P4 ;  /* 0x0000000677007c0c */ /* 0x000fc6000e741270 */
[----:B------:R1:W-:Y:S01]  /*3e440*/  @P3 STG.E desc[UR28][R2.64], R215 ;  /* 0x000000d702003986 */ /* 0x0003e2000c10191c */
[----:B------:R-:W-:-:S03]  /*3e450*/  ISETP.LT.AND P3, PT, R183, UR6, !P4 ;  /* 0x00000006b7007c0c */ /* 0x000fc6000e761270 */
[----:B------:R-:W3:Y:S04]  /*3e460*/  LDL.LU R119, [R1+0x1354] ;  /* 0x0013540001777983 */ /* 0x000ee80000300800 */
[----:B------:R1:W-:Y:S01]  /*3e470*/  @P1 STG.E desc[UR28][R222.64], R207 ;  /* 0x000000cfde001986 */ /* 0x0003e2000c10191c */
[----:B------:R-:W-:-:S03]  /*3e480*/  ISETP.LT.AND P1, PT, R151, UR6, !P4 ;  /* 0x0000000697007c0c */ /* 0x000fc6000e721270 */
[----:B------:R-:W4:Y:S01]  /*3e490*/  LDL.LU R183, [R1+0x1350] ;  /* 0x0013500001b77983 */ /* 0x000f220000300800 */
[----:B------:R-:W-:-:S03]  /*3e4a0*/  ISETP.LT.AND P4, PT, R103, UR6, !P4 ;  /* 0x0000000667007c0c */ /* 0x000fc6000e781270 */
[----:B------:R-:W2:Y:S04]  /*3e4b0*/  LDL.LU R151, [R1+0x134c] ;  /* 0x00134c0001977983 */ /* 0x000ea80000300800 */
[----:B------:R-:W3:Y:S01]  /*3e4c0*/  LDL.LU R103, [R1+0x1348] ;  /* 0x0013480001677983 */ /* 0x000ee20000300800 */
[----:B------:R-:W-:-:S04]  /*3e4d0*/  IMAD.WIDE R220, R19, 0x4, R220 ;  /* 0x0000000413dc7825 */ /* 0x000fc800078e02dc */
[----:B------:R-:W-:-:S04]  /*3e4e0*/  IMAD.WIDE R216, R19, 0x4, R216 ;  /* 0x0000000413d87825 */ /* 0x000fc800078e02d8 */
[----:B------:R-:W-:-:S04]  /*3e4f0*/  IMAD.WIDE R218, R19, 0x4, R218 ;  /* 0x0000000413da7825 */ /* 0x000fc800078e02da */
[----:B------:R-:W-:-:S04]  /*3e500*/  IMAD.WIDE R226, R19, 0x4, R226 ;  /* 0x0000000413e27825 */ /* 0x000fc800078e02e2 */
[----:B------:R-:W-:-:S04]  /*3e510*/  IMAD.WIDE R224, R19, 0x4, R224 ;  /* 0x0000000413e07825 */ /* 0x000fc800078e02e0 */
[----:B------:R-:W-:-:S04]  /*3e520*/  IMAD.WIDE R6, R19, 0x4, R6 ;  /* 0x0000000413067825 */ /* 0x000fc800078e0206 */
[----:B------:R-:W-:Y:S01]  /*3e530*/  IMAD.WIDE R4, R19, 0x4, R4 ;  /* 0x0000000413047825 */ /* 0x000fe200078e0204 */
[----:B----4-:R1:W-:Y:S04]  /*3e540*/  @P6 STG.E desc[UR28][R220.64], R183 ;  /* 0x000000b7dc006986 */ /* 0x0103e8000c10191c */
[----:B--2---:R1:W-:Y:S04]  /*3e550*/  @P0 STG.E desc[UR28][R216.64], R151 ;  /* 0x00000097d8000986 */ /* 0x0043e8000c10191c */
[----:B---3--:R1:W-:Y:S04]  /*3e560*/  @P5 STG.E desc[UR28][R218.64], R119 ;  /* 0x00000077da005986 */ /* 0x0083e8000c10191c */
[----:B------:R1:W-:Y:S04]  /*3e570*/  @P2 STG.E desc[UR28][R226.64], R103 ;  /* 0x00000067e2002986 */ /* 0x0003e8000c10191c */
[----:B------:R1:W-:Y:S04]  /*3e580*/  @P3 STG.E desc[UR28][R224.64], R71 ;  /* 0x00000047e0003986 */ /* 0x0003e8000c10191c */
[----:B------:R1:W-:Y:S01]  /*3e590*/  @P1 STG.E desc[UR28][R6.64], R39 ;  /* 0x0000002706001986 */ /* 0x0003e2000c10191c */
[----:B------:R-:W-:Y:S05]  /*3e5a0*/  @!P4 EXIT ;  /* 0x000000000000c94d */ /* 0x000fea0003800000 */
[----:B------:R-:W-:Y:S01]  /*3e5b0*/  STG.E desc[UR28][R4.64], R11 ;  /* 0x0000000b04007986 */ /* 0x000fe2000c10191c */
[----:B------:R-:W-:Y:S05]  /*3e5c0*/  EXIT ;  /* 0x000000000000794d */ /* 0x000fea0003800000 */
.L_x_2:
[----:B------:R-:W-:-:S00]  /*3e5d0*/  BRA `(.L_x_2) ;  /* 0xfffffffc00fc7947 */ /* 0x000fc0000383ffff */
[----:B------:R-:W-:-:S00]  /*3e5e0*/  NOP ;  /* 0x0000000000007918 */ /* 0x000fc00000000000 */
        /* <DEDUP_REMOVED lines=9> */
.L_x_3:


//--------------------- .nv.shared.matmul_kernel  --------------------------
	.section	.nv.shared.matmul_kernel,"aw",@nobits
	.sectionflags	@""
	.align	16
	.zero		1024


//--------------------- .nv.shared.reserved.0     --------------------------
	.section	.nv.shared.reserved.0,"aw",@nobits
	.weak		__nv_reservedSMEM_offset_0_alias
	.size		__nv_reservedSMEM_offset_0_alias, 0, 64
	.other		__nv_reservedSMEM_offset_0_alias,@"STO_CUDA_RESERVED_SHARED STV_DEFAULT"
__nv_reservedSMEM_offset_0_alias:
	.zero		0
	.zero		64


//--------------------- .nv.constant0.matmul_kernel --------------------------
	.section	.nv.constant0.matmul_kernel,"a",@progbits
	.sectionflags	@""
	.align	4
.nv.constant0.matmul_kernel:
	.zero		976


//--------------------- SYMBOLS --------------------------

	.type		.nv.reservedSmem.offset0,@object
	.size		.nv.reservedSmem.offset0,0x4
	.type		.nv.reservedSmem.cap,@object
	.size		.nv.reservedSmem.cap,0x4
